//
// Generated by NVIDIA NVVM Compiler
//
// Compiler Build ID: CL-36424714
// Cuda compilation tools, release 13.0, V13.0.88
// Based on NVVM 20.0.0
//

.version 9.0
.target sm_100
.address_size 64

	// .globl	_Z16MonteCarloKernelPiS_S_PbS_S_i
.global .align 4 .b8 precalc_xorwow_matrix[102400];
.global .align 4 .b8 precalc_xorwow_offset_matrix[102400];
.global .align 4 .b8 mrg32k3aM1[2304];
.global .align 4 .b8 mrg32k3aM2[2304];
.global .align 4 .b8 mrg32k3aM1SubSeq[2016];
.global .align 4 .b8 mrg32k3aM2SubSeq[2016];
.global .align 4 .b8 mrg32k3aM1Seq[2304];
.global .align 4 .b8 mrg32k3aM2Seq[2304];
.const .align 8 .b8 __cr_lgamma_table[72];
.extern .shared .align 16 .b8 shared[];

.visible .entry _Z16MonteCarloKernelPiS_S_PbS_S_i(
	.param .u64 .ptr .align 1 _Z16MonteCarloKernelPiS_S_PbS_S_i_param_0,
	.param .u64 .ptr .align 1 _Z16MonteCarloKernelPiS_S_PbS_S_i_param_1,
	.param .u64 .ptr .align 1 _Z16MonteCarloKernelPiS_S_PbS_S_i_param_2,
	.param .u64 .ptr .align 1 _Z16MonteCarloKernelPiS_S_PbS_S_i_param_3,
	.param .u64 .ptr .align 1 _Z16MonteCarloKernelPiS_S_PbS_S_i_param_4,
	.param .u64 .ptr .align 1 _Z16MonteCarloKernelPiS_S_PbS_S_i_param_5,
	.param .u32 _Z16MonteCarloKernelPiS_S_PbS_S_i_param_6
)
{
	.local .align 4 .b8 	__local_depot0[324];
	.reg .b64 	%SP;
	.reg .b64 	%SPL;
	.reg .pred 	%p<1140>;
	.reg .b16 	%rs<12>;
	.reg .b32 	%r<2942>;
	.reg .b64 	%rd<221>;

	mov.u64 	%SPL, __local_depot0;
	ld.param.u64 	%rd187, [_Z16MonteCarloKernelPiS_S_PbS_S_i_param_0];
	ld.param.u64 	%rd191, [_Z16MonteCarloKernelPiS_S_PbS_S_i_param_4];
	cvta.to.global.u64 	%rd194, %rd191;
	add.u64 	%rd1, %SPL, 0;
	mov.u32 	%r1157, %tid.x;
	mov.u32 	%r1158, %ctaid.x;
	mov.u32 	%r1159, %ntid.x;
	mad.lo.s32 	%r1160, %r1158, %r1159, %r1157;
	// begin inline asm
	mov.u64 	%rd193, %clock64;
	// end inline asm
	cvt.s64.s32 	%rd196, %r1160;
	add.s64 	%rd197, %rd193, %rd196;
	cvt.u32.u64 	%r1161, %rd197;
	xor.b32  	%r1162, %r1161, -1429050551;
	mul.lo.s32 	%r1, %r1162, 1099087573;
	{ .reg .b32 tmp; mov.b64 {tmp, %r1163}, %rd197; }
	xor.b32  	%r2, %r1163, -136515619;
	ld.global.u32 	%r1164, [%rd194];
	setp.ge.s32 	%p3, %r1157, %r1164;
	shl.b32 	%r1165, %r1157, 2;
	mov.u32 	%r1166, shared;
	add.s32 	%r3, %r1166, %r1165;
	@%p3 bra 	$L__BB0_2;
	mov.b32 	%r1167, 0;
	st.shared.u32 	[%r3], %r1167;
$L__BB0_2:
	ld.param.u32 	%r2638, [_Z16MonteCarloKernelPiS_S_PbS_S_i_param_6];
	cvta.to.global.u64 	%rd198, %rd187;
	ld.global.u32 	%r4, [%rd198];
	ld.global.u32 	%r5, [%rd198+4];
	ld.global.u32 	%r6, [%rd198+8];
	ld.global.u32 	%r7, [%rd198+12];
	ld.global.u32 	%r8, [%rd198+16];
	ld.global.u32 	%r9, [%rd198+20];
	ld.global.u32 	%r10, [%rd198+24];
	ld.global.u32 	%r11, [%rd198+28];
	ld.global.u32 	%r12, [%rd198+32];
	ld.global.u32 	%r13, [%rd198+36];
	ld.global.u32 	%r14, [%rd198+40];
	ld.global.u32 	%r15, [%rd198+44];
	ld.global.u32 	%r16, [%rd198+48];
	ld.global.u32 	%r17, [%rd198+52];
	ld.global.u32 	%r18, [%rd198+56];
	ld.global.u32 	%r19, [%rd198+60];
	ld.global.u32 	%r20, [%rd198+64];
	ld.global.u32 	%r21, [%rd198+68];
	ld.global.u32 	%r22, [%rd198+72];
	ld.global.u32 	%r23, [%rd198+76];
	ld.global.u32 	%r24, [%rd198+80];
	ld.global.u32 	%r25, [%rd198+84];
	ld.global.u32 	%r26, [%rd198+88];
	ld.global.u32 	%r27, [%rd198+92];
	ld.global.u32 	%r28, [%rd198+96];
	ld.global.u32 	%r29, [%rd198+100];
	ld.global.u32 	%r30, [%rd198+104];
	ld.global.u32 	%r31, [%rd198+108];
	ld.global.u32 	%r32, [%rd198+112];
	ld.global.u32 	%r33, [%rd198+116];
	ld.global.u32 	%r34, [%rd198+120];
	ld.global.u32 	%r35, [%rd198+124];
	ld.global.u32 	%r36, [%rd198+128];
	ld.global.u32 	%r37, [%rd198+132];
	ld.global.u32 	%r38, [%rd198+136];
	ld.global.u32 	%r39, [%rd198+140];
	ld.global.u32 	%r40, [%rd198+144];
	ld.global.u32 	%r41, [%rd198+148];
	ld.global.u32 	%r42, [%rd198+152];
	ld.global.u32 	%r43, [%rd198+156];
	ld.global.u32 	%r44, [%rd198+160];
	ld.global.u32 	%r45, [%rd198+164];
	ld.global.u32 	%r46, [%rd198+168];
	ld.global.u32 	%r47, [%rd198+172];
	ld.global.u32 	%r48, [%rd198+176];
	ld.global.u32 	%r49, [%rd198+180];
	ld.global.u32 	%r50, [%rd198+184];
	ld.global.u32 	%r51, [%rd198+188];
	ld.global.u32 	%r52, [%rd198+192];
	ld.global.u32 	%r53, [%rd198+196];
	ld.global.u32 	%r54, [%rd198+200];
	ld.global.u32 	%r55, [%rd198+204];
	ld.global.u32 	%r56, [%rd198+208];
	ld.global.u32 	%r57, [%rd198+212];
	ld.global.u32 	%r58, [%rd198+216];
	ld.global.u32 	%r59, [%rd198+220];
	ld.global.u32 	%r60, [%rd198+224];
	ld.global.u32 	%r61, [%rd198+228];
	ld.global.u32 	%r62, [%rd198+232];
	ld.global.u32 	%r63, [%rd198+236];
	ld.global.u32 	%r64, [%rd198+240];
	ld.global.u32 	%r65, [%rd198+244];
	ld.global.u32 	%r66, [%rd198+248];
	ld.global.u32 	%r67, [%rd198+252];
	ld.global.u32 	%r68, [%rd198+256];
	ld.global.u32 	%r69, [%rd198+260];
	ld.global.u32 	%r70, [%rd198+264];
	ld.global.u32 	%r71, [%rd198+268];
	ld.global.u32 	%r72, [%rd198+272];
	ld.global.u32 	%r73, [%rd198+276];
	ld.global.u32 	%r74, [%rd198+280];
	ld.global.u32 	%r75, [%rd198+284];
	ld.global.u32 	%r76, [%rd198+288];
	ld.global.u32 	%r77, [%rd198+292];
	ld.global.u32 	%r78, [%rd198+296];
	ld.global.u32 	%r79, [%rd198+300];
	ld.global.u32 	%r80, [%rd198+304];
	ld.global.u32 	%r81, [%rd198+308];
	ld.global.u32 	%r82, [%rd198+312];
	ld.global.u32 	%r83, [%rd198+316];
	ld.global.u32 	%r84, [%rd198+320];
	bar.sync 	0;
	setp.lt.s32 	%p4, %r2638, 1;
	@%p4 bra 	$L__BB0_891;
	ld.param.u32 	%r2639, [_Z16MonteCarloKernelPiS_S_PbS_S_i_param_6];
	ld.param.u64 	%rd214, [_Z16MonteCarloKernelPiS_S_PbS_S_i_param_4];
	ld.param.u64 	%rd212, [_Z16MonteCarloKernelPiS_S_PbS_S_i_param_2];
	ld.param.u64 	%rd211, [_Z16MonteCarloKernelPiS_S_PbS_S_i_param_1];
	add.s32 	%r1168, %r1, 123456789;
	add.s32 	%r1169, %r1, 5783321;
	cvta.to.global.u64 	%rd199, %rd214;
	ld.global.u32 	%r85, [%rd199];
	cvta.to.global.u64 	%rd200, %rd212;
	ld.global.u32 	%r86, [%rd200];
	cvta.to.global.u64 	%rd201, %rd211;
	ld.global.u32 	%r1170, [%rd201];
	mul.hi.s32 	%r1171, %r1170, 954437177;
	shr.u32 	%r1172, %r1171, 31;
	shr.s32 	%r1173, %r1171, 1;
	add.s32 	%r1174, %r1173, %r1172;
	mul.lo.s32 	%r1175, %r1174, 9;
	sub.s32 	%r1176, %r1170, %r1175;
	mul.lo.s32 	%r87, %r1176, 9;
	mul.wide.s32 	%rd202, %r87, 4;
	add.s64 	%rd2, %rd1, %rd202;
	shr.u32 	%r1177, %r1168, 2;
	xor.b32  	%r1178, %r1177, %r1168;
	shl.b32 	%r1179, %r1169, 4;
	shl.b32 	%r1180, %r1178, 1;
	xor.b32  	%r1181, %r1179, %r1180;
	xor.b32  	%r1182, %r1181, %r1169;
	xor.b32  	%r1183, %r1182, %r1178;
	mad.lo.s32 	%r1184, %r2, -1703105765, %r1;
	add.s32 	%r1185, %r1184, %r1183;
	add.s32 	%r88, %r1185, 6977678;
	add.s64 	%rd3, %rd1, 12;
	add.s64 	%rd4, %rd1, 16;
	add.s64 	%rd5, %rd1, 20;
	add.s64 	%rd6, %rd1, 28;
	add.s64 	%rd7, %rd1, 132;
	add.s64 	%rd8, %rd1, 156;
	add.s64 	%rd9, %rd1, 164;
	add.s64 	%rd10, %rd1, 244;
	add.s32 	%r1186, %r8, %r4;
	add.s32 	%r1187, %r1186, %r12;
	add.s32 	%r1188, %r8, %r6;
	add.s32 	%r1189, %r1188, %r10;
	abs.s32 	%r1190, %r1189;
	setp.eq.s32 	%p5, %r1190, 3;
	mul.hi.s32 	%r1191, %r1189, 1431655766;
	shr.u32 	%r1192, %r1191, 31;
	add.s32 	%r1193, %r1191, %r1192;
	selp.b32 	%r89, %r1193, 0, %p5;
	mul.hi.s32 	%r1194, %r1187, 1431655766;
	shr.u32 	%r1195, %r1194, 31;
	add.s32 	%r90, %r1194, %r1195;
	add.s32 	%r1196, %r17, %r13;
	add.s32 	%r1197, %r1196, %r21;
	add.s32 	%r1198, %r17, %r15;
	add.s32 	%r1199, %r1198, %r19;
	abs.s32 	%r1200, %r1199;
	setp.eq.s32 	%p6, %r1200, 3;
	mul.hi.s32 	%r1201, %r1199, 1431655766;
	shr.u32 	%r1202, %r1201, 31;
	add.s32 	%r1203, %r1201, %r1202;
	selp.b32 	%r91, %r1203, 0, %p6;
	mul.hi.s32 	%r1204, %r1197, 1431655766;
	shr.u32 	%r1205, %r1204, 31;
	add.s32 	%r92, %r1204, %r1205;
	add.s32 	%r1206, %r26, %r22;
	add.s32 	%r1207, %r1206, %r30;
	add.s32 	%r1208, %r26, %r24;
	add.s32 	%r1209, %r1208, %r28;
	abs.s32 	%r1210, %r1209;
	setp.eq.s32 	%p7, %r1210, 3;
	mul.hi.s32 	%r1211, %r1209, 1431655766;
	shr.u32 	%r1212, %r1211, 31;
	add.s32 	%r1213, %r1211, %r1212;
	selp.b32 	%r93, %r1213, 0, %p7;
	mul.hi.s32 	%r1214, %r1207, 1431655766;
	shr.u32 	%r1215, %r1214, 31;
	add.s32 	%r94, %r1214, %r1215;
	add.s32 	%r1216, %r35, %r31;
	add.s32 	%r1217, %r1216, %r39;
	add.s32 	%r1218, %r35, %r33;
	add.s32 	%r1219, %r1218, %r37;
	abs.s32 	%r1220, %r1219;
	setp.eq.s32 	%p8, %r1220, 3;
	mul.hi.s32 	%r1221, %r1219, 1431655766;
	shr.u32 	%r1222, %r1221, 31;
	add.s32 	%r1223, %r1221, %r1222;
	selp.b32 	%r95, %r1223, 0, %p8;
	mul.hi.s32 	%r1224, %r1217, 1431655766;
	shr.u32 	%r1225, %r1224, 31;
	add.s32 	%r96, %r1224, %r1225;
	add.s32 	%r1226, %r44, %r40;
	add.s32 	%r1227, %r1226, %r48;
	add.s32 	%r1228, %r44, %r42;
	add.s32 	%r1229, %r1228, %r46;
	abs.s32 	%r1230, %r1229;
	setp.eq.s32 	%p9, %r1230, 3;
	mul.hi.s32 	%r1231, %r1229, 1431655766;
	shr.u32 	%r1232, %r1231, 31;
	add.s32 	%r1233, %r1231, %r1232;
	selp.b32 	%r97, %r1233, 0, %p9;
	mul.hi.s32 	%r1234, %r1227, 1431655766;
	shr.u32 	%r1235, %r1234, 31;
	add.s32 	%r98, %r1234, %r1235;
	add.s32 	%r1236, %r53, %r49;
	add.s32 	%r1237, %r1236, %r57;
	add.s32 	%r1238, %r53, %r51;
	add.s32 	%r1239, %r1238, %r55;
	abs.s32 	%r1240, %r1239;
	setp.eq.s32 	%p10, %r1240, 3;
	mul.hi.s32 	%r1241, %r1239, 1431655766;
	shr.u32 	%r1242, %r1241, 31;
	add.s32 	%r1243, %r1241, %r1242;
	selp.b32 	%r99, %r1243, 0, %p10;
	mul.hi.s32 	%r1244, %r1237, 1431655766;
	shr.u32 	%r1245, %r1244, 31;
	add.s32 	%r100, %r1244, %r1245;
	add.s32 	%r1246, %r62, %r58;
	add.s32 	%r1247, %r1246, %r66;
	add.s32 	%r1248, %r62, %r60;
	add.s32 	%r1249, %r1248, %r64;
	abs.s32 	%r1250, %r1249;
	setp.eq.s32 	%p11, %r1250, 3;
	mul.hi.s32 	%r1251, %r1249, 1431655766;
	shr.u32 	%r1252, %r1251, 31;
	add.s32 	%r1253, %r1251, %r1252;
	selp.b32 	%r101, %r1253, 0, %p11;
	mul.hi.s32 	%r1254, %r1247, 1431655766;
	shr.u32 	%r1255, %r1254, 31;
	add.s32 	%r102, %r1254, %r1255;
	add.s32 	%r1256, %r71, %r67;
	add.s32 	%r1257, %r1256, %r75;
	add.s32 	%r1258, %r71, %r69;
	add.s32 	%r1259, %r1258, %r73;
	abs.s32 	%r1260, %r1259;
	setp.eq.s32 	%p12, %r1260, 3;
	mul.hi.s32 	%r1261, %r1259, 1431655766;
	shr.u32 	%r1262, %r1261, 31;
	add.s32 	%r1263, %r1261, %r1262;
	selp.b32 	%r103, %r1263, 0, %p12;
	mul.hi.s32 	%r1264, %r1257, 1431655766;
	shr.u32 	%r1265, %r1264, 31;
	add.s32 	%r104, %r1264, %r1265;
	add.s32 	%r1266, %r80, %r76;
	add.s32 	%r1267, %r1266, %r84;
	add.s32 	%r1268, %r80, %r78;
	add.s32 	%r1269, %r1268, %r82;
	abs.s32 	%r1270, %r1269;
	setp.eq.s32 	%p13, %r1270, 3;
	mul.hi.s32 	%r1271, %r1269, 1431655766;
	shr.u32 	%r1272, %r1271, 31;
	add.s32 	%r1273, %r1271, %r1272;
	selp.b32 	%r105, %r1273, 0, %p13;
	mul.hi.s32 	%r1274, %r1267, 1431655766;
	shr.u32 	%r1275, %r1274, 31;
	add.s32 	%r106, %r1274, %r1275;
	setp.eq.s32 	%p14, %r4, 0;
	setp.eq.s32 	%p15, %r5, 0;
	or.pred  	%p16, %p14, %p15;
	setp.eq.s32 	%p17, %r6, 0;
	or.pred  	%p18, %p16, %p17;
	setp.eq.s32 	%p19, %r7, 0;
	or.pred  	%p20, %p18, %p19;
	setp.eq.s32 	%p21, %r8, 0;
	or.pred  	%p22, %p20, %p21;
	setp.eq.s32 	%p23, %r9, 0;
	or.pred  	%p24, %p22, %p23;
	setp.eq.s32 	%p25, %r10, 0;
	or.pred  	%p26, %p24, %p25;
	setp.eq.s32 	%p27, %r11, 0;
	or.pred  	%p28, %p26, %p27;
	setp.eq.s32 	%p29, %r12, 0;
	or.pred  	%p30, %p28, %p29;
	setp.eq.s32 	%p31, %r13, 0;
	or.pred  	%p32, %p30, %p31;
	setp.eq.s32 	%p33, %r14, 0;
	or.pred  	%p34, %p32, %p33;
	setp.eq.s32 	%p35, %r15, 0;
	or.pred  	%p36, %p34, %p35;
	setp.eq.s32 	%p37, %r16, 0;
	or.pred  	%p38, %p36, %p37;
	setp.eq.s32 	%p39, %r17, 0;
	or.pred  	%p40, %p38, %p39;
	setp.eq.s32 	%p41, %r18, 0;
	or.pred  	%p42, %p40, %p41;
	setp.eq.s32 	%p43, %r19, 0;
	or.pred  	%p44, %p42, %p43;
	setp.eq.s32 	%p45, %r20, 0;
	or.pred  	%p46, %p44, %p45;
	setp.eq.s32 	%p47, %r21, 0;
	or.pred  	%p48, %p46, %p47;
	setp.eq.s32 	%p49, %r22, 0;
	or.pred  	%p50, %p48, %p49;
	setp.eq.s32 	%p51, %r23, 0;
	or.pred  	%p52, %p50, %p51;
	setp.eq.s32 	%p53, %r24, 0;
	or.pred  	%p54, %p52, %p53;
	setp.eq.s32 	%p55, %r25, 0;
	or.pred  	%p56, %p54, %p55;
	setp.eq.s32 	%p57, %r26, 0;
	or.pred  	%p58, %p56, %p57;
	setp.eq.s32 	%p59, %r27, 0;
	or.pred  	%p60, %p58, %p59;
	setp.eq.s32 	%p61, %r28, 0;
	or.pred  	%p62, %p60, %p61;
	setp.eq.s32 	%p63, %r29, 0;
	or.pred  	%p64, %p62, %p63;
	setp.eq.s32 	%p65, %r30, 0;
	or.pred  	%p66, %p64, %p65;
	setp.eq.s32 	%p67, %r31, 0;
	or.pred  	%p68, %p66, %p67;
	setp.eq.s32 	%p69, %r32, 0;
	or.pred  	%p70, %p68, %p69;
	setp.eq.s32 	%p71, %r33, 0;
	or.pred  	%p72, %p70, %p71;
	setp.eq.s32 	%p73, %r34, 0;
	or.pred  	%p74, %p72, %p73;
	setp.eq.s32 	%p75, %r35, 0;
	or.pred  	%p76, %p74, %p75;
	setp.eq.s32 	%p77, %r36, 0;
	or.pred  	%p78, %p76, %p77;
	setp.eq.s32 	%p79, %r37, 0;
	or.pred  	%p80, %p78, %p79;
	setp.eq.s32 	%p81, %r38, 0;
	or.pred  	%p82, %p80, %p81;
	setp.eq.s32 	%p83, %r39, 0;
	or.pred  	%p84, %p82, %p83;
	setp.eq.s32 	%p85, %r40, 0;
	or.pred  	%p86, %p84, %p85;
	setp.eq.s32 	%p87, %r41, 0;
	or.pred  	%p88, %p86, %p87;
	setp.eq.s32 	%p89, %r42, 0;
	or.pred  	%p90, %p88, %p89;
	setp.eq.s32 	%p91, %r43, 0;
	or.pred  	%p92, %p90, %p91;
	setp.eq.s32 	%p93, %r44, 0;
	or.pred  	%p94, %p92, %p93;
	setp.eq.s32 	%p95, %r45, 0;
	or.pred  	%p96, %p94, %p95;
	setp.eq.s32 	%p97, %r46, 0;
	or.pred  	%p98, %p96, %p97;
	setp.eq.s32 	%p99, %r47, 0;
	or.pred  	%p100, %p98, %p99;
	setp.eq.s32 	%p101, %r48, 0;
	or.pred  	%p102, %p100, %p101;
	setp.eq.s32 	%p103, %r49, 0;
	or.pred  	%p104, %p102, %p103;
	setp.eq.s32 	%p105, %r50, 0;
	or.pred  	%p106, %p104, %p105;
	setp.eq.s32 	%p107, %r51, 0;
	or.pred  	%p108, %p106, %p107;
	setp.eq.s32 	%p109, %r52, 0;
	or.pred  	%p110, %p108, %p109;
	setp.eq.s32 	%p111, %r53, 0;
	or.pred  	%p112, %p110, %p111;
	setp.eq.s32 	%p113, %r54, 0;
	or.pred  	%p114, %p112, %p113;
	setp.eq.s32 	%p115, %r55, 0;
	or.pred  	%p116, %p114, %p115;
	setp.eq.s32 	%p117, %r56, 0;
	or.pred  	%p118, %p116, %p117;
	setp.eq.s32 	%p119, %r57, 0;
	or.pred  	%p120, %p118, %p119;
	setp.eq.s32 	%p121, %r58, 0;
	or.pred  	%p122, %p120, %p121;
	setp.eq.s32 	%p123, %r59, 0;
	or.pred  	%p124, %p122, %p123;
	setp.eq.s32 	%p125, %r60, 0;
	or.pred  	%p126, %p124, %p125;
	setp.eq.s32 	%p127, %r61, 0;
	or.pred  	%p128, %p126, %p127;
	setp.eq.s32 	%p129, %r62, 0;
	or.pred  	%p130, %p128, %p129;
	setp.eq.s32 	%p131, %r63, 0;
	or.pred  	%p132, %p130, %p131;
	setp.eq.s32 	%p133, %r64, 0;
	or.pred  	%p134, %p132, %p133;
	setp.eq.s32 	%p135, %r65, 0;
	or.pred  	%p136, %p134, %p135;
	setp.eq.s32 	%p137, %r66, 0;
	or.pred  	%p138, %p136, %p137;
	setp.eq.s32 	%p139, %r67, 0;
	or.pred  	%p140, %p138, %p139;
	setp.eq.s32 	%p141, %r68, 0;
	or.pred  	%p142, %p140, %p141;
	setp.eq.s32 	%p143, %r69, 0;
	or.pred  	%p144, %p142, %p143;
	setp.eq.s32 	%p145, %r70, 0;
	or.pred  	%p146, %p144, %p145;
	setp.eq.s32 	%p147, %r71, 0;
	or.pred  	%p148, %p146, %p147;
	setp.eq.s32 	%p149, %r72, 0;
	or.pred  	%p150, %p148, %p149;
	setp.eq.s32 	%p151, %r73, 0;
	or.pred  	%p152, %p150, %p151;
	setp.eq.s32 	%p153, %r74, 0;
	or.pred  	%p154, %p152, %p153;
	setp.eq.s32 	%p155, %r75, 0;
	or.pred  	%p156, %p154, %p155;
	setp.eq.s32 	%p157, %r76, 0;
	or.pred  	%p158, %p156, %p157;
	setp.eq.s32 	%p159, %r77, 0;
	or.pred  	%p160, %p158, %p159;
	setp.eq.s32 	%p161, %r78, 0;
	or.pred  	%p162, %p160, %p161;
	setp.eq.s32 	%p163, %r79, 0;
	or.pred  	%p164, %p162, %p163;
	setp.eq.s32 	%p165, %r80, 0;
	or.pred  	%p166, %p164, %p165;
	setp.eq.s32 	%p167, %r81, 0;
	or.pred  	%p168, %p166, %p167;
	setp.eq.s32 	%p169, %r82, 0;
	or.pred  	%p170, %p168, %p169;
	setp.eq.s32 	%p171, %r83, 0;
	or.pred  	%p172, %p170, %p171;
	setp.eq.s32 	%p173, %r84, 0;
	or.pred  	%p1, %p172, %p173;
	mov.u32 	%r1276, %ctaid.x;
	mov.u32 	%r1277, %ntid.x;
	mov.u32 	%r1278, %tid.x;
	mad.lo.s32 	%r2640, %r1276, %r1277, %r1278;
	add.s32 	%r108, %r2639, %r2640;
	not.pred 	%p302, %p1;
$L__BB0_4:
	add.s32 	%r1279, %r11, %r10;
	add.s32 	%r1280, %r1279, %r12;
	abs.s32 	%r1281, %r1280;
	setp.ne.s32 	%p174, %r1281, 3;
	add.s32 	%r1283, %r8, %r7;
	add.s32 	%r1284, %r1283, %r9;
	abs.s32 	%r1285, %r1284;
	setp.eq.s32 	%p175, %r1285, 3;
	add.s32 	%r1286, %r5, %r4;
	add.s32 	%r1287, %r1286, %r6;
	abs.s32 	%r1288, %r1287;
	setp.eq.s32 	%p177, %r1288, 3;
	st.local.u32 	[%rd1], %r4;
	st.local.u32 	[%rd1+4], %r5;
	st.local.u32 	[%rd1+8], %r6;
	st.local.u32 	[%rd1+12], %r7;
	st.local.u32 	[%rd1+16], %r8;
	st.local.u32 	[%rd1+20], %r9;
	st.local.u32 	[%rd1+24], %r10;
	st.local.u32 	[%rd1+28], %r11;
	st.local.u32 	[%rd1+32], %r12;
	st.local.u32 	[%rd1+36], %r13;
	st.local.u32 	[%rd1+40], %r14;
	st.local.u32 	[%rd1+44], %r15;
	st.local.u32 	[%rd1+48], %r16;
	st.local.u32 	[%rd1+52], %r17;
	st.local.u32 	[%rd1+56], %r18;
	st.local.u32 	[%rd1+60], %r19;
	st.local.u32 	[%rd1+64], %r20;
	st.local.u32 	[%rd1+68], %r21;
	st.local.u32 	[%rd1+72], %r22;
	st.local.u32 	[%rd1+76], %r23;
	st.local.u32 	[%rd1+80], %r24;
	st.local.u32 	[%rd1+84], %r25;
	st.local.u32 	[%rd1+88], %r26;
	st.local.u32 	[%rd1+92], %r27;
	st.local.u32 	[%rd1+96], %r28;
	st.local.u32 	[%rd1+100], %r29;
	st.local.u32 	[%rd1+104], %r30;
	st.local.u32 	[%rd1+108], %r31;
	st.local.u32 	[%rd1+112], %r32;
	st.local.u32 	[%rd1+116], %r33;
	st.local.u32 	[%rd1+120], %r34;
	st.local.u32 	[%rd1+124], %r35;
	st.local.u32 	[%rd1+128], %r36;
	st.local.u32 	[%rd1+132], %r37;
	st.local.u32 	[%rd1+136], %r38;
	st.local.u32 	[%rd1+140], %r39;
	st.local.u32 	[%rd1+144], %r40;
	st.local.u32 	[%rd1+148], %r41;
	st.local.u32 	[%rd1+152], %r42;
	st.local.u32 	[%rd1+156], %r43;
	st.local.u32 	[%rd1+160], %r44;
	st.local.u32 	[%rd1+164], %r45;
	st.local.u32 	[%rd1+168], %r46;
	st.local.u32 	[%rd1+172], %r47;
	st.local.u32 	[%rd1+176], %r48;
	st.local.u32 	[%rd1+180], %r49;
	st.local.u32 	[%rd1+184], %r50;
	st.local.u32 	[%rd1+188], %r51;
	st.local.u32 	[%rd1+192], %r52;
	st.local.u32 	[%rd1+196], %r53;
	st.local.u32 	[%rd1+200], %r54;
	st.local.u32 	[%rd1+204], %r55;
	st.local.u32 	[%rd1+208], %r56;
	st.local.u32 	[%rd1+212], %r57;
	st.local.u32 	[%rd1+216], %r58;
	st.local.u32 	[%rd1+220], %r59;
	st.local.u32 	[%rd1+224], %r60;
	st.local.u32 	[%rd1+228], %r61;
	st.local.u32 	[%rd1+232], %r62;
	st.local.u32 	[%rd1+236], %r63;
	st.local.u32 	[%rd1+240], %r64;
	st.local.u32 	[%rd1+244], %r65;
	st.local.u32 	[%rd1+248], %r66;
	st.local.u32 	[%rd1+252], %r67;
	st.local.u32 	[%rd1+256], %r68;
	st.local.u32 	[%rd1+260], %r69;
	st.local.u32 	[%rd1+264], %r70;
	st.local.u32 	[%rd1+268], %r71;
	st.local.u32 	[%rd1+272], %r72;
	st.local.u32 	[%rd1+276], %r73;
	st.local.u32 	[%rd1+280], %r74;
	st.local.u32 	[%rd1+284], %r75;
	st.local.u32 	[%rd1+288], %r76;
	st.local.u32 	[%rd1+292], %r77;
	st.local.u32 	[%rd1+296], %r78;
	st.local.u32 	[%rd1+300], %r79;
	st.local.u32 	[%rd1+304], %r80;
	st.local.u32 	[%rd1+308], %r81;
	st.local.u32 	[%rd1+312], %r82;
	st.local.u32 	[%rd1+316], %r83;
	st.local.u32 	[%rd1+320], %r84;
	rem.s32 	%r110, %r2640, %r85;
	or.pred  	%p178, %p177, %p175;
	not.pred 	%p179, %p178;
	selp.b32 	%r1289, %r1284, %r1280, %p175;
	selp.b32 	%r111, %r1287, %r1289, %p177;
	and.pred  	%p180, %p179, %p174;
	@%p180 bra 	$L__BB0_7;
	mul.hi.s32 	%r1306, %r111, 1431655766;
	shr.u32 	%r1307, %r1306, 31;
	add.s32 	%r2641, %r1306, %r1307;
	bra.uni 	$L__BB0_9;
$L__BB0_6:
	add.s32 	%r1301, %r8, %r4;
	add.s32 	%r1302, %r1301, %r12;
	abs.s32 	%r1303, %r1302;
	setp.eq.s32 	%p188, %r1303, 3;
	selp.b32 	%r2641, %r90, %r89, %p188;
	bra.uni 	$L__BB0_9;
$L__BB0_7:
	add.s32 	%r1290, %r9, %r6;
	add.s32 	%r1291, %r1290, %r12;
	abs.s32 	%r1292, %r1291;
	setp.ne.s32 	%p181, %r1292, 3;
	add.s32 	%r1294, %r8, %r5;
	add.s32 	%r1295, %r1294, %r11;
	abs.s32 	%r1296, %r1295;
	setp.eq.s32 	%p182, %r1296, 3;
	add.s32 	%r1297, %r7, %r4;
	add.s32 	%r1298, %r1297, %r10;
	abs.s32 	%r1299, %r1298;
	setp.eq.s32 	%p184, %r1299, 3;
	or.pred  	%p185, %p184, %p182;
	not.pred 	%p186, %p185;
	selp.b32 	%r1300, %r1295, %r1291, %p182;
	selp.b32 	%r114, %r1298, %r1300, %p184;
	and.pred  	%p187, %p186, %p181;
	@%p187 bra 	$L__BB0_6;
	mul.hi.s32 	%r1304, %r114, 1431655766;
	shr.u32 	%r1305, %r1304, 31;
	add.s32 	%r2641, %r1304, %r1305;
$L__BB0_9:
	add.s32 	%r1308, %r20, %r19;
	add.s32 	%r1309, %r1308, %r21;
	abs.s32 	%r1310, %r1309;
	setp.eq.s32 	%p189, %r1310, 3;
	add.s32 	%r1312, %r17, %r16;
	add.s32 	%r1313, %r1312, %r18;
	abs.s32 	%r1314, %r1313;
	setp.eq.s32 	%p190, %r1314, 3;
	add.s32 	%r1315, %r14, %r13;
	add.s32 	%r1316, %r1315, %r15;
	abs.s32 	%r1317, %r1316;
	setp.eq.s32 	%p192, %r1317, 3;
	or.pred  	%p193, %p192, %p190;
	or.pred  	%p194, %p193, %p189;
	selp.b32 	%r1318, %r1313, %r1309, %p190;
	selp.b32 	%r117, %r1316, %r1318, %p192;
	@%p194 bra 	$L__BB0_13;
	add.s32 	%r1319, %r18, %r15;
	add.s32 	%r1320, %r1319, %r21;
	abs.s32 	%r1321, %r1320;
	setp.eq.s32 	%p195, %r1321, 3;
	add.s32 	%r1323, %r17, %r14;
	add.s32 	%r1324, %r1323, %r20;
	abs.s32 	%r1325, %r1324;
	setp.eq.s32 	%p196, %r1325, 3;
	add.s32 	%r1326, %r16, %r13;
	add.s32 	%r1327, %r1326, %r19;
	abs.s32 	%r1328, %r1327;
	setp.eq.s32 	%p198, %r1328, 3;
	or.pred  	%p199, %p198, %p196;
	or.pred  	%p200, %p199, %p195;
	selp.b32 	%r1329, %r1324, %r1320, %p196;
	selp.b32 	%r118, %r1327, %r1329, %p198;
	@%p200 bra 	$L__BB0_12;
	add.s32 	%r1330, %r17, %r13;
	add.s32 	%r1331, %r1330, %r21;
	abs.s32 	%r1332, %r1331;
	setp.eq.s32 	%p201, %r1332, 3;
	selp.b32 	%r2642, %r92, %r91, %p201;
	bra.uni 	$L__BB0_14;
$L__BB0_12:
	mul.hi.s32 	%r1333, %r118, 1431655766;
	shr.u32 	%r1334, %r1333, 31;
	add.s32 	%r2642, %r1333, %r1334;
	bra.uni 	$L__BB0_14;
$L__BB0_13:
	mul.hi.s32 	%r1335, %r117, 1431655766;
	shr.u32 	%r1336, %r1335, 31;
	add.s32 	%r2642, %r1335, %r1336;
$L__BB0_14:
	add.s32 	%r1337, %r29, %r28;
	add.s32 	%r1338, %r1337, %r30;
	abs.s32 	%r1339, %r1338;
	setp.eq.s32 	%p202, %r1339, 3;
	add.s32 	%r1341, %r26, %r25;
	add.s32 	%r1342, %r1341, %r27;
	abs.s32 	%r1343, %r1342;
	setp.eq.s32 	%p203, %r1343, 3;
	add.s32 	%r1344, %r23, %r22;
	add.s32 	%r1345, %r1344, %r24;
	abs.s32 	%r1346, %r1345;
	setp.eq.s32 	%p205, %r1346, 3;
	or.pred  	%p206, %p205, %p203;
	or.pred  	%p207, %p206, %p202;
	selp.b32 	%r1347, %r1342, %r1338, %p203;
	selp.b32 	%r123, %r1345, %r1347, %p205;
	@%p207 bra 	$L__BB0_18;
	add.s32 	%r1348, %r27, %r24;
	add.s32 	%r1349, %r1348, %r30;
	abs.s32 	%r1350, %r1349;
	setp.eq.s32 	%p208, %r1350, 3;
	add.s32 	%r1352, %r26, %r23;
	add.s32 	%r1353, %r1352, %r29;
	abs.s32 	%r1354, %r1353;
	setp.eq.s32 	%p209, %r1354, 3;
	add.s32 	%r1355, %r25, %r22;
	add.s32 	%r1356, %r1355, %r28;
	abs.s32 	%r1357, %r1356;
	setp.eq.s32 	%p211, %r1357, 3;
	or.pred  	%p212, %p211, %p209;
	or.pred  	%p213, %p212, %p208;
	selp.b32 	%r1358, %r1353, %r1349, %p209;
	selp.b32 	%r124, %r1356, %r1358, %p211;
	@%p213 bra 	$L__BB0_17;
	add.s32 	%r1359, %r26, %r22;
	add.s32 	%r1360, %r1359, %r30;
	abs.s32 	%r1361, %r1360;
	setp.eq.s32 	%p214, %r1361, 3;
	selp.b32 	%r2643, %r94, %r93, %p214;
	bra.uni 	$L__BB0_19;
$L__BB0_17:
	mul.hi.s32 	%r1362, %r124, 1431655766;
	shr.u32 	%r1363, %r1362, 31;
	add.s32 	%r2643, %r1362, %r1363;
	bra.uni 	$L__BB0_19;
$L__BB0_18:
	mul.hi.s32 	%r1364, %r123, 1431655766;
	shr.u32 	%r1365, %r1364, 31;
	add.s32 	%r2643, %r1364, %r1365;
$L__BB0_19:
	add.s32 	%r1366, %r38, %r37;
	add.s32 	%r1367, %r1366, %r39;
	abs.s32 	%r1368, %r1367;
	setp.eq.s32 	%p215, %r1368, 3;
	add.s32 	%r1370, %r35, %r34;
	add.s32 	%r1371, %r1370, %r36;
	abs.s32 	%r1372, %r1371;
	setp.eq.s32 	%p216, %r1372, 3;
	add.s32 	%r1373, %r32, %r31;
	add.s32 	%r1374, %r1373, %r33;
	abs.s32 	%r1375, %r1374;
	setp.eq.s32 	%p218, %r1375, 3;
	or.pred  	%p219, %p218, %p216;
	or.pred  	%p220, %p219, %p215;
	selp.b32 	%r1376, %r1371, %r1367, %p216;
	selp.b32 	%r129, %r1374, %r1376, %p218;
	@%p220 bra 	$L__BB0_23;
	add.s32 	%r1377, %r36, %r33;
	add.s32 	%r1378, %r1377, %r39;
	abs.s32 	%r1379, %r1378;
	setp.eq.s32 	%p221, %r1379, 3;
	add.s32 	%r1381, %r35, %r32;
	add.s32 	%r1382, %r1381, %r38;
	abs.s32 	%r1383, %r1382;
	setp.eq.s32 	%p222, %r1383, 3;
	add.s32 	%r1384, %r34, %r31;
	add.s32 	%r1385, %r1384, %r37;
	abs.s32 	%r1386, %r1385;
	setp.eq.s32 	%p224, %r1386, 3;
	or.pred  	%p225, %p224, %p222;
	or.pred  	%p226, %p225, %p221;
	selp.b32 	%r1387, %r1382, %r1378, %p222;
	selp.b32 	%r130, %r1385, %r1387, %p224;
	@%p226 bra 	$L__BB0_22;
	add.s32 	%r1388, %r35, %r31;
	add.s32 	%r1389, %r1388, %r39;
	abs.s32 	%r1390, %r1389;
	setp.eq.s32 	%p227, %r1390, 3;
	selp.b32 	%r2644, %r96, %r95, %p227;
	bra.uni 	$L__BB0_24;
$L__BB0_22:
	mul.hi.s32 	%r1391, %r130, 1431655766;
	shr.u32 	%r1392, %r1391, 31;
	add.s32 	%r2644, %r1391, %r1392;
	bra.uni 	$L__BB0_24;
$L__BB0_23:
	mul.hi.s32 	%r1393, %r129, 1431655766;
	shr.u32 	%r1394, %r1393, 31;
	add.s32 	%r2644, %r1393, %r1394;
$L__BB0_24:
	add.s32 	%r1395, %r47, %r46;
	add.s32 	%r1396, %r1395, %r48;
	abs.s32 	%r1397, %r1396;
	setp.eq.s32 	%p228, %r1397, 3;
	add.s32 	%r1399, %r44, %r43;
	add.s32 	%r1400, %r1399, %r45;
	abs.s32 	%r1401, %r1400;
	setp.eq.s32 	%p229, %r1401, 3;
	add.s32 	%r1402, %r41, %r40;
	add.s32 	%r1403, %r1402, %r42;
	abs.s32 	%r1404, %r1403;
	setp.eq.s32 	%p231, %r1404, 3;
	or.pred  	%p232, %p231, %p229;
	or.pred  	%p233, %p232, %p228;
	selp.b32 	%r1405, %r1400, %r1396, %p229;
	selp.b32 	%r135, %r1403, %r1405, %p231;
	@%p233 bra 	$L__BB0_28;
	add.s32 	%r1406, %r45, %r42;
	add.s32 	%r1407, %r1406, %r48;
	abs.s32 	%r1408, %r1407;
	setp.eq.s32 	%p234, %r1408, 3;
	add.s32 	%r1410, %r44, %r41;
	add.s32 	%r1411, %r1410, %r47;
	abs.s32 	%r1412, %r1411;
	setp.eq.s32 	%p235, %r1412, 3;
	add.s32 	%r1413, %r43, %r40;
	add.s32 	%r1414, %r1413, %r46;
	abs.s32 	%r1415, %r1414;
	setp.eq.s32 	%p237, %r1415, 3;
	or.pred  	%p238, %p237, %p235;
	or.pred  	%p239, %p238, %p234;
	selp.b32 	%r1416, %r1411, %r1407, %p235;
	selp.b32 	%r136, %r1414, %r1416, %p237;
	@%p239 bra 	$L__BB0_27;
	add.s32 	%r1417, %r44, %r40;
	add.s32 	%r1418, %r1417, %r48;
	abs.s32 	%r1419, %r1418;
	setp.eq.s32 	%p240, %r1419, 3;
	selp.b32 	%r2645, %r98, %r97, %p240;
	bra.uni 	$L__BB0_29;
$L__BB0_27:
	mul.hi.s32 	%r1420, %r136, 1431655766;
	shr.u32 	%r1421, %r1420, 31;
	add.s32 	%r2645, %r1420, %r1421;
	bra.uni 	$L__BB0_29;
$L__BB0_28:
	mul.hi.s32 	%r1422, %r135, 1431655766;
	shr.u32 	%r1423, %r1422, 31;
	add.s32 	%r2645, %r1422, %r1423;
$L__BB0_29:
	add.s32 	%r1424, %r56, %r55;
	add.s32 	%r1425, %r1424, %r57;
	abs.s32 	%r1426, %r1425;
	setp.eq.s32 	%p241, %r1426, 3;
	add.s32 	%r1428, %r53, %r52;
	add.s32 	%r1429, %r1428, %r54;
	abs.s32 	%r1430, %r1429;
	setp.eq.s32 	%p242, %r1430, 3;
	add.s32 	%r1431, %r50, %r49;
	add.s32 	%r1432, %r1431, %r51;
	abs.s32 	%r1433, %r1432;
	setp.eq.s32 	%p244, %r1433, 3;
	or.pred  	%p245, %p244, %p242;
	or.pred  	%p246, %p245, %p241;
	selp.b32 	%r1434, %r1429, %r1425, %p242;
	selp.b32 	%r141, %r1432, %r1434, %p244;
	@%p246 bra 	$L__BB0_33;
	add.s32 	%r1435, %r54, %r51;
	add.s32 	%r1436, %r1435, %r57;
	abs.s32 	%r1437, %r1436;
	setp.eq.s32 	%p247, %r1437, 3;
	add.s32 	%r1439, %r53, %r50;
	add.s32 	%r1440, %r1439, %r56;
	abs.s32 	%r1441, %r1440;
	setp.eq.s32 	%p248, %r1441, 3;
	add.s32 	%r1442, %r52, %r49;
	add.s32 	%r1443, %r1442, %r55;
	abs.s32 	%r1444, %r1443;
	setp.eq.s32 	%p250, %r1444, 3;
	or.pred  	%p251, %p250, %p248;
	or.pred  	%p252, %p251, %p247;
	selp.b32 	%r1445, %r1440, %r1436, %p248;
	selp.b32 	%r142, %r1443, %r1445, %p250;
	@%p252 bra 	$L__BB0_32;
	add.s32 	%r1446, %r53, %r49;
	add.s32 	%r1447, %r1446, %r57;
	abs.s32 	%r1448, %r1447;
	setp.eq.s32 	%p253, %r1448, 3;
	selp.b32 	%r2646, %r100, %r99, %p253;
	bra.uni 	$L__BB0_34;
$L__BB0_32:
	mul.hi.s32 	%r1449, %r142, 1431655766;
	shr.u32 	%r1450, %r1449, 31;
	add.s32 	%r2646, %r1449, %r1450;
	bra.uni 	$L__BB0_34;
$L__BB0_33:
	mul.hi.s32 	%r1451, %r141, 1431655766;
	shr.u32 	%r1452, %r1451, 31;
	add.s32 	%r2646, %r1451, %r1452;
$L__BB0_34:
	add.s32 	%r1453, %r65, %r64;
	add.s32 	%r1454, %r1453, %r66;
	abs.s32 	%r1455, %r1454;
	setp.eq.s32 	%p254, %r1455, 3;
	add.s32 	%r1457, %r62, %r61;
	add.s32 	%r1458, %r1457, %r63;
	abs.s32 	%r1459, %r1458;
	setp.eq.s32 	%p255, %r1459, 3;
	add.s32 	%r1460, %r59, %r58;
	add.s32 	%r1461, %r1460, %r60;
	abs.s32 	%r1462, %r1461;
	setp.eq.s32 	%p257, %r1462, 3;
	or.pred  	%p258, %p257, %p255;
	or.pred  	%p259, %p258, %p254;
	selp.b32 	%r1463, %r1458, %r1454, %p255;
	selp.b32 	%r147, %r1461, %r1463, %p257;
	@%p259 bra 	$L__BB0_38;
	add.s32 	%r1464, %r63, %r60;
	add.s32 	%r1465, %r1464, %r66;
	abs.s32 	%r1466, %r1465;
	setp.eq.s32 	%p260, %r1466, 3;
	add.s32 	%r1468, %r62, %r59;
	add.s32 	%r1469, %r1468, %r65;
	abs.s32 	%r1470, %r1469;
	setp.eq.s32 	%p261, %r1470, 3;
	add.s32 	%r1471, %r61, %r58;
	add.s32 	%r1472, %r1471, %r64;
	abs.s32 	%r1473, %r1472;
	setp.eq.s32 	%p263, %r1473, 3;
	or.pred  	%p264, %p263, %p261;
	or.pred  	%p265, %p264, %p260;
	selp.b32 	%r1474, %r1469, %r1465, %p261;
	selp.b32 	%r148, %r1472, %r1474, %p263;
	@%p265 bra 	$L__BB0_37;
	add.s32 	%r1475, %r62, %r58;
	add.s32 	%r1476, %r1475, %r66;
	abs.s32 	%r1477, %r1476;
	setp.eq.s32 	%p266, %r1477, 3;
	selp.b32 	%r2647, %r102, %r101, %p266;
	bra.uni 	$L__BB0_39;
$L__BB0_37:
	mul.hi.s32 	%r1478, %r148, 1431655766;
	shr.u32 	%r1479, %r1478, 31;
	add.s32 	%r2647, %r1478, %r1479;
	bra.uni 	$L__BB0_39;
$L__BB0_38:
	mul.hi.s32 	%r1480, %r147, 1431655766;
	shr.u32 	%r1481, %r1480, 31;
	add.s32 	%r2647, %r1480, %r1481;
$L__BB0_39:
	add.s32 	%r1482, %r74, %r73;
	add.s32 	%r1483, %r1482, %r75;
	abs.s32 	%r1484, %r1483;
	setp.eq.s32 	%p267, %r1484, 3;
	add.s32 	%r1486, %r71, %r70;
	add.s32 	%r1487, %r1486, %r72;
	abs.s32 	%r1488, %r1487;
	setp.eq.s32 	%p268, %r1488, 3;
	add.s32 	%r1489, %r68, %r67;
	add.s32 	%r1490, %r1489, %r69;
	abs.s32 	%r1491, %r1490;
	setp.eq.s32 	%p270, %r1491, 3;
	or.pred  	%p271, %p270, %p268;
	or.pred  	%p272, %p271, %p267;
	selp.b32 	%r1492, %r1487, %r1483, %p268;
	selp.b32 	%r153, %r1490, %r1492, %p270;
	@%p272 bra 	$L__BB0_43;
	add.s32 	%r1493, %r72, %r69;
	add.s32 	%r1494, %r1493, %r75;
	abs.s32 	%r1495, %r1494;
	setp.eq.s32 	%p273, %r1495, 3;
	add.s32 	%r1497, %r71, %r68;
	add.s32 	%r1498, %r1497, %r74;
	abs.s32 	%r1499, %r1498;
	setp.eq.s32 	%p274, %r1499, 3;
	add.s32 	%r1500, %r70, %r67;
	add.s32 	%r1501, %r1500, %r73;
	abs.s32 	%r1502, %r1501;
	setp.eq.s32 	%p276, %r1502, 3;
	or.pred  	%p277, %p276, %p274;
	or.pred  	%p278, %p277, %p273;
	selp.b32 	%r1503, %r1498, %r1494, %p274;
	selp.b32 	%r154, %r1501, %r1503, %p276;
	@%p278 bra 	$L__BB0_42;
	add.s32 	%r1504, %r71, %r67;
	add.s32 	%r1505, %r1504, %r75;
	abs.s32 	%r1506, %r1505;
	setp.eq.s32 	%p279, %r1506, 3;
	selp.b32 	%r2648, %r104, %r103, %p279;
	bra.uni 	$L__BB0_44;
$L__BB0_42:
	mul.hi.s32 	%r1507, %r154, 1431655766;
	shr.u32 	%r1508, %r1507, 31;
	add.s32 	%r2648, %r1507, %r1508;
	bra.uni 	$L__BB0_44;
$L__BB0_43:
	mul.hi.s32 	%r1509, %r153, 1431655766;
	shr.u32 	%r1510, %r1509, 31;
	add.s32 	%r2648, %r1509, %r1510;
$L__BB0_44:
	add.s32 	%r1511, %r83, %r82;
	add.s32 	%r1512, %r1511, %r84;
	abs.s32 	%r1513, %r1512;
	setp.eq.s32 	%p280, %r1513, 3;
	add.s32 	%r1515, %r80, %r79;
	add.s32 	%r1516, %r1515, %r81;
	abs.s32 	%r1517, %r1516;
	setp.eq.s32 	%p281, %r1517, 3;
	add.s32 	%r1518, %r77, %r76;
	add.s32 	%r1519, %r1518, %r78;
	abs.s32 	%r1520, %r1519;
	setp.eq.s32 	%p283, %r1520, 3;
	or.pred  	%p284, %p283, %p281;
	or.pred  	%p285, %p284, %p280;
	selp.b32 	%r1521, %r1516, %r1512, %p281;
	selp.b32 	%r159, %r1519, %r1521, %p283;
	@%p285 bra 	$L__BB0_48;
	add.s32 	%r1522, %r81, %r78;
	add.s32 	%r1523, %r1522, %r84;
	abs.s32 	%r1524, %r1523;
	setp.eq.s32 	%p286, %r1524, 3;
	add.s32 	%r1526, %r80, %r77;
	add.s32 	%r1527, %r1526, %r83;
	abs.s32 	%r1528, %r1527;
	setp.eq.s32 	%p287, %r1528, 3;
	add.s32 	%r1529, %r79, %r76;
	add.s32 	%r1530, %r1529, %r82;
	abs.s32 	%r1531, %r1530;
	setp.eq.s32 	%p289, %r1531, 3;
	or.pred  	%p290, %p289, %p287;
	or.pred  	%p291, %p290, %p286;
	selp.b32 	%r1532, %r1527, %r1523, %p287;
	selp.b32 	%r160, %r1530, %r1532, %p289;
	@%p291 bra 	$L__BB0_47;
	add.s32 	%r1533, %r80, %r76;
	add.s32 	%r1534, %r1533, %r84;
	abs.s32 	%r1535, %r1534;
	setp.eq.s32 	%p292, %r1535, 3;
	selp.b32 	%r2649, %r106, %r105, %p292;
	bra.uni 	$L__BB0_49;
$L__BB0_47:
	mul.hi.s32 	%r1536, %r160, 1431655766;
	shr.u32 	%r1537, %r1536, 31;
	add.s32 	%r2649, %r1536, %r1537;
	bra.uni 	$L__BB0_49;
$L__BB0_48:
	mul.hi.s32 	%r1538, %r159, 1431655766;
	shr.u32 	%r1539, %r1538, 31;
	add.s32 	%r2649, %r1538, %r1539;
$L__BB0_49:
	add.s32 	%r1540, %r2642, %r2641;
	add.s32 	%r2650, %r1540, %r2643;
	abs.s32 	%r1541, %r2650;
	setp.eq.s32 	%p293, %r1541, 3;
	@%p293 bra 	$L__BB0_52;
	add.s32 	%r1542, %r2645, %r2644;
	add.s32 	%r2650, %r1542, %r2646;
	abs.s32 	%r1543, %r2650;
	setp.eq.s32 	%p294, %r1543, 3;
	@%p294 bra 	$L__BB0_52;
	add.s32 	%r1544, %r2648, %r2647;
	add.s32 	%r2650, %r1544, %r2649;
	abs.s32 	%r1545, %r2650;
	setp.ne.s32 	%p295, %r1545, 3;
	@%p295 bra 	$L__BB0_57;
$L__BB0_52:
	mul.hi.s32 	%r1564, %r2650, 1431655766;
	shr.u32 	%r1565, %r1564, 31;
	add.s32 	%r2652, %r1564, %r1565;
	bra.uni 	$L__BB0_60;
$L__BB0_53:
	add.s32 	%r1548, %r2645, %r2642;
	add.s32 	%r2651, %r1548, %r2648;
	abs.s32 	%r1549, %r2651;
	setp.eq.s32 	%p297, %r1549, 3;
	@%p297 bra 	$L__BB0_58;
	add.s32 	%r1550, %r2646, %r2643;
	add.s32 	%r2651, %r1550, %r2649;
	abs.s32 	%r1551, %r2651;
	setp.eq.s32 	%p298, %r1551, 3;
	@%p298 bra 	$L__BB0_58;
	add.s32 	%r1552, %r2645, %r2641;
	add.s32 	%r172, %r1552, %r2649;
	abs.s32 	%r1553, %r172;
	setp.eq.s32 	%p299, %r1553, 3;
	@%p299 bra 	$L__BB0_56;
	bra.uni 	$L__BB0_59;
$L__BB0_56:
	mul.hi.s32 	%r1560, %r172, 1431655766;
	shr.u32 	%r1561, %r1560, 31;
	add.s32 	%r2652, %r1560, %r1561;
	bra.uni 	$L__BB0_60;
$L__BB0_57:
	add.s32 	%r1546, %r2644, %r2641;
	add.s32 	%r2651, %r1546, %r2647;
	abs.s32 	%r1547, %r2651;
	setp.ne.s32 	%p296, %r1547, 3;
	@%p296 bra 	$L__BB0_53;
$L__BB0_58:
	mul.hi.s32 	%r1562, %r2651, 1431655766;
	shr.u32 	%r1563, %r1562, 31;
	add.s32 	%r2652, %r1562, %r1563;
	bra.uni 	$L__BB0_60;
$L__BB0_59:
	add.s32 	%r1554, %r2645, %r2643;
	add.s32 	%r1555, %r1554, %r2647;
	abs.s32 	%r1556, %r1555;
	setp.eq.s32 	%p300, %r1556, 3;
	mul.hi.s32 	%r1557, %r1555, 1431655766;
	shr.u32 	%r1558, %r1557, 31;
	add.s32 	%r1559, %r1557, %r1558;
	selp.b32 	%r2652, %r1559, 0, %p300;
$L__BB0_60:
	setp.ne.s32 	%p301, %r2652, 0;
	mov.u32 	%r2885, %r78;
	mov.u32 	%r2886, %r77;
	mov.u32 	%r2887, %r76;
	mov.u32 	%r2888, %r69;
	mov.u32 	%r2889, %r68;
	mov.u32 	%r2890, %r67;
	mov.u32 	%r2891, %r60;
	mov.u32 	%r2892, %r59;
	mov.u32 	%r2893, %r58;
	mov.u32 	%r2894, %r51;
	mov.u32 	%r2895, %r50;
	mov.u32 	%r2896, %r49;
	mov.u32 	%r2897, %r42;
	mov.u32 	%r2898, %r41;
	mov.u32 	%r2899, %r40;
	mov.u32 	%r2900, %r33;
	mov.u32 	%r2901, %r32;
	mov.u32 	%r2902, %r31;
	mov.u32 	%r2903, %r24;
	mov.u32 	%r2904, %r23;
	mov.u32 	%r2905, %r22;
	mov.u32 	%r2906, %r15;
	mov.u32 	%r2907, %r14;
	mov.u32 	%r2908, %r13;
	mov.u32 	%r2909, %r6;
	mov.u32 	%r2910, %r5;
	mov.u32 	%r2911, %r4;
	@%p301 bra 	$L__BB0_780;
	mov.u32 	%r2885, %r78;
	mov.u32 	%r2886, %r77;
	mov.u32 	%r2887, %r76;
	mov.u32 	%r2888, %r69;
	mov.u32 	%r2889, %r68;
	mov.u32 	%r2890, %r67;
	mov.u32 	%r2891, %r60;
	mov.u32 	%r2892, %r59;
	mov.u32 	%r2893, %r58;
	mov.u32 	%r2894, %r51;
	mov.u32 	%r2895, %r50;
	mov.u32 	%r2896, %r49;
	mov.u32 	%r2897, %r42;
	mov.u32 	%r2898, %r41;
	mov.u32 	%r2899, %r40;
	mov.u32 	%r2900, %r33;
	mov.u32 	%r2901, %r32;
	mov.u32 	%r2902, %r31;
	mov.u32 	%r2903, %r24;
	mov.u32 	%r2904, %r23;
	mov.u32 	%r2905, %r22;
	mov.u32 	%r2906, %r15;
	mov.u32 	%r2907, %r14;
	mov.u32 	%r2908, %r13;
	mov.u32 	%r2909, %r6;
	mov.u32 	%r2910, %r5;
	mov.u32 	%r2911, %r4;
	@%p302 bra 	$L__BB0_780;
	ld.param.u64 	%rd213, [_Z16MonteCarloKernelPiS_S_PbS_S_i_param_3];
	cvta.to.global.u64 	%rd203, %rd213;
	ld.global.u8 	%rs1, [%rd203];
	setp.eq.s16 	%p303, %rs1, 0;
	@%p303 bra 	$L__BB0_317;
	setp.ne.s32 	%p304, %r4, 0;
	mov.b32 	%r2655, 0;
	@%p304 bra 	$L__BB0_66;
	setp.ne.s32 	%p305, %r110, 0;
	mov.b32 	%r2655, 1;
	mov.b32 	%r2653, 0;
	mov.u64 	%rd217, %rd1;
	@%p305 bra 	$L__BB0_66;
$L__BB0_65:
	st.local.u32 	[%rd217], %r86;
	mov.u32 	%r2655, %r2653;
	bra.uni 	$L__BB0_306;
$L__BB0_66:
	setp.ne.s32 	%p306, %r5, 0;
	@%p306 bra 	$L__BB0_69;
	add.s64 	%rd217, %rd1, 4;
	setp.eq.s32 	%p307, %r2655, %r110;
	mov.b32 	%r2653, 1;
	@%p307 bra 	$L__BB0_65;
	add.s32 	%r2655, %r2655, 1;
$L__BB0_69:
	setp.ne.s32 	%p308, %r6, 0;
	@%p308 bra 	$L__BB0_72;
	add.s64 	%rd217, %rd1, 8;
	setp.eq.s32 	%p309, %r2655, %r110;
	mov.b32 	%r2653, 2;
	@%p309 bra 	$L__BB0_65;
	add.s32 	%r2655, %r2655, 1;
$L__BB0_72:
	setp.ne.s32 	%p310, %r7, 0;
	@%p310 bra 	$L__BB0_75;
	setp.eq.s32 	%p311, %r2655, %r110;
	mov.b32 	%r2653, 3;
	mov.u64 	%rd217, %rd3;
	@%p311 bra 	$L__BB0_65;
	add.s32 	%r2655, %r2655, 1;
$L__BB0_75:
	setp.ne.s32 	%p312, %r8, 0;
	@%p312 bra 	$L__BB0_78;
	setp.eq.s32 	%p313, %r2655, %r110;
	mov.b32 	%r2653, 4;
	mov.u64 	%rd217, %rd4;
	@%p313 bra 	$L__BB0_65;
	add.s32 	%r2655, %r2655, 1;
$L__BB0_78:
	setp.ne.s32 	%p314, %r9, 0;
	@%p314 bra 	$L__BB0_81;
	setp.eq.s32 	%p315, %r2655, %r110;
	mov.b32 	%r2653, 5;
	mov.u64 	%rd217, %rd5;
	@%p315 bra 	$L__BB0_65;
	add.s32 	%r2655, %r2655, 1;
$L__BB0_81:
	setp.ne.s32 	%p316, %r10, 0;
	@%p316 bra 	$L__BB0_84;
	add.s64 	%rd217, %rd1, 24;
	setp.eq.s32 	%p317, %r2655, %r110;
	mov.b32 	%r2653, 6;
	@%p317 bra 	$L__BB0_65;
	add.s32 	%r2655, %r2655, 1;
$L__BB0_84:
	setp.ne.s32 	%p318, %r11, 0;
	@%p318 bra 	$L__BB0_87;
	setp.eq.s32 	%p319, %r2655, %r110;
	mov.b32 	%r2653, 7;
	mov.u64 	%rd217, %rd6;
	@%p319 bra 	$L__BB0_65;
	add.s32 	%r2655, %r2655, 1;
$L__BB0_87:
	setp.ne.s32 	%p320, %r12, 0;
	@%p320 bra 	$L__BB0_90;
	add.s64 	%rd217, %rd1, 32;
	setp.eq.s32 	%p321, %r2655, %r110;
	mov.b32 	%r2653, 8;
	@%p321 bra 	$L__BB0_65;
	add.s32 	%r2655, %r2655, 1;
$L__BB0_90:
	setp.ne.s32 	%p322, %r13, 0;
	@%p322 bra 	$L__BB0_93;
	add.s64 	%rd217, %rd1, 36;
	setp.eq.s32 	%p323, %r2655, %r110;
	mov.b32 	%r2653, 9;
	@%p323 bra 	$L__BB0_65;
	add.s32 	%r2655, %r2655, 1;
$L__BB0_93:
	setp.ne.s32 	%p324, %r14, 0;
	@%p324 bra 	$L__BB0_96;
	add.s64 	%rd217, %rd1, 40;
	setp.eq.s32 	%p325, %r2655, %r110;
	mov.b32 	%r2653, 10;
	@%p325 bra 	$L__BB0_65;
	add.s32 	%r2655, %r2655, 1;
$L__BB0_96:
	setp.ne.s32 	%p326, %r15, 0;
	@%p326 bra 	$L__BB0_99;
	add.s64 	%rd217, %rd1, 44;
	setp.eq.s32 	%p327, %r2655, %r110;
	mov.b32 	%r2653, 11;
	@%p327 bra 	$L__BB0_65;
	add.s32 	%r2655, %r2655, 1;
$L__BB0_99:
	setp.ne.s32 	%p328, %r16, 0;
	@%p328 bra 	$L__BB0_102;
	add.s64 	%rd217, %rd1, 48;
	setp.eq.s32 	%p329, %r2655, %r110;
	mov.b32 	%r2653, 12;
	@%p329 bra 	$L__BB0_65;
	add.s32 	%r2655, %r2655, 1;
$L__BB0_102:
	setp.ne.s32 	%p330, %r17, 0;
	@%p330 bra 	$L__BB0_105;
	add.s64 	%rd217, %rd1, 52;
	setp.eq.s32 	%p331, %r2655, %r110;
	mov.b32 	%r2653, 13;
	@%p331 bra 	$L__BB0_65;
	add.s32 	%r2655, %r2655, 1;
$L__BB0_105:
	setp.ne.s32 	%p332, %r18, 0;
	@%p332 bra 	$L__BB0_108;
	add.s64 	%rd217, %rd1, 56;
	setp.eq.s32 	%p333, %r2655, %r110;
	mov.b32 	%r2653, 14;
	@%p333 bra 	$L__BB0_65;
	add.s32 	%r2655, %r2655, 1;
$L__BB0_108:
	setp.ne.s32 	%p334, %r19, 0;
	@%p334 bra 	$L__BB0_111;
	add.s64 	%rd217, %rd1, 60;
	setp.eq.s32 	%p335, %r2655, %r110;
	mov.b32 	%r2653, 15;
	@%p335 bra 	$L__BB0_65;
	add.s32 	%r2655, %r2655, 1;
$L__BB0_111:
	setp.ne.s32 	%p336, %r20, 0;
	@%p336 bra 	$L__BB0_114;
	add.s64 	%rd217, %rd1, 64;
	setp.eq.s32 	%p337, %r2655, %r110;
	mov.b32 	%r2653, 16;
	@%p337 bra 	$L__BB0_65;
	add.s32 	%r2655, %r2655, 1;
$L__BB0_114:
	setp.ne.s32 	%p338, %r21, 0;
	@%p338 bra 	$L__BB0_117;
	add.s64 	%rd217, %rd1, 68;
	setp.eq.s32 	%p339, %r2655, %r110;
	mov.b32 	%r2653, 17;
	@%p339 bra 	$L__BB0_65;
	add.s32 	%r2655, %r2655, 1;
$L__BB0_117:
	setp.ne.s32 	%p340, %r22, 0;
	@%p340 bra 	$L__BB0_120;
	add.s64 	%rd217, %rd1, 72;
	setp.eq.s32 	%p341, %r2655, %r110;
	mov.b32 	%r2653, 18;
	@%p341 bra 	$L__BB0_65;
	add.s32 	%r2655, %r2655, 1;
$L__BB0_120:
	setp.ne.s32 	%p342, %r23, 0;
	@%p342 bra 	$L__BB0_123;
	add.s64 	%rd217, %rd1, 76;
	setp.eq.s32 	%p343, %r2655, %r110;
	mov.b32 	%r2653, 19;
	@%p343 bra 	$L__BB0_65;
	add.s32 	%r2655, %r2655, 1;
$L__BB0_123:
	setp.ne.s32 	%p344, %r24, 0;
	@%p344 bra 	$L__BB0_126;
	add.s64 	%rd217, %rd1, 80;
	setp.eq.s32 	%p345, %r2655, %r110;
	mov.b32 	%r2653, 20;
	@%p345 bra 	$L__BB0_65;
	add.s32 	%r2655, %r2655, 1;
$L__BB0_126:
	setp.ne.s32 	%p346, %r25, 0;
	@%p346 bra 	$L__BB0_129;
	add.s64 	%rd217, %rd1, 84;
	setp.eq.s32 	%p347, %r2655, %r110;
	mov.b32 	%r2653, 21;
	@%p347 bra 	$L__BB0_65;
	add.s32 	%r2655, %r2655, 1;
$L__BB0_129:
	setp.ne.s32 	%p348, %r26, 0;
	@%p348 bra 	$L__BB0_132;
	add.s64 	%rd217, %rd1, 88;
	setp.eq.s32 	%p349, %r2655, %r110;
	mov.b32 	%r2653, 22;
	@%p349 bra 	$L__BB0_65;
	add.s32 	%r2655, %r2655, 1;
$L__BB0_132:
	setp.ne.s32 	%p350, %r27, 0;
	@%p350 bra 	$L__BB0_135;
	add.s64 	%rd217, %rd1, 92;
	setp.eq.s32 	%p351, %r2655, %r110;
	mov.b32 	%r2653, 23;
	@%p351 bra 	$L__BB0_65;
	add.s32 	%r2655, %r2655, 1;
$L__BB0_135:
	setp.ne.s32 	%p352, %r28, 0;
	@%p352 bra 	$L__BB0_138;
	add.s64 	%rd217, %rd1, 96;
	setp.eq.s32 	%p353, %r2655, %r110;
	mov.b32 	%r2653, 24;
	@%p353 bra 	$L__BB0_65;
	add.s32 	%r2655, %r2655, 1;
$L__BB0_138:
	setp.ne.s32 	%p354, %r29, 0;
	@%p354 bra 	$L__BB0_141;
	add.s64 	%rd217, %rd1, 100;
	setp.eq.s32 	%p355, %r2655, %r110;
	mov.b32 	%r2653, 25;
	@%p355 bra 	$L__BB0_65;
	add.s32 	%r2655, %r2655, 1;
$L__BB0_141:
	setp.ne.s32 	%p356, %r30, 0;
	@%p356 bra 	$L__BB0_144;
	add.s64 	%rd217, %rd1, 104;
	setp.eq.s32 	%p357, %r2655, %r110;
	mov.b32 	%r2653, 26;
	@%p357 bra 	$L__BB0_65;
	add.s32 	%r2655, %r2655, 1;
$L__BB0_144:
	setp.ne.s32 	%p358, %r31, 0;
	@%p358 bra 	$L__BB0_147;
	add.s64 	%rd217, %rd1, 108;
	setp.eq.s32 	%p359, %r2655, %r110;
	mov.b32 	%r2653, 27;
	@%p359 bra 	$L__BB0_65;
	add.s32 	%r2655, %r2655, 1;
$L__BB0_147:
	setp.ne.s32 	%p360, %r32, 0;
	@%p360 bra 	$L__BB0_150;
	add.s64 	%rd217, %rd1, 112;
	setp.eq.s32 	%p361, %r2655, %r110;
	mov.b32 	%r2653, 28;
	@%p361 bra 	$L__BB0_65;
	add.s32 	%r2655, %r2655, 1;
$L__BB0_150:
	setp.ne.s32 	%p362, %r33, 0;
	@%p362 bra 	$L__BB0_153;
	add.s64 	%rd217, %rd1, 116;
	setp.eq.s32 	%p363, %r2655, %r110;
	mov.b32 	%r2653, 29;
	@%p363 bra 	$L__BB0_65;
	add.s32 	%r2655, %r2655, 1;
$L__BB0_153:
	setp.ne.s32 	%p364, %r34, 0;
	@%p364 bra 	$L__BB0_156;
	add.s64 	%rd217, %rd1, 120;
	setp.eq.s32 	%p365, %r2655, %r110;
	mov.b32 	%r2653, 30;
	@%p365 bra 	$L__BB0_65;
	add.s32 	%r2655, %r2655, 1;
$L__BB0_156:
	setp.ne.s32 	%p366, %r35, 0;
	@%p366 bra 	$L__BB0_159;
	add.s64 	%rd217, %rd1, 124;
	setp.eq.s32 	%p367, %r2655, %r110;
	mov.b32 	%r2653, 31;
	@%p367 bra 	$L__BB0_65;
	add.s32 	%r2655, %r2655, 1;
$L__BB0_159:
	setp.ne.s32 	%p368, %r36, 0;
	@%p368 bra 	$L__BB0_162;
	add.s64 	%rd217, %rd1, 128;
	setp.eq.s32 	%p369, %r2655, %r110;
	mov.b32 	%r2653, 32;
	@%p369 bra 	$L__BB0_65;
	add.s32 	%r2655, %r2655, 1;
$L__BB0_162:
	setp.ne.s32 	%p370, %r37, 0;
	@%p370 bra 	$L__BB0_165;
	setp.eq.s32 	%p371, %r2655, %r110;
	mov.b32 	%r2653, 33;
	mov.u64 	%rd217, %rd7;
	@%p371 bra 	$L__BB0_65;
	add.s32 	%r2655, %r2655, 1;
$L__BB0_165:
	setp.ne.s32 	%p372, %r38, 0;
	@%p372 bra 	$L__BB0_168;
	add.s64 	%rd217, %rd1, 136;
	setp.eq.s32 	%p373, %r2655, %r110;
	mov.b32 	%r2653, 34;
	@%p373 bra 	$L__BB0_65;
	add.s32 	%r2655, %r2655, 1;
$L__BB0_168:
	setp.ne.s32 	%p374, %r39, 0;
	@%p374 bra 	$L__BB0_171;
	add.s64 	%rd217, %rd1, 140;
	setp.eq.s32 	%p375, %r2655, %r110;
	mov.b32 	%r2653, 35;
	@%p375 bra 	$L__BB0_65;
	add.s32 	%r2655, %r2655, 1;
$L__BB0_171:
	setp.ne.s32 	%p376, %r40, 0;
	@%p376 bra 	$L__BB0_174;
	add.s64 	%rd217, %rd1, 144;
	setp.eq.s32 	%p377, %r2655, %r110;
	mov.b32 	%r2653, 36;
	@%p377 bra 	$L__BB0_65;
	add.s32 	%r2655, %r2655, 1;
$L__BB0_174:
	setp.ne.s32 	%p378, %r41, 0;
	@%p378 bra 	$L__BB0_177;
	add.s64 	%rd217, %rd1, 148;
	setp.eq.s32 	%p379, %r2655, %r110;
	mov.b32 	%r2653, 37;
	@%p379 bra 	$L__BB0_65;
	add.s32 	%r2655, %r2655, 1;
$L__BB0_177:
	setp.ne.s32 	%p380, %r42, 0;
	@%p380 bra 	$L__BB0_180;
	add.s64 	%rd217, %rd1, 152;
	setp.eq.s32 	%p381, %r2655, %r110;
	mov.b32 	%r2653, 38;
	@%p381 bra 	$L__BB0_65;
	add.s32 	%r2655, %r2655, 1;
$L__BB0_180:
	setp.ne.s32 	%p382, %r43, 0;
	@%p382 bra 	$L__BB0_183;
	setp.eq.s32 	%p383, %r2655, %r110;
	mov.b32 	%r2653, 39;
	mov.u64 	%rd217, %rd8;
	@%p383 bra 	$L__BB0_65;
	add.s32 	%r2655, %r2655, 1;
$L__BB0_183:
	setp.ne.s32 	%p384, %r44, 0;
	@%p384 bra 	$L__BB0_186;
	add.s64 	%rd217, %rd1, 160;
	setp.eq.s32 	%p385, %r2655, %r110;
	mov.b32 	%r2653, 40;
	@%p385 bra 	$L__BB0_65;
	add.s32 	%r2655, %r2655, 1;
$L__BB0_186:
	setp.ne.s32 	%p386, %r45, 0;
	@%p386 bra 	$L__BB0_189;
	setp.eq.s32 	%p387, %r2655, %r110;
	mov.b32 	%r2653, 41;
	mov.u64 	%rd217, %rd9;
	@%p387 bra 	$L__BB0_65;
	add.s32 	%r2655, %r2655, 1;
$L__BB0_189:
	setp.ne.s32 	%p388, %r46, 0;
	@%p388 bra 	$L__BB0_192;
	add.s64 	%rd217, %rd1, 168;
	setp.eq.s32 	%p389, %r2655, %r110;
	mov.b32 	%r2653, 42;
	@%p389 bra 	$L__BB0_65;
	add.s32 	%r2655, %r2655, 1;
$L__BB0_192:
	setp.ne.s32 	%p390, %r47, 0;
	@%p390 bra 	$L__BB0_195;
	add.s64 	%rd217, %rd1, 172;
	setp.eq.s32 	%p391, %r2655, %r110;
	mov.b32 	%r2653, 43;
	@%p391 bra 	$L__BB0_65;
	add.s32 	%r2655, %r2655, 1;
$L__BB0_195:
	setp.ne.s32 	%p392, %r48, 0;
	@%p392 bra 	$L__BB0_198;
	add.s64 	%rd217, %rd1, 176;
	setp.eq.s32 	%p393, %r2655, %r110;
	mov.b32 	%r2653, 44;
	@%p393 bra 	$L__BB0_65;
	add.s32 	%r2655, %r2655, 1;
$L__BB0_198:
	setp.ne.s32 	%p394, %r49, 0;
	@%p394 bra 	$L__BB0_201;
	add.s64 	%rd217, %rd1, 180;
	setp.eq.s32 	%p395, %r2655, %r110;
	mov.b32 	%r2653, 45;
	@%p395 bra 	$L__BB0_65;
	add.s32 	%r2655, %r2655, 1;
$L__BB0_201:
	setp.ne.s32 	%p396, %r50, 0;
	@%p396 bra 	$L__BB0_204;
	add.s64 	%rd217, %rd1, 184;
	setp.eq.s32 	%p397, %r2655, %r110;
	mov.b32 	%r2653, 46;
	@%p397 bra 	$L__BB0_65;
	add.s32 	%r2655, %r2655, 1;
$L__BB0_204:
	setp.ne.s32 	%p398, %r51, 0;
	@%p398 bra 	$L__BB0_207;
	add.s64 	%rd217, %rd1, 188;
	setp.eq.s32 	%p399, %r2655, %r110;
	mov.b32 	%r2653, 47;
	@%p399 bra 	$L__BB0_65;
	add.s32 	%r2655, %r2655, 1;
$L__BB0_207:
	setp.ne.s32 	%p400, %r52, 0;
	@%p400 bra 	$L__BB0_210;
	add.s64 	%rd217, %rd1, 192;
	setp.eq.s32 	%p401, %r2655, %r110;
	mov.b32 	%r2653, 48;
	@%p401 bra 	$L__BB0_65;
	add.s32 	%r2655, %r2655, 1;
$L__BB0_210:
	setp.ne.s32 	%p402, %r53, 0;
	@%p402 bra 	$L__BB0_213;
	add.s64 	%rd217, %rd1, 196;
	setp.eq.s32 	%p403, %r2655, %r110;
	mov.b32 	%r2653, 49;
	@%p403 bra 	$L__BB0_65;
	add.s32 	%r2655, %r2655, 1;
$L__BB0_213:
	setp.ne.s32 	%p404, %r54, 0;
	@%p404 bra 	$L__BB0_216;
	add.s64 	%rd217, %rd1, 200;
	setp.eq.s32 	%p405, %r2655, %r110;
	mov.b32 	%r2653, 50;
	@%p405 bra 	$L__BB0_65;
	add.s32 	%r2655, %r2655, 1;
$L__BB0_216:
	setp.ne.s32 	%p406, %r55, 0;
	@%p406 bra 	$L__BB0_219;
	add.s64 	%rd217, %rd1, 204;
	setp.eq.s32 	%p407, %r2655, %r110;
	mov.b32 	%r2653, 51;
	@%p407 bra 	$L__BB0_65;
	add.s32 	%r2655, %r2655, 1;
$L__BB0_219:
	setp.ne.s32 	%p408, %r56, 0;
	@%p408 bra 	$L__BB0_222;
	add.s64 	%rd217, %rd1, 208;
	setp.eq.s32 	%p409, %r2655, %r110;
	mov.b32 	%r2653, 52;
	@%p409 bra 	$L__BB0_65;
	add.s32 	%r2655, %r2655, 1;
$L__BB0_222:
	setp.ne.s32 	%p410, %r57, 0;
	@%p410 bra 	$L__BB0_225;
	add.s64 	%rd217, %rd1, 212;
	setp.eq.s32 	%p411, %r2655, %r110;
	mov.b32 	%r2653, 53;
	@%p411 bra 	$L__BB0_65;
	add.s32 	%r2655, %r2655, 1;
$L__BB0_225:
	setp.ne.s32 	%p412, %r58, 0;
	@%p412 bra 	$L__BB0_228;
	add.s64 	%rd217, %rd1, 216;
	setp.eq.s32 	%p413, %r2655, %r110;
	mov.b32 	%r2653, 54;
	@%p413 bra 	$L__BB0_65;
	add.s32 	%r2655, %r2655, 1;
$L__BB0_228:
	setp.ne.s32 	%p414, %r59, 0;
	@%p414 bra 	$L__BB0_231;
	add.s64 	%rd217, %rd1, 220;
	setp.eq.s32 	%p415, %r2655, %r110;
	mov.b32 	%r2653, 55;
	@%p415 bra 	$L__BB0_65;
	add.s32 	%r2655, %r2655, 1;
$L__BB0_231:
	setp.ne.s32 	%p416, %r60, 0;
	@%p416 bra 	$L__BB0_234;
	add.s64 	%rd217, %rd1, 224;
	setp.eq.s32 	%p417, %r2655, %r110;
	mov.b32 	%r2653, 56;
	@%p417 bra 	$L__BB0_65;
	add.s32 	%r2655, %r2655, 1;
$L__BB0_234:
	setp.ne.s32 	%p418, %r61, 0;
	@%p418 bra 	$L__BB0_237;
	add.s64 	%rd217, %rd1, 228;
	setp.eq.s32 	%p419, %r2655, %r110;
	mov.b32 	%r2653, 57;
	@%p419 bra 	$L__BB0_65;
	add.s32 	%r2655, %r2655, 1;
$L__BB0_237:
	setp.ne.s32 	%p420, %r62, 0;
	@%p420 bra 	$L__BB0_240;
	add.s64 	%rd217, %rd1, 232;
	setp.eq.s32 	%p421, %r2655, %r110;
	mov.b32 	%r2653, 58;
	@%p421 bra 	$L__BB0_65;
	add.s32 	%r2655, %r2655, 1;
$L__BB0_240:
	setp.ne.s32 	%p422, %r63, 0;
	@%p422 bra 	$L__BB0_243;
	add.s64 	%rd217, %rd1, 236;
	setp.eq.s32 	%p423, %r2655, %r110;
	mov.b32 	%r2653, 59;
	@%p423 bra 	$L__BB0_65;
	add.s32 	%r2655, %r2655, 1;
$L__BB0_243:
	setp.ne.s32 	%p424, %r64, 0;
	@%p424 bra 	$L__BB0_246;
	add.s64 	%rd217, %rd1, 240;
	setp.eq.s32 	%p425, %r2655, %r110;
	mov.b32 	%r2653, 60;
	@%p425 bra 	$L__BB0_65;
	add.s32 	%r2655, %r2655, 1;
$L__BB0_246:
	setp.ne.s32 	%p426, %r65, 0;
	@%p426 bra 	$L__BB0_249;
	setp.eq.s32 	%p427, %r2655, %r110;
	mov.b32 	%r2653, 61;
	mov.u64 	%rd217, %rd10;
	@%p427 bra 	$L__BB0_65;
	add.s32 	%r2655, %r2655, 1;
$L__BB0_249:
	setp.ne.s32 	%p428, %r66, 0;
	@%p428 bra 	$L__BB0_252;
	add.s64 	%rd217, %rd1, 248;
	setp.eq.s32 	%p429, %r2655, %r110;
	mov.b32 	%r2653, 62;
	@%p429 bra 	$L__BB0_65;
	add.s32 	%r2655, %r2655, 1;
$L__BB0_252:
	setp.ne.s32 	%p430, %r67, 0;
	@%p430 bra 	$L__BB0_255;
	add.s64 	%rd217, %rd1, 252;
	setp.eq.s32 	%p431, %r2655, %r110;
	mov.b32 	%r2653, 63;
	@%p431 bra 	$L__BB0_65;
	add.s32 	%r2655, %r2655, 1;
$L__BB0_255:
	setp.ne.s32 	%p432, %r68, 0;
	@%p432 bra 	$L__BB0_258;
	add.s64 	%rd217, %rd1, 256;
	setp.eq.s32 	%p433, %r2655, %r110;
	mov.b32 	%r2653, 64;
	@%p433 bra 	$L__BB0_65;
	add.s32 	%r2655, %r2655, 1;
$L__BB0_258:
	setp.ne.s32 	%p434, %r69, 0;
	@%p434 bra 	$L__BB0_261;
	add.s64 	%rd217, %rd1, 260;
	setp.eq.s32 	%p435, %r2655, %r110;
	mov.b32 	%r2653, 65;
	@%p435 bra 	$L__BB0_65;
	add.s32 	%r2655, %r2655, 1;
$L__BB0_261:
	setp.ne.s32 	%p436, %r70, 0;
	@%p436 bra 	$L__BB0_264;
	add.s64 	%rd217, %rd1, 264;
	setp.eq.s32 	%p437, %r2655, %r110;
	mov.b32 	%r2653, 66;
	@%p437 bra 	$L__BB0_65;
	add.s32 	%r2655, %r2655, 1;
$L__BB0_264:
	setp.ne.s32 	%p438, %r71, 0;
	@%p438 bra 	$L__BB0_267;
	add.s64 	%rd217, %rd1, 268;
	setp.eq.s32 	%p439, %r2655, %r110;
	mov.b32 	%r2653, 67;
	@%p439 bra 	$L__BB0_65;
	add.s32 	%r2655, %r2655, 1;
$L__BB0_267:
	setp.ne.s32 	%p440, %r72, 0;
	@%p440 bra 	$L__BB0_270;
	add.s64 	%rd217, %rd1, 272;
	setp.eq.s32 	%p441, %r2655, %r110;
	mov.b32 	%r2653, 68;
	@%p441 bra 	$L__BB0_65;
	add.s32 	%r2655, %r2655, 1;
$L__BB0_270:
	setp.ne.s32 	%p442, %r73, 0;
	@%p442 bra 	$L__BB0_273;
	add.s64 	%rd217, %rd1, 276;
	setp.eq.s32 	%p443, %r2655, %r110;
	mov.b32 	%r2653, 69;
	@%p443 bra 	$L__BB0_65;
	add.s32 	%r2655, %r2655, 1;
$L__BB0_273:
	setp.ne.s32 	%p444, %r74, 0;
	@%p444 bra 	$L__BB0_276;
	add.s64 	%rd217, %rd1, 280;
	setp.eq.s32 	%p445, %r2655, %r110;
	mov.b32 	%r2653, 70;
	@%p445 bra 	$L__BB0_65;
	add.s32 	%r2655, %r2655, 1;
$L__BB0_276:
	setp.ne.s32 	%p446, %r75, 0;
	@%p446 bra 	$L__BB0_279;
	add.s64 	%rd217, %rd1, 284;
	setp.eq.s32 	%p447, %r2655, %r110;
	mov.b32 	%r2653, 71;
	@%p447 bra 	$L__BB0_65;
	add.s32 	%r2655, %r2655, 1;
$L__BB0_279:
	setp.ne.s32 	%p448, %r76, 0;
	@%p448 bra 	$L__BB0_282;
	add.s64 	%rd217, %rd1, 288;
	setp.eq.s32 	%p449, %r2655, %r110;
	mov.b32 	%r2653, 72;
	@%p449 bra 	$L__BB0_65;
	add.s32 	%r2655, %r2655, 1;
$L__BB0_282:
	setp.ne.s32 	%p450, %r77, 0;
	@%p450 bra 	$L__BB0_285;
	add.s64 	%rd217, %rd1, 292;
	setp.eq.s32 	%p451, %r2655, %r110;
	mov.b32 	%r2653, 73;
	@%p451 bra 	$L__BB0_65;
	add.s32 	%r2655, %r2655, 1;
$L__BB0_285:
	setp.ne.s32 	%p452, %r78, 0;
	@%p452 bra 	$L__BB0_288;
	add.s64 	%rd217, %rd1, 296;
	setp.eq.s32 	%p453, %r2655, %r110;
	mov.b32 	%r2653, 74;
	@%p453 bra 	$L__BB0_65;
	add.s32 	%r2655, %r2655, 1;
$L__BB0_288:
	setp.ne.s32 	%p454, %r79, 0;
	@%p454 bra 	$L__BB0_291;
	add.s64 	%rd217, %rd1, 300;
	setp.eq.s32 	%p455, %r2655, %r110;
	mov.b32 	%r2653, 75;
	@%p455 bra 	$L__BB0_65;
	add.s32 	%r2655, %r2655, 1;
$L__BB0_291:
	setp.ne.s32 	%p456, %r80, 0;
	@%p456 bra 	$L__BB0_294;
	add.s64 	%rd217, %rd1, 304;
	setp.eq.s32 	%p457, %r2655, %r110;
	mov.b32 	%r2653, 76;
	@%p457 bra 	$L__BB0_65;
	add.s32 	%r2655, %r2655, 1;
$L__BB0_294:
	setp.ne.s32 	%p458, %r81, 0;
	@%p458 bra 	$L__BB0_297;
	add.s64 	%rd217, %rd1, 308;
	setp.eq.s32 	%p459, %r2655, %r110;
	mov.b32 	%r2653, 77;
	@%p459 bra 	$L__BB0_65;
	add.s32 	%r2655, %r2655, 1;
$L__BB0_297:
	setp.ne.s32 	%p460, %r82, 0;
	@%p460 bra 	$L__BB0_300;
	add.s64 	%rd217, %rd1, 312;
	setp.eq.s32 	%p461, %r2655, %r110;
	mov.b32 	%r2653, 78;
	@%p461 bra 	$L__BB0_65;
	add.s32 	%r2655, %r2655, 1;
$L__BB0_300:
	setp.ne.s32 	%p462, %r83, 0;
	@%p462 bra 	$L__BB0_303;
	add.s64 	%rd217, %rd1, 316;
	setp.eq.s32 	%p463, %r2655, %r110;
	mov.b32 	%r2653, 79;
	@%p463 bra 	$L__BB0_65;
	add.s32 	%r2655, %r2655, 1;
$L__BB0_303:
	setp.ne.s32 	%p464, %r84, 0;
	mov.b32 	%r1648, 81;
	mov.u32 	%r2653, %r1648;
	@%p464 bra 	$L__BB0_306;
	add.s64 	%rd217, %rd1, 320;
	setp.eq.s32 	%p465, %r2655, %r110;
	mov.b32 	%r2653, 80;
	@%p465 bra 	$L__BB0_65;
	add.s32 	%r2655, %r2655, 1;
	mov.u32 	%r2653, %r1648;
$L__BB0_306:
	cvt.u16.u32 	%rs2, %r2653;
	mul.lo.s16 	%rs3, %rs2, 57;
	shr.u16 	%rs4, %rs3, 9;
	mul.lo.s16 	%rs5, %rs4, 9;
	sub.s16 	%rs6, %rs2, %rs5;
	cvt.u32.u16 	%r1651, %rs6;
	and.b32  	%r1652, %r1651, 255;
	sub.s32 	%r342, %r2653, %r1652;
	mul.wide.u32 	%rd204, %r342, 4;
	add.s64 	%rd84, %rd1, %rd204;
	ld.local.u32 	%r343, [%rd84];
	ld.local.u32 	%r344, [%rd84+4];
	add.s32 	%r1653, %r344, %r343;
	ld.local.u32 	%r345, [%rd84+8];
	add.s32 	%r2736, %r1653, %r345;
	abs.s32 	%r1654, %r2736;
	setp.eq.s32 	%p466, %r1654, 3;
	@%p466 bra 	$L__BB0_314;
	ld.local.u32 	%r347, [%rd84+12];
	ld.local.u32 	%r348, [%rd84+16];
	add.s32 	%r1655, %r348, %r347;
	ld.local.u32 	%r349, [%rd84+20];
	add.s32 	%r2736, %r1655, %r349;
	abs.s32 	%r1656, %r2736;
	setp.eq.s32 	%p467, %r1656, 3;
	@%p467 bra 	$L__BB0_314;
	ld.local.u32 	%r351, [%rd84+24];
	ld.local.u32 	%r352, [%rd84+28];
	add.s32 	%r1657, %r352, %r351;
	ld.local.u32 	%r353, [%rd84+32];
	add.s32 	%r2736, %r1657, %r353;
	abs.s32 	%r1658, %r2736;
	setp.eq.s32 	%p468, %r1658, 3;
	@%p468 bra 	$L__BB0_314;
	add.s32 	%r1659, %r347, %r343;
	add.s32 	%r2736, %r1659, %r351;
	abs.s32 	%r1660, %r2736;
	setp.eq.s32 	%p469, %r1660, 3;
	@%p469 bra 	$L__BB0_314;
	add.s32 	%r1661, %r348, %r344;
	add.s32 	%r2736, %r1661, %r352;
	abs.s32 	%r1662, %r2736;
	setp.eq.s32 	%p470, %r1662, 3;
	@%p470 bra 	$L__BB0_314;
	add.s32 	%r1663, %r349, %r345;
	add.s32 	%r2736, %r1663, %r353;
	abs.s32 	%r1664, %r2736;
	setp.eq.s32 	%p471, %r1664, 3;
	@%p471 bra 	$L__BB0_314;
	add.s32 	%r1665, %r348, %r343;
	add.s32 	%r2736, %r1665, %r353;
	abs.s32 	%r1666, %r2736;
	setp.eq.s32 	%p472, %r1666, 3;
	@%p472 bra 	$L__BB0_314;
	add.s32 	%r1667, %r348, %r345;
	add.s32 	%r2736, %r1667, %r351;
	abs.s32 	%r1668, %r2736;
	setp.ne.s32 	%p473, %r1668, 3;
	@%p473 bra 	$L__BB0_316;
$L__BB0_314:
	add.s32 	%r1669, %r2736, 2;
	setp.lt.u32 	%p474, %r1669, 5;
	@%p474 bra 	$L__BB0_316;
	st.local.u32 	[%rd84], %r86;
	st.local.u32 	[%rd84+4], %r86;
	st.local.u32 	[%rd84+8], %r86;
	st.local.u32 	[%rd84+12], %r86;
	st.local.u32 	[%rd84+16], %r86;
	st.local.u32 	[%rd84+20], %r86;
	st.local.u32 	[%rd84+24], %r86;
	st.local.u32 	[%rd84+28], %r86;
	st.local.u32 	[%rd84+32], %r86;
$L__BB0_316:
	add.s32 	%r2752, %r2655, %r342;
	bra.uni 	$L__BB0_355;
$L__BB0_317:
	ld.local.u32 	%r2748, [%rd2];
	setp.ne.s32 	%p475, %r2748, 0;
	mov.b32 	%r2739, 0;
	@%p475 bra 	$L__BB0_320;
	setp.ne.s32 	%p476, %r110, 0;
	mov.b32 	%r2739, 1;
	mov.b32 	%r2737, 0;
	mov.u64 	%rd218, %rd2;
	@%p476 bra 	$L__BB0_320;
$L__BB0_319:
	st.local.u32 	[%rd218], %r86;
	ld.local.u32 	%r2748, [%rd2];
	ld.local.u32 	%r2747, [%rd2+4];
	ld.local.u32 	%r2746, [%rd2+8];
	bra.uni 	$L__BB0_344;
$L__BB0_320:
	ld.local.u32 	%r2747, [%rd2+4];
	setp.ne.s32 	%p477, %r2747, 0;
	@%p477 bra 	$L__BB0_323;
	add.s64 	%rd218, %rd2, 4;
	setp.eq.s32 	%p478, %r2739, %r110;
	mov.b32 	%r2737, 1;
	@%p478 bra 	$L__BB0_319;
	add.s32 	%r2739, %r2739, 1;
$L__BB0_323:
	ld.local.u32 	%r2746, [%rd2+8];
	setp.ne.s32 	%p479, %r2746, 0;
	@%p479 bra 	$L__BB0_326;
	add.s64 	%rd218, %rd2, 8;
	setp.eq.s32 	%p480, %r2739, %r110;
	mov.b32 	%r2737, 2;
	@%p480 bra 	$L__BB0_319;
	add.s32 	%r2739, %r2739, 1;
$L__BB0_326:
	ld.local.u32 	%r1675, [%rd2+12];
	setp.ne.s32 	%p481, %r1675, 0;
	@%p481 bra 	$L__BB0_329;
	add.s64 	%rd218, %rd2, 12;
	setp.eq.s32 	%p482, %r2739, %r110;
	mov.b32 	%r2737, 3;
	@%p482 bra 	$L__BB0_319;
	add.s32 	%r2739, %r2739, 1;
$L__BB0_329:
	ld.local.u32 	%r1677, [%rd2+16];
	setp.ne.s32 	%p483, %r1677, 0;
	@%p483 bra 	$L__BB0_332;
	add.s64 	%rd218, %rd2, 16;
	setp.eq.s32 	%p484, %r2739, %r110;
	mov.b32 	%r2737, 4;
	@%p484 bra 	$L__BB0_319;
	add.s32 	%r2739, %r2739, 1;
$L__BB0_332:
	ld.local.u32 	%r1679, [%rd2+20];
	setp.ne.s32 	%p485, %r1679, 0;
	@%p485 bra 	$L__BB0_335;
	add.s64 	%rd218, %rd2, 20;
	setp.eq.s32 	%p486, %r2739, %r110;
	mov.b32 	%r2737, 5;
	@%p486 bra 	$L__BB0_319;
	add.s32 	%r2739, %r2739, 1;
$L__BB0_335:
	ld.local.u32 	%r1681, [%rd2+24];
	setp.ne.s32 	%p487, %r1681, 0;
	@%p487 bra 	$L__BB0_338;
	add.s64 	%rd218, %rd2, 24;
	setp.eq.s32 	%p488, %r2739, %r110;
	mov.b32 	%r2737, 6;
	@%p488 bra 	$L__BB0_319;
	add.s32 	%r2739, %r2739, 1;
$L__BB0_338:
	ld.local.u32 	%r1683, [%rd2+28];
	setp.ne.s32 	%p489, %r1683, 0;
	@%p489 bra 	$L__BB0_341;
	add.s64 	%rd218, %rd2, 28;
	setp.eq.s32 	%p490, %r2739, %r110;
	mov.b32 	%r2737, 7;
	@%p490 bra 	$L__BB0_319;
	add.s32 	%r2739, %r2739, 1;
$L__BB0_341:
	ld.local.u32 	%r1685, [%rd2+32];
	setp.ne.s32 	%p491, %r1685, 0;
	mov.u32 	%r2737, %r2739;
	@%p491 bra 	$L__BB0_344;
	add.s64 	%rd218, %rd2, 32;
	setp.eq.s32 	%p492, %r2739, %r110;
	mov.b32 	%r2737, 8;
	@%p492 bra 	$L__BB0_319;
	add.s32 	%r2737, %r2739, 1;
$L__BB0_344:
	add.s32 	%r1687, %r2747, %r2748;
	add.s32 	%r2750, %r1687, %r2746;
	abs.s32 	%r1688, %r2750;
	setp.eq.s32 	%p493, %r1688, 3;
	@%p493 bra 	$L__BB0_352;
	ld.local.u32 	%r385, [%rd2+12];
	ld.local.u32 	%r386, [%rd2+16];
	add.s32 	%r1689, %r386, %r385;
	ld.local.u32 	%r387, [%rd2+20];
	add.s32 	%r2750, %r1689, %r387;
	abs.s32 	%r1690, %r2750;
	setp.eq.s32 	%p494, %r1690, 3;
	@%p494 bra 	$L__BB0_352;
	ld.local.u32 	%r389, [%rd2+24];
	ld.local.u32 	%r390, [%rd2+28];
	add.s32 	%r1691, %r390, %r389;
	ld.local.u32 	%r391, [%rd2+32];
	add.s32 	%r2750, %r1691, %r391;
	abs.s32 	%r1692, %r2750;
	setp.eq.s32 	%p495, %r1692, 3;
	@%p495 bra 	$L__BB0_352;
	add.s32 	%r1693, %r385, %r2748;
	add.s32 	%r2750, %r1693, %r389;
	abs.s32 	%r1694, %r2750;
	setp.eq.s32 	%p496, %r1694, 3;
	@%p496 bra 	$L__BB0_352;
	add.s32 	%r1695, %r386, %r2747;
	add.s32 	%r2750, %r1695, %r390;
	abs.s32 	%r1696, %r2750;
	setp.eq.s32 	%p497, %r1696, 3;
	@%p497 bra 	$L__BB0_352;
	add.s32 	%r1697, %r387, %r2746;
	add.s32 	%r2750, %r1697, %r391;
	abs.s32 	%r1698, %r2750;
	setp.eq.s32 	%p498, %r1698, 3;
	@%p498 bra 	$L__BB0_352;
	add.s32 	%r1699, %r386, %r2748;
	add.s32 	%r2750, %r1699, %r391;
	abs.s32 	%r1700, %r2750;
	setp.eq.s32 	%p499, %r1700, 3;
	@%p499 bra 	$L__BB0_352;
	add.s32 	%r1701, %r386, %r2746;
	add.s32 	%r2750, %r1701, %r389;
	abs.s32 	%r1702, %r2750;
	setp.ne.s32 	%p500, %r1702, 3;
	@%p500 bra 	$L__BB0_354;
$L__BB0_352:
	add.s32 	%r1703, %r2750, 2;
	setp.lt.u32 	%p501, %r1703, 5;
	@%p501 bra 	$L__BB0_354;
	st.local.u32 	[%rd2], %r86;
	st.local.u32 	[%rd2+4], %r86;
	st.local.u32 	[%rd2+8], %r86;
	st.local.u32 	[%rd2+12], %r86;
	st.local.u32 	[%rd2+16], %r86;
	st.local.u32 	[%rd2+20], %r86;
	st.local.u32 	[%rd2+24], %r86;
	st.local.u32 	[%rd2+28], %r86;
	st.local.u32 	[%rd2+32], %r86;
$L__BB0_354:
	add.s32 	%r2752, %r2737, %r87;
$L__BB0_355:
	mov.u32 	%r2753, %r86;
$L__BB0_356:
	add.s64 	%rd94, %rd1, 32;
	neg.s32 	%r2753, %r2753;
	ld.local.u32 	%r2911, [%rd1];
	ld.local.u32 	%r2910, [%rd1+4];
	add.s32 	%r1704, %r2910, %r2911;
	ld.local.u32 	%r2909, [%rd1+8];
	add.s32 	%r2754, %r1704, %r2909;
	abs.s32 	%r1705, %r2754;
	setp.eq.s32 	%p502, %r1705, 3;
	@%p502 bra 	$L__BB0_359;
	ld.local.u32 	%r413, [%rd3];
	ld.local.u32 	%r414, [%rd4];
	add.s32 	%r1706, %r414, %r413;
	ld.local.u32 	%r415, [%rd5];
	add.s32 	%r2754, %r1706, %r415;
	abs.s32 	%r1707, %r2754;
	setp.eq.s32 	%p503, %r1707, 3;
	@%p503 bra 	$L__BB0_359;
	ld.local.u32 	%r417, [%rd1+24];
	ld.local.u32 	%r418, [%rd6];
	add.s32 	%r1708, %r418, %r417;
	ld.local.u32 	%r419, [%rd94];
	add.s32 	%r2754, %r1708, %r419;
	abs.s32 	%r1709, %r2754;
	setp.ne.s32 	%p504, %r1709, 3;
	@%p504 bra 	$L__BB0_364;
$L__BB0_359:
	mul.hi.s32 	%r1728, %r2754, 1431655766;
	shr.u32 	%r1729, %r1728, 31;
	add.s32 	%r2756, %r1728, %r1729;
	bra.uni 	$L__BB0_367;
$L__BB0_360:
	add.s32 	%r1712, %r414, %r2910;
	add.s32 	%r2755, %r1712, %r418;
	abs.s32 	%r1713, %r2755;
	setp.eq.s32 	%p506, %r1713, 3;
	@%p506 bra 	$L__BB0_365;
	add.s32 	%r1714, %r415, %r2909;
	add.s32 	%r2755, %r1714, %r419;
	abs.s32 	%r1715, %r2755;
	setp.eq.s32 	%p507, %r1715, 3;
	@%p507 bra 	$L__BB0_365;
	add.s32 	%r1716, %r414, %r2911;
	add.s32 	%r425, %r1716, %r419;
	abs.s32 	%r1717, %r425;
	setp.eq.s32 	%p508, %r1717, 3;
	@%p508 bra 	$L__BB0_363;
	bra.uni 	$L__BB0_366;
$L__BB0_363:
	mul.hi.s32 	%r1724, %r425, 1431655766;
	shr.u32 	%r1725, %r1724, 31;
	add.s32 	%r2756, %r1724, %r1725;
	bra.uni 	$L__BB0_367;
$L__BB0_364:
	add.s32 	%r1710, %r413, %r2911;
	add.s32 	%r2755, %r1710, %r417;
	abs.s32 	%r1711, %r2755;
	setp.ne.s32 	%p505, %r1711, 3;
	@%p505 bra 	$L__BB0_360;
$L__BB0_365:
	mul.hi.s32 	%r1726, %r2755, 1431655766;
	shr.u32 	%r1727, %r1726, 31;
	add.s32 	%r2756, %r1726, %r1727;
	bra.uni 	$L__BB0_367;
$L__BB0_366:
	add.s32 	%r1718, %r414, %r2909;
	add.s32 	%r1719, %r1718, %r417;
	abs.s32 	%r1720, %r1719;
	setp.eq.s32 	%p509, %r1720, 3;
	mul.hi.s32 	%r1721, %r1719, 1431655766;
	shr.u32 	%r1722, %r1721, 31;
	add.s32 	%r1723, %r1721, %r1722;
	selp.b32 	%r2756, %r1723, 0, %p509;
$L__BB0_367:
	add.s64 	%rd95, %rd1, 48;
	add.s64 	%rd96, %rd1, 56;
	add.s64 	%rd97, %rd1, 60;
	add.s64 	%rd98, %rd1, 64;
	add.s64 	%rd99, %rd1, 68;
	ld.local.u32 	%r2908, [%rd1+36];
	ld.local.u32 	%r2907, [%rd1+40];
	add.s32 	%r1730, %r2907, %r2908;
	ld.local.u32 	%r2906, [%rd1+44];
	add.s32 	%r2758, %r1730, %r2906;
	abs.s32 	%r1731, %r2758;
	setp.eq.s32 	%p510, %r1731, 3;
	@%p510 bra 	$L__BB0_377;
	ld.local.u32 	%r436, [%rd95];
	ld.local.u32 	%r437, [%rd1+52];
	add.s32 	%r1732, %r437, %r436;
	ld.local.u32 	%r438, [%rd96];
	add.s32 	%r2758, %r1732, %r438;
	abs.s32 	%r1733, %r2758;
	setp.eq.s32 	%p511, %r1733, 3;
	@%p511 bra 	$L__BB0_377;
	ld.local.u32 	%r440, [%rd97];
	ld.local.u32 	%r441, [%rd98];
	add.s32 	%r1734, %r441, %r440;
	ld.local.u32 	%r442, [%rd99];
	add.s32 	%r2758, %r1734, %r442;
	abs.s32 	%r1735, %r2758;
	setp.eq.s32 	%p512, %r1735, 3;
	@%p512 bra 	$L__BB0_377;
	add.s32 	%r1736, %r436, %r2908;
	add.s32 	%r2757, %r1736, %r440;
	abs.s32 	%r1737, %r2757;
	setp.eq.s32 	%p513, %r1737, 3;
	@%p513 bra 	$L__BB0_376;
	add.s32 	%r1738, %r437, %r2907;
	add.s32 	%r2757, %r1738, %r441;
	abs.s32 	%r1739, %r2757;
	setp.eq.s32 	%p514, %r1739, 3;
	@%p514 bra 	$L__BB0_376;
	add.s32 	%r1740, %r438, %r2906;
	add.s32 	%r2757, %r1740, %r442;
	abs.s32 	%r1741, %r2757;
	setp.eq.s32 	%p515, %r1741, 3;
	@%p515 bra 	$L__BB0_376;
	add.s32 	%r1742, %r437, %r2908;
	add.s32 	%r447, %r1742, %r442;
	abs.s32 	%r1743, %r447;
	setp.eq.s32 	%p516, %r1743, 3;
	@%p516 bra 	$L__BB0_375;
	add.s32 	%r1744, %r437, %r2906;
	add.s32 	%r1745, %r1744, %r440;
	abs.s32 	%r1746, %r1745;
	setp.eq.s32 	%p517, %r1746, 3;
	mul.hi.s32 	%r1747, %r1745, 1431655766;
	shr.u32 	%r1748, %r1747, 31;
	add.s32 	%r1749, %r1747, %r1748;
	selp.b32 	%r2759, %r1749, 0, %p517;
	bra.uni 	$L__BB0_378;
$L__BB0_375:
	mul.hi.s32 	%r1750, %r447, 1431655766;
	shr.u32 	%r1751, %r1750, 31;
	add.s32 	%r2759, %r1750, %r1751;
	bra.uni 	$L__BB0_378;
$L__BB0_376:
	mul.hi.s32 	%r1752, %r2757, 1431655766;
	shr.u32 	%r1753, %r1752, 31;
	add.s32 	%r2759, %r1752, %r1753;
	bra.uni 	$L__BB0_378;
$L__BB0_377:
	mul.hi.s32 	%r1754, %r2758, 1431655766;
	shr.u32 	%r1755, %r1754, 31;
	add.s32 	%r2759, %r1754, %r1755;
$L__BB0_378:
	add.s64 	%rd100, %rd1, 84;
	add.s64 	%rd101, %rd1, 92;
	add.s64 	%rd102, %rd1, 96;
	ld.local.u32 	%r2905, [%rd1+72];
	ld.local.u32 	%r2904, [%rd1+76];
	add.s32 	%r1756, %r2904, %r2905;
	ld.local.u32 	%r2903, [%rd1+80];
	add.s32 	%r2761, %r1756, %r2903;
	abs.s32 	%r1757, %r2761;
	setp.eq.s32 	%p518, %r1757, 3;
	@%p518 bra 	$L__BB0_388;
	ld.local.u32 	%r459, [%rd100];
	ld.local.u32 	%r460, [%rd1+88];
	add.s32 	%r1758, %r460, %r459;
	ld.local.u32 	%r461, [%rd101];
	add.s32 	%r2761, %r1758, %r461;
	abs.s32 	%r1759, %r2761;
	setp.eq.s32 	%p519, %r1759, 3;
	@%p519 bra 	$L__BB0_388;
	ld.local.u32 	%r463, [%rd102];
	ld.local.u32 	%r464, [%rd1+100];
	add.s32 	%r1760, %r464, %r463;
	ld.local.u32 	%r465, [%rd1+104];
	add.s32 	%r2761, %r1760, %r465;
	abs.s32 	%r1761, %r2761;
	setp.eq.s32 	%p520, %r1761, 3;
	@%p520 bra 	$L__BB0_388;
	add.s32 	%r1762, %r459, %r2905;
	add.s32 	%r2760, %r1762, %r463;
	abs.s32 	%r1763, %r2760;
	setp.eq.s32 	%p521, %r1763, 3;
	@%p521 bra 	$L__BB0_387;
	add.s32 	%r1764, %r460, %r2904;
	add.s32 	%r2760, %r1764, %r464;
	abs.s32 	%r1765, %r2760;
	setp.eq.s32 	%p522, %r1765, 3;
	@%p522 bra 	$L__BB0_387;
	add.s32 	%r1766, %r461, %r2903;
	add.s32 	%r2760, %r1766, %r465;
	abs.s32 	%r1767, %r2760;
	setp.eq.s32 	%p523, %r1767, 3;
	@%p523 bra 	$L__BB0_387;
	add.s32 	%r1768, %r460, %r2905;
	add.s32 	%r470, %r1768, %r465;
	abs.s32 	%r1769, %r470;
	setp.eq.s32 	%p524, %r1769, 3;
	@%p524 bra 	$L__BB0_386;
	add.s32 	%r1770, %r460, %r2903;
	add.s32 	%r1771, %r1770, %r463;
	abs.s32 	%r1772, %r1771;
	setp.eq.s32 	%p525, %r1772, 3;
	mul.hi.s32 	%r1773, %r1771, 1431655766;
	shr.u32 	%r1774, %r1773, 31;
	add.s32 	%r1775, %r1773, %r1774;
	selp.b32 	%r2762, %r1775, 0, %p525;
	bra.uni 	$L__BB0_389;
$L__BB0_386:
	mul.hi.s32 	%r1776, %r470, 1431655766;
	shr.u32 	%r1777, %r1776, 31;
	add.s32 	%r2762, %r1776, %r1777;
	bra.uni 	$L__BB0_389;
$L__BB0_387:
	mul.hi.s32 	%r1778, %r2760, 1431655766;
	shr.u32 	%r1779, %r1778, 31;
	add.s32 	%r2762, %r1778, %r1779;
	bra.uni 	$L__BB0_389;
$L__BB0_388:
	mul.hi.s32 	%r1780, %r2761, 1431655766;
	shr.u32 	%r1781, %r1780, 31;
	add.s32 	%r2762, %r1780, %r1781;
$L__BB0_389:
	ld.local.u32 	%r2902, [%rd1+108];
	ld.local.u32 	%r2901, [%rd1+112];
	add.s32 	%r1782, %r2901, %r2902;
	ld.local.u32 	%r2900, [%rd1+116];
	add.s32 	%r2764, %r1782, %r2900;
	abs.s32 	%r1783, %r2764;
	setp.eq.s32 	%p526, %r1783, 3;
	@%p526 bra 	$L__BB0_399;
	ld.local.u32 	%r482, [%rd1+120];
	ld.local.u32 	%r483, [%rd1+124];
	add.s32 	%r1784, %r483, %r482;
	ld.local.u32 	%r484, [%rd1+128];
	add.s32 	%r2764, %r1784, %r484;
	abs.s32 	%r1785, %r2764;
	setp.eq.s32 	%p527, %r1785, 3;
	@%p527 bra 	$L__BB0_399;
	ld.local.u32 	%r486, [%rd7];
	ld.local.u32 	%r487, [%rd1+136];
	add.s32 	%r1786, %r487, %r486;
	ld.local.u32 	%r488, [%rd1+140];
	add.s32 	%r2764, %r1786, %r488;
	abs.s32 	%r1787, %r2764;
	setp.eq.s32 	%p528, %r1787, 3;
	@%p528 bra 	$L__BB0_399;
	add.s32 	%r1788, %r482, %r2902;
	add.s32 	%r2763, %r1788, %r486;
	abs.s32 	%r1789, %r2763;
	setp.eq.s32 	%p529, %r1789, 3;
	@%p529 bra 	$L__BB0_398;
	add.s32 	%r1790, %r483, %r2901;
	add.s32 	%r2763, %r1790, %r487;
	abs.s32 	%r1791, %r2763;
	setp.eq.s32 	%p530, %r1791, 3;
	@%p530 bra 	$L__BB0_398;
	add.s32 	%r1792, %r484, %r2900;
	add.s32 	%r2763, %r1792, %r488;
	abs.s32 	%r1793, %r2763;
	setp.eq.s32 	%p531, %r1793, 3;
	@%p531 bra 	$L__BB0_398;
	add.s32 	%r1794, %r483, %r2902;
	add.s32 	%r493, %r1794, %r488;
	abs.s32 	%r1795, %r493;
	setp.eq.s32 	%p532, %r1795, 3;
	@%p532 bra 	$L__BB0_397;
	add.s32 	%r1796, %r483, %r2900;
	add.s32 	%r1797, %r1796, %r486;
	abs.s32 	%r1798, %r1797;
	setp.eq.s32 	%p533, %r1798, 3;
	mul.hi.s32 	%r1799, %r1797, 1431655766;
	shr.u32 	%r1800, %r1799, 31;
	add.s32 	%r1801, %r1799, %r1800;
	selp.b32 	%r2765, %r1801, 0, %p533;
	bra.uni 	$L__BB0_400;
$L__BB0_397:
	mul.hi.s32 	%r1802, %r493, 1431655766;
	shr.u32 	%r1803, %r1802, 31;
	add.s32 	%r2765, %r1802, %r1803;
	bra.uni 	$L__BB0_400;
$L__BB0_398:
	mul.hi.s32 	%r1804, %r2763, 1431655766;
	shr.u32 	%r1805, %r1804, 31;
	add.s32 	%r2765, %r1804, %r1805;
	bra.uni 	$L__BB0_400;
$L__BB0_399:
	mul.hi.s32 	%r1806, %r2764, 1431655766;
	shr.u32 	%r1807, %r1806, 31;
	add.s32 	%r2765, %r1806, %r1807;
$L__BB0_400:
	ld.local.u32 	%r2899, [%rd1+144];
	ld.local.u32 	%r2898, [%rd1+148];
	add.s32 	%r1808, %r2898, %r2899;
	ld.local.u32 	%r2897, [%rd1+152];
	add.s32 	%r2767, %r1808, %r2897;
	abs.s32 	%r1809, %r2767;
	setp.eq.s32 	%p534, %r1809, 3;
	@%p534 bra 	$L__BB0_410;
	ld.local.u32 	%r505, [%rd8];
	ld.local.u32 	%r506, [%rd1+160];
	add.s32 	%r1810, %r506, %r505;
	ld.local.u32 	%r507, [%rd9];
	add.s32 	%r2767, %r1810, %r507;
	abs.s32 	%r1811, %r2767;
	setp.eq.s32 	%p535, %r1811, 3;
	@%p535 bra 	$L__BB0_410;
	ld.local.u32 	%r509, [%rd1+168];
	ld.local.u32 	%r510, [%rd1+172];
	add.s32 	%r1812, %r510, %r509;
	ld.local.u32 	%r511, [%rd1+176];
	add.s32 	%r2767, %r1812, %r511;
	abs.s32 	%r1813, %r2767;
	setp.eq.s32 	%p536, %r1813, 3;
	@%p536 bra 	$L__BB0_410;
	add.s32 	%r1814, %r505, %r2899;
	add.s32 	%r2766, %r1814, %r509;
	abs.s32 	%r1815, %r2766;
	setp.eq.s32 	%p537, %r1815, 3;
	@%p537 bra 	$L__BB0_409;
	add.s32 	%r1816, %r506, %r2898;
	add.s32 	%r2766, %r1816, %r510;
	abs.s32 	%r1817, %r2766;
	setp.eq.s32 	%p538, %r1817, 3;
	@%p538 bra 	$L__BB0_409;
	add.s32 	%r1818, %r507, %r2897;
	add.s32 	%r2766, %r1818, %r511;
	abs.s32 	%r1819, %r2766;
	setp.eq.s32 	%p539, %r1819, 3;
	@%p539 bra 	$L__BB0_409;
	add.s32 	%r1820, %r506, %r2899;
	add.s32 	%r516, %r1820, %r511;
	abs.s32 	%r1821, %r516;
	setp.eq.s32 	%p540, %r1821, 3;
	@%p540 bra 	$L__BB0_408;
	add.s32 	%r1822, %r506, %r2897;
	add.s32 	%r1823, %r1822, %r509;
	abs.s32 	%r1824, %r1823;
	setp.eq.s32 	%p541, %r1824, 3;
	mul.hi.s32 	%r1825, %r1823, 1431655766;
	shr.u32 	%r1826, %r1825, 31;
	add.s32 	%r1827, %r1825, %r1826;
	selp.b32 	%r2768, %r1827, 0, %p541;
	bra.uni 	$L__BB0_411;
$L__BB0_408:
	mul.hi.s32 	%r1828, %r516, 1431655766;
	shr.u32 	%r1829, %r1828, 31;
	add.s32 	%r2768, %r1828, %r1829;
	bra.uni 	$L__BB0_411;
$L__BB0_409:
	mul.hi.s32 	%r1830, %r2766, 1431655766;
	shr.u32 	%r1831, %r1830, 31;
	add.s32 	%r2768, %r1830, %r1831;
	bra.uni 	$L__BB0_411;
$L__BB0_410:
	mul.hi.s32 	%r1832, %r2767, 1431655766;
	shr.u32 	%r1833, %r1832, 31;
	add.s32 	%r2768, %r1832, %r1833;
$L__BB0_411:
	ld.local.u32 	%r2896, [%rd1+180];
	ld.local.u32 	%r2895, [%rd1+184];
	add.s32 	%r1834, %r2895, %r2896;
	ld.local.u32 	%r2894, [%rd1+188];
	add.s32 	%r2770, %r1834, %r2894;
	abs.s32 	%r1835, %r2770;
	setp.eq.s32 	%p542, %r1835, 3;
	@%p542 bra 	$L__BB0_421;
	ld.local.u32 	%r528, [%rd1+192];
	ld.local.u32 	%r529, [%rd1+196];
	add.s32 	%r1836, %r529, %r528;
	ld.local.u32 	%r530, [%rd1+200];
	add.s32 	%r2770, %r1836, %r530;
	abs.s32 	%r1837, %r2770;
	setp.eq.s32 	%p543, %r1837, 3;
	@%p543 bra 	$L__BB0_421;
	ld.local.u32 	%r532, [%rd1+204];
	ld.local.u32 	%r533, [%rd1+208];
	add.s32 	%r1838, %r533, %r532;
	ld.local.u32 	%r534, [%rd1+212];
	add.s32 	%r2770, %r1838, %r534;
	abs.s32 	%r1839, %r2770;
	setp.eq.s32 	%p544, %r1839, 3;
	@%p544 bra 	$L__BB0_421;
	add.s32 	%r1840, %r528, %r2896;
	add.s32 	%r2769, %r1840, %r532;
	abs.s32 	%r1841, %r2769;
	setp.eq.s32 	%p545, %r1841, 3;
	@%p545 bra 	$L__BB0_420;
	add.s32 	%r1842, %r529, %r2895;
	add.s32 	%r2769, %r1842, %r533;
	abs.s32 	%r1843, %r2769;
	setp.eq.s32 	%p546, %r1843, 3;
	@%p546 bra 	$L__BB0_420;
	add.s32 	%r1844, %r530, %r2894;
	add.s32 	%r2769, %r1844, %r534;
	abs.s32 	%r1845, %r2769;
	setp.eq.s32 	%p547, %r1845, 3;
	@%p547 bra 	$L__BB0_420;
	add.s32 	%r1846, %r529, %r2896;
	add.s32 	%r539, %r1846, %r534;
	abs.s32 	%r1847, %r539;
	setp.eq.s32 	%p548, %r1847, 3;
	@%p548 bra 	$L__BB0_419;
	add.s32 	%r1848, %r529, %r2894;
	add.s32 	%r1849, %r1848, %r532;
	abs.s32 	%r1850, %r1849;
	setp.eq.s32 	%p549, %r1850, 3;
	mul.hi.s32 	%r1851, %r1849, 1431655766;
	shr.u32 	%r1852, %r1851, 31;
	add.s32 	%r1853, %r1851, %r1852;
	selp.b32 	%r2771, %r1853, 0, %p549;
	bra.uni 	$L__BB0_422;
$L__BB0_419:
	mul.hi.s32 	%r1854, %r539, 1431655766;
	shr.u32 	%r1855, %r1854, 31;
	add.s32 	%r2771, %r1854, %r1855;
	bra.uni 	$L__BB0_422;
$L__BB0_420:
	mul.hi.s32 	%r1856, %r2769, 1431655766;
	shr.u32 	%r1857, %r1856, 31;
	add.s32 	%r2771, %r1856, %r1857;
	bra.uni 	$L__BB0_422;
$L__BB0_421:
	mul.hi.s32 	%r1858, %r2770, 1431655766;
	shr.u32 	%r1859, %r1858, 31;
	add.s32 	%r2771, %r1858, %r1859;
$L__BB0_422:
	ld.local.u32 	%r2893, [%rd1+216];
	ld.local.u32 	%r2892, [%rd1+220];
	add.s32 	%r1860, %r2892, %r2893;
	ld.local.u32 	%r2891, [%rd1+224];
	add.s32 	%r2773, %r1860, %r2891;
	abs.s32 	%r1861, %r2773;
	setp.eq.s32 	%p550, %r1861, 3;
	@%p550 bra 	$L__BB0_432;
	ld.local.u32 	%r551, [%rd1+228];
	ld.local.u32 	%r552, [%rd1+232];
	add.s32 	%r1862, %r552, %r551;
	ld.local.u32 	%r553, [%rd1+236];
	add.s32 	%r2773, %r1862, %r553;
	abs.s32 	%r1863, %r2773;
	setp.eq.s32 	%p551, %r1863, 3;
	@%p551 bra 	$L__BB0_432;
	ld.local.u32 	%r555, [%rd1+240];
	ld.local.u32 	%r556, [%rd10];
	add.s32 	%r1864, %r556, %r555;
	ld.local.u32 	%r557, [%rd1+248];
	add.s32 	%r2773, %r1864, %r557;
	abs.s32 	%r1865, %r2773;
	setp.eq.s32 	%p552, %r1865, 3;
	@%p552 bra 	$L__BB0_432;
	add.s32 	%r1866, %r551, %r2893;
	add.s32 	%r2772, %r1866, %r555;
	abs.s32 	%r1867, %r2772;
	setp.eq.s32 	%p553, %r1867, 3;
	@%p553 bra 	$L__BB0_431;
	add.s32 	%r1868, %r552, %r2892;
	add.s32 	%r2772, %r1868, %r556;
	abs.s32 	%r1869, %r2772;
	setp.eq.s32 	%p554, %r1869, 3;
	@%p554 bra 	$L__BB0_431;
	add.s32 	%r1870, %r553, %r2891;
	add.s32 	%r2772, %r1870, %r557;
	abs.s32 	%r1871, %r2772;
	setp.eq.s32 	%p555, %r1871, 3;
	@%p555 bra 	$L__BB0_431;
	add.s32 	%r1872, %r552, %r2893;
	add.s32 	%r562, %r1872, %r557;
	abs.s32 	%r1873, %r562;
	setp.eq.s32 	%p556, %r1873, 3;
	@%p556 bra 	$L__BB0_430;
	add.s32 	%r1874, %r552, %r2891;
	add.s32 	%r1875, %r1874, %r555;
	abs.s32 	%r1876, %r1875;
	setp.eq.s32 	%p557, %r1876, 3;
	mul.hi.s32 	%r1877, %r1875, 1431655766;
	shr.u32 	%r1878, %r1877, 31;
	add.s32 	%r1879, %r1877, %r1878;
	selp.b32 	%r2774, %r1879, 0, %p557;
	bra.uni 	$L__BB0_433;
$L__BB0_430:
	mul.hi.s32 	%r1880, %r562, 1431655766;
	shr.u32 	%r1881, %r1880, 31;
	add.s32 	%r2774, %r1880, %r1881;
	bra.uni 	$L__BB0_433;
$L__BB0_431:
	mul.hi.s32 	%r1882, %r2772, 1431655766;
	shr.u32 	%r1883, %r1882, 31;
	add.s32 	%r2774, %r1882, %r1883;
	bra.uni 	$L__BB0_433;
$L__BB0_432:
	mul.hi.s32 	%r1884, %r2773, 1431655766;
	shr.u32 	%r1885, %r1884, 31;
	add.s32 	%r2774, %r1884, %r1885;
$L__BB0_433:
	ld.local.u32 	%r2890, [%rd1+252];
	ld.local.u32 	%r2889, [%rd1+256];
	add.s32 	%r1886, %r2889, %r2890;
	ld.local.u32 	%r2888, [%rd1+260];
	add.s32 	%r2776, %r1886, %r2888;
	abs.s32 	%r1887, %r2776;
	setp.eq.s32 	%p558, %r1887, 3;
	@%p558 bra 	$L__BB0_443;
	ld.local.u32 	%r574, [%rd1+264];
	ld.local.u32 	%r575, [%rd1+268];
	add.s32 	%r1888, %r575, %r574;
	ld.local.u32 	%r576, [%rd1+272];
	add.s32 	%r2776, %r1888, %r576;
	abs.s32 	%r1889, %r2776;
	setp.eq.s32 	%p559, %r1889, 3;
	@%p559 bra 	$L__BB0_443;
	ld.local.u32 	%r578, [%rd1+276];
	ld.local.u32 	%r579, [%rd1+280];
	add.s32 	%r1890, %r579, %r578;
	ld.local.u32 	%r580, [%rd1+284];
	add.s32 	%r2776, %r1890, %r580;
	abs.s32 	%r1891, %r2776;
	setp.eq.s32 	%p560, %r1891, 3;
	@%p560 bra 	$L__BB0_443;
	add.s32 	%r1892, %r574, %r2890;
	add.s32 	%r2775, %r1892, %r578;
	abs.s32 	%r1893, %r2775;
	setp.eq.s32 	%p561, %r1893, 3;
	@%p561 bra 	$L__BB0_442;
	add.s32 	%r1894, %r575, %r2889;
	add.s32 	%r2775, %r1894, %r579;
	abs.s32 	%r1895, %r2775;
	setp.eq.s32 	%p562, %r1895, 3;
	@%p562 bra 	$L__BB0_442;
	add.s32 	%r1896, %r576, %r2888;
	add.s32 	%r2775, %r1896, %r580;
	abs.s32 	%r1897, %r2775;
	setp.eq.s32 	%p563, %r1897, 3;
	@%p563 bra 	$L__BB0_442;
	add.s32 	%r1898, %r575, %r2890;
	add.s32 	%r585, %r1898, %r580;
	abs.s32 	%r1899, %r585;
	setp.eq.s32 	%p564, %r1899, 3;
	@%p564 bra 	$L__BB0_441;
	add.s32 	%r1900, %r575, %r2888;
	add.s32 	%r1901, %r1900, %r578;
	abs.s32 	%r1902, %r1901;
	setp.eq.s32 	%p565, %r1902, 3;
	mul.hi.s32 	%r1903, %r1901, 1431655766;
	shr.u32 	%r1904, %r1903, 31;
	add.s32 	%r1905, %r1903, %r1904;
	selp.b32 	%r2777, %r1905, 0, %p565;
	bra.uni 	$L__BB0_444;
$L__BB0_441:
	mul.hi.s32 	%r1906, %r585, 1431655766;
	shr.u32 	%r1907, %r1906, 31;
	add.s32 	%r2777, %r1906, %r1907;
	bra.uni 	$L__BB0_444;
$L__BB0_442:
	mul.hi.s32 	%r1908, %r2775, 1431655766;
	shr.u32 	%r1909, %r1908, 31;
	add.s32 	%r2777, %r1908, %r1909;
	bra.uni 	$L__BB0_444;
$L__BB0_443:
	mul.hi.s32 	%r1910, %r2776, 1431655766;
	shr.u32 	%r1911, %r1910, 31;
	add.s32 	%r2777, %r1910, %r1911;
$L__BB0_444:
	ld.local.u32 	%r2887, [%rd1+288];
	ld.local.u32 	%r2886, [%rd1+292];
	add.s32 	%r1912, %r2886, %r2887;
	ld.local.u32 	%r2885, [%rd1+296];
	add.s32 	%r2779, %r1912, %r2885;
	abs.s32 	%r1913, %r2779;
	setp.eq.s32 	%p566, %r1913, 3;
	@%p566 bra 	$L__BB0_454;
	ld.local.u32 	%r597, [%rd1+300];
	ld.local.u32 	%r598, [%rd1+304];
	add.s32 	%r1914, %r598, %r597;
	ld.local.u32 	%r599, [%rd1+308];
	add.s32 	%r2779, %r1914, %r599;
	abs.s32 	%r1915, %r2779;
	setp.eq.s32 	%p567, %r1915, 3;
	@%p567 bra 	$L__BB0_454;
	ld.local.u32 	%r601, [%rd1+312];
	ld.local.u32 	%r602, [%rd1+316];
	add.s32 	%r1916, %r602, %r601;
	ld.local.u32 	%r603, [%rd1+320];
	add.s32 	%r2779, %r1916, %r603;
	abs.s32 	%r1917, %r2779;
	setp.eq.s32 	%p568, %r1917, 3;
	@%p568 bra 	$L__BB0_454;
	add.s32 	%r1918, %r597, %r2887;
	add.s32 	%r2778, %r1918, %r601;
	abs.s32 	%r1919, %r2778;
	setp.eq.s32 	%p569, %r1919, 3;
	@%p569 bra 	$L__BB0_453;
	add.s32 	%r1920, %r598, %r2886;
	add.s32 	%r2778, %r1920, %r602;
	abs.s32 	%r1921, %r2778;
	setp.eq.s32 	%p570, %r1921, 3;
	@%p570 bra 	$L__BB0_453;
	add.s32 	%r1922, %r599, %r2885;
	add.s32 	%r2778, %r1922, %r603;
	abs.s32 	%r1923, %r2778;
	setp.eq.s32 	%p571, %r1923, 3;
	@%p571 bra 	$L__BB0_453;
	add.s32 	%r1924, %r598, %r2887;
	add.s32 	%r608, %r1924, %r603;
	abs.s32 	%r1925, %r608;
	setp.eq.s32 	%p572, %r1925, 3;
	@%p572 bra 	$L__BB0_452;
	add.s32 	%r1926, %r598, %r2885;
	add.s32 	%r1927, %r1926, %r601;
	abs.s32 	%r1928, %r1927;
	setp.eq.s32 	%p573, %r1928, 3;
	mul.hi.s32 	%r1929, %r1927, 1431655766;
	shr.u32 	%r1930, %r1929, 31;
	add.s32 	%r1931, %r1929, %r1930;
	selp.b32 	%r2780, %r1931, 0, %p573;
	bra.uni 	$L__BB0_455;
$L__BB0_452:
	mul.hi.s32 	%r1932, %r608, 1431655766;
	shr.u32 	%r1933, %r1932, 31;
	add.s32 	%r2780, %r1932, %r1933;
	bra.uni 	$L__BB0_455;
$L__BB0_453:
	mul.hi.s32 	%r1934, %r2778, 1431655766;
	shr.u32 	%r1935, %r1934, 31;
	add.s32 	%r2780, %r1934, %r1935;
	bra.uni 	$L__BB0_455;
$L__BB0_454:
	mul.hi.s32 	%r1936, %r2779, 1431655766;
	shr.u32 	%r1937, %r1936, 31;
	add.s32 	%r2780, %r1936, %r1937;
$L__BB0_455:
	add.s32 	%r1938, %r2759, %r2756;
	add.s32 	%r2781, %r1938, %r2762;
	abs.s32 	%r1939, %r2781;
	setp.eq.s32 	%p574, %r1939, 3;
	@%p574 bra 	$L__BB0_458;
	add.s32 	%r1940, %r2768, %r2765;
	add.s32 	%r2781, %r1940, %r2771;
	abs.s32 	%r1941, %r2781;
	setp.eq.s32 	%p575, %r1941, 3;
	@%p575 bra 	$L__BB0_458;
	add.s32 	%r1942, %r2777, %r2774;
	add.s32 	%r2781, %r1942, %r2780;
	abs.s32 	%r1943, %r2781;
	setp.ne.s32 	%p576, %r1943, 3;
	@%p576 bra 	$L__BB0_463;
$L__BB0_458:
	mul.hi.s32 	%r1962, %r2781, 1431655766;
	shr.u32 	%r1963, %r1962, 31;
	add.s32 	%r2783, %r1962, %r1963;
	bra.uni 	$L__BB0_466;
$L__BB0_459:
	add.s32 	%r1946, %r2768, %r2759;
	add.s32 	%r2782, %r1946, %r2777;
	abs.s32 	%r1947, %r2782;
	setp.eq.s32 	%p578, %r1947, 3;
	@%p578 bra 	$L__BB0_464;
	add.s32 	%r1948, %r2771, %r2762;
	add.s32 	%r2782, %r1948, %r2780;
	abs.s32 	%r1949, %r2782;
	setp.eq.s32 	%p579, %r1949, 3;
	@%p579 bra 	$L__BB0_464;
	add.s32 	%r1950, %r2768, %r2756;
	add.s32 	%r623, %r1950, %r2780;
	abs.s32 	%r1951, %r623;
	setp.eq.s32 	%p580, %r1951, 3;
	@%p580 bra 	$L__BB0_462;
	bra.uni 	$L__BB0_465;
$L__BB0_462:
	mul.hi.s32 	%r1958, %r623, 1431655766;
	shr.u32 	%r1959, %r1958, 31;
	add.s32 	%r2783, %r1958, %r1959;
	bra.uni 	$L__BB0_466;
$L__BB0_463:
	add.s32 	%r1944, %r2765, %r2756;
	add.s32 	%r2782, %r1944, %r2774;
	abs.s32 	%r1945, %r2782;
	setp.ne.s32 	%p577, %r1945, 3;
	@%p577 bra 	$L__BB0_459;
$L__BB0_464:
	mul.hi.s32 	%r1960, %r2782, 1431655766;
	shr.u32 	%r1961, %r1960, 31;
	add.s32 	%r2783, %r1960, %r1961;
	bra.uni 	$L__BB0_466;
$L__BB0_465:
	add.s32 	%r1952, %r2768, %r2762;
	add.s32 	%r1953, %r1952, %r2774;
	abs.s32 	%r1954, %r1953;
	setp.eq.s32 	%p581, %r1954, 3;
	mul.hi.s32 	%r1955, %r1953, 1431655766;
	shr.u32 	%r1956, %r1955, 31;
	add.s32 	%r1957, %r1955, %r1956;
	selp.b32 	%r2783, %r1957, 0, %p581;
$L__BB0_466:
	setp.ne.s32 	%p582, %r2783, 0;
	@%p582 bra 	$L__BB0_780;
	setp.ne.s32 	%p583, %r2911, 0;
	setp.ne.s32 	%p584, %r2910, 0;
	and.pred  	%p585, %p583, %p584;
	setp.ne.s32 	%p586, %r2909, 0;
	and.pred  	%p587, %p585, %p586;
	ld.local.u32 	%r1964, [%rd3];
	setp.ne.s32 	%p588, %r1964, 0;
	and.pred  	%p589, %p587, %p588;
	ld.local.u32 	%r1965, [%rd4];
	setp.ne.s32 	%p590, %r1965, 0;
	and.pred  	%p591, %p589, %p590;
	ld.local.u32 	%r1966, [%rd5];
	setp.ne.s32 	%p592, %r1966, 0;
	and.pred  	%p593, %p591, %p592;
	ld.local.u32 	%r1967, [%rd1+24];
	setp.ne.s32 	%p594, %r1967, 0;
	and.pred  	%p595, %p593, %p594;
	ld.local.u32 	%r1968, [%rd6];
	setp.ne.s32 	%p596, %r1968, 0;
	and.pred  	%p597, %p595, %p596;
	ld.local.u32 	%r1969, [%rd94];
	setp.ne.s32 	%p598, %r1969, 0;
	and.pred  	%p599, %p597, %p598;
	setp.ne.s32 	%p600, %r2908, 0;
	and.pred  	%p601, %p599, %p600;
	setp.ne.s32 	%p602, %r2907, 0;
	and.pred  	%p603, %p601, %p602;
	setp.ne.s32 	%p604, %r2906, 0;
	and.pred  	%p605, %p603, %p604;
	ld.local.u32 	%r1970, [%rd95];
	setp.ne.s32 	%p606, %r1970, 0;
	and.pred  	%p607, %p605, %p606;
	ld.local.u32 	%r1971, [%rd1+52];
	setp.ne.s32 	%p608, %r1971, 0;
	and.pred  	%p609, %p607, %p608;
	ld.local.u32 	%r1972, [%rd96];
	setp.ne.s32 	%p610, %r1972, 0;
	and.pred  	%p611, %p609, %p610;
	ld.local.u32 	%r1973, [%rd97];
	setp.ne.s32 	%p612, %r1973, 0;
	and.pred  	%p613, %p611, %p612;
	ld.local.u32 	%r1974, [%rd98];
	setp.ne.s32 	%p614, %r1974, 0;
	and.pred  	%p615, %p613, %p614;
	ld.local.u32 	%r1975, [%rd99];
	setp.ne.s32 	%p616, %r1975, 0;
	and.pred  	%p617, %p615, %p616;
	setp.ne.s32 	%p618, %r2905, 0;
	and.pred  	%p619, %p617, %p618;
	setp.ne.s32 	%p620, %r2904, 0;
	and.pred  	%p621, %p619, %p620;
	setp.ne.s32 	%p622, %r2903, 0;
	and.pred  	%p623, %p621, %p622;
	ld.local.u32 	%r1976, [%rd100];
	setp.ne.s32 	%p624, %r1976, 0;
	and.pred  	%p625, %p623, %p624;
	ld.local.u32 	%r1977, [%rd1+88];
	setp.ne.s32 	%p626, %r1977, 0;
	and.pred  	%p627, %p625, %p626;
	ld.local.u32 	%r1978, [%rd101];
	setp.ne.s32 	%p628, %r1978, 0;
	and.pred  	%p629, %p627, %p628;
	ld.local.u32 	%r1979, [%rd102];
	setp.ne.s32 	%p630, %r1979, 0;
	and.pred  	%p631, %p629, %p630;
	ld.local.u32 	%r1980, [%rd1+100];
	setp.ne.s32 	%p632, %r1980, 0;
	and.pred  	%p633, %p631, %p632;
	ld.local.u32 	%r1981, [%rd1+104];
	setp.ne.s32 	%p634, %r1981, 0;
	and.pred  	%p635, %p633, %p634;
	setp.ne.s32 	%p636, %r2902, 0;
	and.pred  	%p637, %p635, %p636;
	setp.ne.s32 	%p638, %r2901, 0;
	and.pred  	%p639, %p637, %p638;
	setp.ne.s32 	%p640, %r2900, 0;
	and.pred  	%p641, %p639, %p640;
	ld.local.u32 	%r1982, [%rd1+120];
	setp.ne.s32 	%p642, %r1982, 0;
	and.pred  	%p643, %p641, %p642;
	ld.local.u32 	%r1983, [%rd1+124];
	setp.ne.s32 	%p644, %r1983, 0;
	and.pred  	%p645, %p643, %p644;
	ld.local.u32 	%r1984, [%rd1+128];
	setp.ne.s32 	%p646, %r1984, 0;
	and.pred  	%p647, %p645, %p646;
	ld.local.u32 	%r1985, [%rd7];
	setp.ne.s32 	%p648, %r1985, 0;
	and.pred  	%p649, %p647, %p648;
	ld.local.u32 	%r1986, [%rd1+136];
	setp.ne.s32 	%p650, %r1986, 0;
	and.pred  	%p651, %p649, %p650;
	ld.local.u32 	%r1987, [%rd1+140];
	setp.ne.s32 	%p652, %r1987, 0;
	and.pred  	%p653, %p651, %p652;
	setp.ne.s32 	%p654, %r2899, 0;
	and.pred  	%p655, %p653, %p654;
	setp.ne.s32 	%p656, %r2898, 0;
	and.pred  	%p657, %p655, %p656;
	setp.ne.s32 	%p658, %r2897, 0;
	and.pred  	%p659, %p657, %p658;
	ld.local.u32 	%r1988, [%rd8];
	setp.ne.s32 	%p660, %r1988, 0;
	and.pred  	%p661, %p659, %p660;
	ld.local.u32 	%r1989, [%rd1+160];
	setp.ne.s32 	%p662, %r1989, 0;
	and.pred  	%p663, %p661, %p662;
	ld.local.u32 	%r1990, [%rd9];
	setp.ne.s32 	%p664, %r1990, 0;
	and.pred  	%p665, %p663, %p664;
	ld.local.u32 	%r1991, [%rd1+168];
	setp.ne.s32 	%p666, %r1991, 0;
	and.pred  	%p667, %p665, %p666;
	ld.local.u32 	%r1992, [%rd1+172];
	setp.ne.s32 	%p668, %r1992, 0;
	and.pred  	%p669, %p667, %p668;
	ld.local.u32 	%r1993, [%rd1+176];
	setp.ne.s32 	%p670, %r1993, 0;
	and.pred  	%p671, %p669, %p670;
	setp.ne.s32 	%p672, %r2896, 0;
	and.pred  	%p673, %p671, %p672;
	setp.ne.s32 	%p674, %r2895, 0;
	and.pred  	%p675, %p673, %p674;
	setp.ne.s32 	%p676, %r2894, 0;
	and.pred  	%p677, %p675, %p676;
	ld.local.u32 	%r1994, [%rd1+192];
	setp.ne.s32 	%p678, %r1994, 0;
	and.pred  	%p679, %p677, %p678;
	ld.local.u32 	%r1995, [%rd1+196];
	setp.ne.s32 	%p680, %r1995, 0;
	and.pred  	%p681, %p679, %p680;
	ld.local.u32 	%r1996, [%rd1+200];
	setp.ne.s32 	%p682, %r1996, 0;
	and.pred  	%p683, %p681, %p682;
	ld.local.u32 	%r1997, [%rd1+204];
	setp.ne.s32 	%p684, %r1997, 0;
	and.pred  	%p685, %p683, %p684;
	ld.local.u32 	%r1998, [%rd1+208];
	setp.ne.s32 	%p686, %r1998, 0;
	and.pred  	%p687, %p685, %p686;
	ld.local.u32 	%r1999, [%rd1+212];
	setp.ne.s32 	%p688, %r1999, 0;
	and.pred  	%p689, %p687, %p688;
	setp.ne.s32 	%p690, %r2893, 0;
	and.pred  	%p691, %p689, %p690;
	setp.ne.s32 	%p692, %r2892, 0;
	and.pred  	%p693, %p691, %p692;
	setp.ne.s32 	%p694, %r2891, 0;
	and.pred  	%p695, %p693, %p694;
	ld.local.u32 	%r2000, [%rd1+228];
	setp.ne.s32 	%p696, %r2000, 0;
	and.pred  	%p697, %p695, %p696;
	ld.local.u32 	%r2001, [%rd1+232];
	setp.ne.s32 	%p698, %r2001, 0;
	and.pred  	%p699, %p697, %p698;
	ld.local.u32 	%r2002, [%rd1+236];
	setp.ne.s32 	%p700, %r2002, 0;
	and.pred  	%p701, %p699, %p700;
	ld.local.u32 	%r2003, [%rd1+240];
	setp.ne.s32 	%p702, %r2003, 0;
	and.pred  	%p703, %p701, %p702;
	ld.local.u32 	%r2004, [%rd10];
	setp.ne.s32 	%p704, %r2004, 0;
	and.pred  	%p705, %p703, %p704;
	ld.local.u32 	%r2005, [%rd1+248];
	setp.ne.s32 	%p706, %r2005, 0;
	and.pred  	%p707, %p705, %p706;
	setp.ne.s32 	%p708, %r2890, 0;
	and.pred  	%p709, %p707, %p708;
	setp.ne.s32 	%p710, %r2889, 0;
	and.pred  	%p711, %p709, %p710;
	setp.ne.s32 	%p712, %r2888, 0;
	and.pred  	%p713, %p711, %p712;
	ld.local.u32 	%r2006, [%rd1+264];
	setp.ne.s32 	%p714, %r2006, 0;
	and.pred  	%p715, %p713, %p714;
	ld.local.u32 	%r2007, [%rd1+268];
	setp.ne.s32 	%p716, %r2007, 0;
	and.pred  	%p717, %p715, %p716;
	ld.local.u32 	%r2008, [%rd1+272];
	setp.ne.s32 	%p718, %r2008, 0;
	and.pred  	%p719, %p717, %p718;
	ld.local.u32 	%r2009, [%rd1+276];
	setp.ne.s32 	%p720, %r2009, 0;
	and.pred  	%p721, %p719, %p720;
	ld.local.u32 	%r2010, [%rd1+280];
	setp.ne.s32 	%p722, %r2010, 0;
	and.pred  	%p723, %p721, %p722;
	ld.local.u32 	%r2011, [%rd1+284];
	setp.ne.s32 	%p724, %r2011, 0;
	and.pred  	%p725, %p723, %p724;
	setp.ne.s32 	%p726, %r2887, 0;
	and.pred  	%p727, %p725, %p726;
	setp.ne.s32 	%p728, %r2886, 0;
	and.pred  	%p729, %p727, %p728;
	setp.ne.s32 	%p730, %r2885, 0;
	and.pred  	%p731, %p729, %p730;
	ld.local.u32 	%r2012, [%rd1+300];
	setp.ne.s32 	%p732, %r2012, 0;
	and.pred  	%p733, %p731, %p732;
	ld.local.u32 	%r2013, [%rd1+304];
	setp.ne.s32 	%p734, %r2013, 0;
	and.pred  	%p735, %p733, %p734;
	ld.local.u32 	%r2014, [%rd1+308];
	setp.ne.s32 	%p736, %r2014, 0;
	and.pred  	%p737, %p735, %p736;
	ld.local.u32 	%r2015, [%rd1+312];
	setp.ne.s32 	%p738, %r2015, 0;
	and.pred  	%p739, %p737, %p738;
	ld.local.u32 	%r2016, [%rd1+316];
	setp.ne.s32 	%p740, %r2016, 0;
	and.pred  	%p741, %p739, %p740;
	ld.local.u32 	%r2017, [%rd1+320];
	setp.ne.s32 	%p742, %r2017, 0;
	and.pred  	%p743, %p741, %p742;
	@%p743 bra 	$L__BB0_780;
	mul.hi.s32 	%r2290, %r2752, 954437177;
	shr.u32 	%r2291, %r2290, 31;
	shr.s32 	%r2292, %r2290, 1;
	add.s32 	%r2293, %r2292, %r2291;
	mul.lo.s32 	%r2294, %r2293, 9;
	sub.s32 	%r2295, %r2752, %r2294;
	mul.lo.s32 	%r684, %r2295, 9;
	mul.wide.s32 	%rd209, %r684, 4;
	add.s64 	%rd103, %rd1, %rd209;
	ld.local.u32 	%r2882, [%rd103];
	add.s64 	%rd104, %rd103, 4;
	ld.local.u32 	%r2881, [%rd103+4];
	add.s32 	%r2296, %r2881, %r2882;
	add.s64 	%rd105, %rd103, 8;
	ld.local.u32 	%r2880, [%rd103+8];
	add.s32 	%r2784, %r2296, %r2880;
	abs.s32 	%r2297, %r2784;
	setp.eq.s32 	%p828, %r2297, 3;
	@%p828 bra 	$L__BB0_476;
	ld.local.u32 	%r689, [%rd103+12];
	ld.local.u32 	%r690, [%rd103+16];
	add.s32 	%r2298, %r690, %r689;
	ld.local.u32 	%r691, [%rd103+20];
	add.s32 	%r2784, %r2298, %r691;
	abs.s32 	%r2299, %r2784;
	setp.eq.s32 	%p829, %r2299, 3;
	@%p829 bra 	$L__BB0_476;
	ld.local.u32 	%r693, [%rd103+24];
	ld.local.u32 	%r694, [%rd103+28];
	add.s32 	%r2300, %r694, %r693;
	ld.local.u32 	%r695, [%rd103+32];
	add.s32 	%r2784, %r2300, %r695;
	abs.s32 	%r2301, %r2784;
	setp.eq.s32 	%p830, %r2301, 3;
	@%p830 bra 	$L__BB0_476;
	add.s32 	%r2302, %r689, %r2882;
	add.s32 	%r2784, %r2302, %r693;
	abs.s32 	%r2303, %r2784;
	setp.eq.s32 	%p831, %r2303, 3;
	@%p831 bra 	$L__BB0_476;
	add.s32 	%r2304, %r690, %r2881;
	add.s32 	%r2784, %r2304, %r694;
	abs.s32 	%r2305, %r2784;
	setp.eq.s32 	%p832, %r2305, 3;
	@%p832 bra 	$L__BB0_476;
	add.s32 	%r2306, %r691, %r2880;
	add.s32 	%r2784, %r2306, %r695;
	abs.s32 	%r2307, %r2784;
	setp.eq.s32 	%p833, %r2307, 3;
	@%p833 bra 	$L__BB0_476;
	add.s32 	%r2308, %r690, %r2882;
	add.s32 	%r2784, %r2308, %r695;
	abs.s32 	%r2309, %r2784;
	setp.eq.s32 	%p834, %r2309, 3;
	@%p834 bra 	$L__BB0_476;
	add.s32 	%r2310, %r690, %r2880;
	add.s32 	%r2784, %r2310, %r693;
	abs.s32 	%r2311, %r2784;
	setp.ne.s32 	%p835, %r2311, 3;
	@%p835 bra 	$L__BB0_484;
$L__BB0_476:
	add.s32 	%r2312, %r2784, 2;
	setp.lt.u32 	%p836, %r2312, 5;
	@%p836 bra 	$L__BB0_484;
$L__BB0_477:
	setp.eq.s32 	%p849, %r2017, 0;
	setp.eq.s32 	%p850, %r2016, 0;
	setp.eq.s32 	%p851, %r2015, 0;
	setp.eq.s32 	%p852, %r2014, 0;
	setp.eq.s32 	%p853, %r2013, 0;
	setp.eq.s32 	%p854, %r2012, 0;
	setp.eq.s32 	%p855, %r2885, 0;
	setp.eq.s32 	%p856, %r2886, 0;
	setp.eq.s32 	%p857, %r2887, 0;
	setp.eq.s32 	%p858, %r2011, 0;
	setp.eq.s32 	%p859, %r2010, 0;
	setp.eq.s32 	%p860, %r2009, 0;
	setp.eq.s32 	%p861, %r2008, 0;
	setp.eq.s32 	%p862, %r2007, 0;
	setp.eq.s32 	%p863, %r2006, 0;
	setp.eq.s32 	%p864, %r2888, 0;
	setp.eq.s32 	%p865, %r2889, 0;
	setp.eq.s32 	%p866, %r2890, 0;
	setp.eq.s32 	%p867, %r2005, 0;
	setp.eq.s32 	%p868, %r2004, 0;
	setp.eq.s32 	%p869, %r2003, 0;
	setp.eq.s32 	%p870, %r2002, 0;
	setp.eq.s32 	%p871, %r2001, 0;
	setp.eq.s32 	%p872, %r2000, 0;
	setp.eq.s32 	%p873, %r2891, 0;
	setp.eq.s32 	%p874, %r2892, 0;
	setp.eq.s32 	%p875, %r2893, 0;
	setp.eq.s32 	%p876, %r1999, 0;
	setp.eq.s32 	%p877, %r1998, 0;
	setp.eq.s32 	%p878, %r1997, 0;
	setp.eq.s32 	%p879, %r1996, 0;
	setp.eq.s32 	%p880, %r1995, 0;
	setp.eq.s32 	%p881, %r1994, 0;
	setp.eq.s32 	%p882, %r2894, 0;
	setp.eq.s32 	%p883, %r2895, 0;
	setp.eq.s32 	%p884, %r2896, 0;
	setp.eq.s32 	%p885, %r1993, 0;
	setp.eq.s32 	%p886, %r1992, 0;
	setp.eq.s32 	%p887, %r1991, 0;
	setp.eq.s32 	%p888, %r1990, 0;
	setp.eq.s32 	%p889, %r1989, 0;
	setp.eq.s32 	%p890, %r1988, 0;
	setp.eq.s32 	%p891, %r2897, 0;
	setp.eq.s32 	%p892, %r2898, 0;
	setp.eq.s32 	%p893, %r2899, 0;
	setp.eq.s32 	%p894, %r1987, 0;
	setp.eq.s32 	%p895, %r1986, 0;
	setp.eq.s32 	%p896, %r1985, 0;
	setp.eq.s32 	%p897, %r1984, 0;
	setp.eq.s32 	%p898, %r1983, 0;
	setp.eq.s32 	%p899, %r1982, 0;
	setp.eq.s32 	%p900, %r2900, 0;
	setp.eq.s32 	%p901, %r2901, 0;
	setp.eq.s32 	%p902, %r2902, 0;
	setp.eq.s32 	%p903, %r1981, 0;
	setp.eq.s32 	%p904, %r1980, 0;
	setp.eq.s32 	%p905, %r1979, 0;
	setp.eq.s32 	%p906, %r1978, 0;
	setp.eq.s32 	%p907, %r1977, 0;
	setp.eq.s32 	%p908, %r1976, 0;
	setp.eq.s32 	%p909, %r2903, 0;
	setp.eq.s32 	%p910, %r2904, 0;
	setp.eq.s32 	%p911, %r2905, 0;
	setp.eq.s32 	%p912, %r1975, 0;
	setp.eq.s32 	%p913, %r1974, 0;
	setp.eq.s32 	%p914, %r1973, 0;
	setp.eq.s32 	%p915, %r1972, 0;
	setp.eq.s32 	%p916, %r1971, 0;
	setp.eq.s32 	%p917, %r1970, 0;
	setp.eq.s32 	%p918, %r2906, 0;
	setp.eq.s32 	%p919, %r2907, 0;
	setp.eq.s32 	%p920, %r2908, 0;
	setp.eq.s32 	%p921, %r1969, 0;
	setp.eq.s32 	%p922, %r1968, 0;
	setp.eq.s32 	%p923, %r1967, 0;
	setp.eq.s32 	%p924, %r1966, 0;
	setp.eq.s32 	%p925, %r1965, 0;
	setp.eq.s32 	%p926, %r1964, 0;
	setp.eq.s32 	%p927, %r2909, 0;
	setp.eq.s32 	%p928, %r2910, 0;
	setp.eq.s32 	%p929, %r2911, 0;
	selp.u32 	%r2319, 1, 0, %p929;
	selp.u32 	%r2320, 1, 0, %p928;
	add.s32 	%r2321, %r2319, %r2320;
	selp.u32 	%r2322, 1, 0, %p927;
	add.s32 	%r2323, %r2321, %r2322;
	selp.u32 	%r2324, 1, 0, %p926;
	add.s32 	%r2325, %r2323, %r2324;
	selp.u32 	%r2326, 1, 0, %p925;
	add.s32 	%r2327, %r2325, %r2326;
	selp.u32 	%r2328, 1, 0, %p924;
	add.s32 	%r2329, %r2327, %r2328;
	selp.u32 	%r2330, 1, 0, %p923;
	add.s32 	%r2331, %r2329, %r2330;
	selp.u32 	%r2332, 1, 0, %p922;
	add.s32 	%r2333, %r2331, %r2332;
	selp.u32 	%r2334, 1, 0, %p921;
	add.s32 	%r2335, %r2333, %r2334;
	selp.u32 	%r2336, 1, 0, %p920;
	add.s32 	%r2337, %r2335, %r2336;
	selp.u32 	%r2338, 1, 0, %p919;
	add.s32 	%r2339, %r2337, %r2338;
	selp.u32 	%r2340, 1, 0, %p918;
	add.s32 	%r2341, %r2339, %r2340;
	selp.u32 	%r2342, 1, 0, %p917;
	add.s32 	%r2343, %r2341, %r2342;
	selp.u32 	%r2344, 1, 0, %p916;
	add.s32 	%r2345, %r2343, %r2344;
	selp.u32 	%r2346, 1, 0, %p915;
	add.s32 	%r2347, %r2345, %r2346;
	selp.u32 	%r2348, 1, 0, %p914;
	add.s32 	%r2349, %r2347, %r2348;
	selp.u32 	%r2350, 1, 0, %p913;
	add.s32 	%r2351, %r2349, %r2350;
	selp.u32 	%r2352, 1, 0, %p912;
	add.s32 	%r2353, %r2351, %r2352;
	selp.u32 	%r2354, 1, 0, %p911;
	add.s32 	%r2355, %r2353, %r2354;
	selp.u32 	%r2356, 1, 0, %p910;
	add.s32 	%r2357, %r2355, %r2356;
	selp.u32 	%r2358, 1, 0, %p909;
	add.s32 	%r2359, %r2357, %r2358;
	selp.u32 	%r2360, 1, 0, %p908;
	add.s32 	%r2361, %r2359, %r2360;
	selp.u32 	%r2362, 1, 0, %p907;
	add.s32 	%r2363, %r2361, %r2362;
	selp.u32 	%r2364, 1, 0, %p906;
	add.s32 	%r2365, %r2363, %r2364;
	selp.u32 	%r2366, 1, 0, %p905;
	add.s32 	%r2367, %r2365, %r2366;
	selp.u32 	%r2368, 1, 0, %p904;
	add.s32 	%r2369, %r2367, %r2368;
	selp.u32 	%r2370, 1, 0, %p903;
	add.s32 	%r2371, %r2369, %r2370;
	selp.u32 	%r2372, 1, 0, %p902;
	add.s32 	%r2373, %r2371, %r2372;
	selp.u32 	%r2374, 1, 0, %p901;
	add.s32 	%r2375, %r2373, %r2374;
	selp.u32 	%r2376, 1, 0, %p900;
	add.s32 	%r2377, %r2375, %r2376;
	selp.u32 	%r2378, 1, 0, %p899;
	add.s32 	%r2379, %r2377, %r2378;
	selp.u32 	%r2380, 1, 0, %p898;
	add.s32 	%r2381, %r2379, %r2380;
	selp.u32 	%r2382, 1, 0, %p897;
	add.s32 	%r2383, %r2381, %r2382;
	selp.u32 	%r2384, 1, 0, %p896;
	add.s32 	%r2385, %r2383, %r2384;
	selp.u32 	%r2386, 1, 0, %p895;
	add.s32 	%r2387, %r2385, %r2386;
	selp.u32 	%r2388, 1, 0, %p894;
	add.s32 	%r2389, %r2387, %r2388;
	selp.u32 	%r2390, 1, 0, %p893;
	add.s32 	%r2391, %r2389, %r2390;
	selp.u32 	%r2392, 1, 0, %p892;
	add.s32 	%r2393, %r2391, %r2392;
	selp.u32 	%r2394, 1, 0, %p891;
	add.s32 	%r2395, %r2393, %r2394;
	selp.u32 	%r2396, 1, 0, %p890;
	add.s32 	%r2397, %r2395, %r2396;
	selp.u32 	%r2398, 1, 0, %p889;
	add.s32 	%r2399, %r2397, %r2398;
	selp.u32 	%r2400, 1, 0, %p888;
	add.s32 	%r2401, %r2399, %r2400;
	selp.u32 	%r2402, 1, 0, %p887;
	add.s32 	%r2403, %r2401, %r2402;
	selp.u32 	%r2404, 1, 0, %p886;
	add.s32 	%r2405, %r2403, %r2404;
	selp.u32 	%r2406, 1, 0, %p885;
	add.s32 	%r2407, %r2405, %r2406;
	selp.u32 	%r2408, 1, 0, %p884;
	add.s32 	%r2409, %r2407, %r2408;
	selp.u32 	%r2410, 1, 0, %p883;
	add.s32 	%r2411, %r2409, %r2410;
	selp.u32 	%r2412, 1, 0, %p882;
	add.s32 	%r2413, %r2411, %r2412;
	selp.u32 	%r2414, 1, 0, %p881;
	add.s32 	%r2415, %r2413, %r2414;
	selp.u32 	%r2416, 1, 0, %p880;
	add.s32 	%r2417, %r2415, %r2416;
	selp.u32 	%r2418, 1, 0, %p879;
	add.s32 	%r2419, %r2417, %r2418;
	selp.u32 	%r2420, 1, 0, %p878;
	add.s32 	%r2421, %r2419, %r2420;
	selp.u32 	%r2422, 1, 0, %p877;
	add.s32 	%r2423, %r2421, %r2422;
	selp.u32 	%r2424, 1, 0, %p876;
	add.s32 	%r2425, %r2423, %r2424;
	selp.u32 	%r2426, 1, 0, %p875;
	add.s32 	%r2427, %r2425, %r2426;
	selp.u32 	%r2428, 1, 0, %p874;
	add.s32 	%r2429, %r2427, %r2428;
	selp.u32 	%r2430, 1, 0, %p873;
	add.s32 	%r2431, %r2429, %r2430;
	selp.u32 	%r2432, 1, 0, %p872;
	add.s32 	%r2433, %r2431, %r2432;
	selp.u32 	%r2434, 1, 0, %p871;
	add.s32 	%r2435, %r2433, %r2434;
	selp.u32 	%r2436, 1, 0, %p870;
	add.s32 	%r2437, %r2435, %r2436;
	selp.u32 	%r2438, 1, 0, %p869;
	add.s32 	%r2439, %r2437, %r2438;
	selp.u32 	%r2440, 1, 0, %p868;
	add.s32 	%r2441, %r2439, %r2440;
	selp.u32 	%r2442, 1, 0, %p867;
	add.s32 	%r2443, %r2441, %r2442;
	selp.u32 	%r2444, 1, 0, %p866;
	add.s32 	%r2445, %r2443, %r2444;
	selp.u32 	%r2446, 1, 0, %p865;
	add.s32 	%r2447, %r2445, %r2446;
	selp.u32 	%r2448, 1, 0, %p864;
	add.s32 	%r2449, %r2447, %r2448;
	selp.u32 	%r2450, 1, 0, %p863;
	add.s32 	%r2451, %r2449, %r2450;
	selp.u32 	%r2452, 1, 0, %p862;
	add.s32 	%r2453, %r2451, %r2452;
	selp.u32 	%r2454, 1, 0, %p861;
	add.s32 	%r2455, %r2453, %r2454;
	selp.u32 	%r2456, 1, 0, %p860;
	add.s32 	%r2457, %r2455, %r2456;
	selp.u32 	%r2458, 1, 0, %p859;
	add.s32 	%r2459, %r2457, %r2458;
	selp.u32 	%r2460, 1, 0, %p858;
	add.s32 	%r2461, %r2459, %r2460;
	selp.u32 	%r2462, 1, 0, %p857;
	add.s32 	%r2463, %r2461, %r2462;
	selp.u32 	%r2464, 1, 0, %p856;
	add.s32 	%r2465, %r2463, %r2464;
	selp.u32 	%r2466, 1, 0, %p855;
	add.s32 	%r2467, %r2465, %r2466;
	selp.u32 	%r2468, 1, 0, %p854;
	add.s32 	%r2469, %r2467, %r2468;
	selp.u32 	%r2470, 1, 0, %p853;
	add.s32 	%r2471, %r2469, %r2470;
	selp.u32 	%r2472, 1, 0, %p852;
	add.s32 	%r2473, %r2471, %r2472;
	selp.u32 	%r2474, 1, 0, %p851;
	add.s32 	%r2475, %r2473, %r2474;
	selp.u32 	%r2476, 1, 0, %p850;
	add.s32 	%r2477, %r2475, %r2476;
	selp.u32 	%r2478, 1, 0, %p849;
	add.s32 	%r2786, %r2477, %r2478;
	mov.pred 	%p1139, -1;
	bra.uni 	$L__BB0_487;
$L__BB0_478:
	ld.local.u32 	%r703, [%rd103+12];
	setp.eq.s32 	%p842, %r703, 0;
	mov.b32 	%r2785, 0;
	@%p842 bra 	$L__BB0_486;
	ld.local.u32 	%r2314, [%rd103+16];
	setp.eq.s32 	%p843, %r2314, 0;
	mov.u32 	%r2785, %r703;
	@%p843 bra 	$L__BB0_486;
	ld.local.u32 	%r2315, [%rd103+20];
	setp.eq.s32 	%p844, %r2315, 0;
	mov.u32 	%r2785, %r703;
	@%p844 bra 	$L__BB0_486;
	ld.local.u32 	%r2316, [%rd103+24];
	setp.eq.s32 	%p845, %r2316, 0;
	mov.u32 	%r2785, %r703;
	@%p845 bra 	$L__BB0_486;
	ld.local.u32 	%r2317, [%rd103+28];
	setp.eq.s32 	%p846, %r2317, 0;
	mov.u32 	%r2785, %r703;
	@%p846 bra 	$L__BB0_486;
	ld.local.u32 	%r2318, [%rd103+32];
	setp.eq.s32 	%p847, %r2318, 0;
	mov.u32 	%r2785, %r703;
	@%p847 bra 	$L__BB0_486;
	bra.uni 	$L__BB0_477;
$L__BB0_484:
	setp.ne.s32 	%p837, %r2882, 0;
	setp.ne.s32 	%p838, %r2881, 0;
	setp.ne.s32 	%p839, %r2880, 0;
	and.pred  	%p840, %p838, %p839;
	and.pred  	%p841, %p840, %p837;
	@%p841 bra 	$L__BB0_478;
	ld.local.u32 	%r2785, [%rd103+12];
$L__BB0_486:
	setp.eq.s32 	%p931, %r2880, 0;
	setp.eq.s32 	%p932, %r2881, 0;
	setp.eq.s32 	%p933, %r2882, 0;
	selp.u32 	%r2479, 1, 0, %p933;
	selp.u32 	%r2480, 1, 0, %p932;
	add.s32 	%r2481, %r2479, %r2480;
	selp.u32 	%r2482, 1, 0, %p931;
	add.s32 	%r2483, %r2481, %r2482;
	setp.eq.s32 	%p934, %r2785, 0;
	selp.u32 	%r2484, 1, 0, %p934;
	add.s32 	%r2485, %r2483, %r2484;
	ld.local.u32 	%r2486, [%rd103+16];
	setp.eq.s32 	%p935, %r2486, 0;
	selp.u32 	%r2487, 1, 0, %p935;
	add.s32 	%r2488, %r2485, %r2487;
	ld.local.u32 	%r2489, [%rd103+20];
	setp.eq.s32 	%p936, %r2489, 0;
	selp.u32 	%r2490, 1, 0, %p936;
	add.s32 	%r2491, %r2488, %r2490;
	ld.local.u32 	%r2492, [%rd103+24];
	setp.eq.s32 	%p937, %r2492, 0;
	selp.u32 	%r2493, 1, 0, %p937;
	add.s32 	%r2494, %r2491, %r2493;
	ld.local.u32 	%r2495, [%rd103+28];
	setp.eq.s32 	%p938, %r2495, 0;
	selp.u32 	%r2496, 1, 0, %p938;
	add.s32 	%r2497, %r2494, %r2496;
	ld.local.u32 	%r2498, [%rd103+32];
	setp.eq.s32 	%p939, %r2498, 0;
	selp.u32 	%r2499, 1, 0, %p939;
	add.s32 	%r2786, %r2497, %r2499;
	mov.pred 	%p1139, 0;
$L__BB0_487:
	rem.u32 	%r709, %r88, %r2786;
	not.pred 	%p940, %p1139;
	@%p940 bra 	$L__BB0_742;
	setp.ne.s32 	%p968, %r2911, 0;
	mov.b32 	%r2789, 0;
	@%p968 bra 	$L__BB0_491;
	setp.ne.s32 	%p969, %r709, 0;
	mov.b32 	%r2789, 1;
	mov.b32 	%r2787, 0;
	mov.u64 	%rd219, %rd1;
	@%p969 bra 	$L__BB0_491;
$L__BB0_490:
	st.local.u32 	[%rd219], %r2753;
	mov.u32 	%r2789, %r2787;
	bra.uni 	$L__BB0_731;
$L__BB0_491:
	setp.ne.s32 	%p970, %r2910, 0;
	@%p970 bra 	$L__BB0_494;
	add.s64 	%rd219, %rd1, 4;
	setp.eq.s32 	%p971, %r2789, %r709;
	mov.b32 	%r2787, 1;
	@%p971 bra 	$L__BB0_490;
	add.s32 	%r2789, %r2789, 1;
$L__BB0_494:
	setp.ne.s32 	%p972, %r2909, 0;
	@%p972 bra 	$L__BB0_497;
	add.s64 	%rd219, %rd1, 8;
	setp.eq.s32 	%p973, %r2789, %r709;
	mov.b32 	%r2787, 2;
	@%p973 bra 	$L__BB0_490;
	add.s32 	%r2789, %r2789, 1;
$L__BB0_497:
	setp.ne.s32 	%p974, %r1964, 0;
	@%p974 bra 	$L__BB0_500;
	setp.eq.s32 	%p975, %r2789, %r709;
	mov.b32 	%r2787, 3;
	mov.u64 	%rd219, %rd3;
	@%p975 bra 	$L__BB0_490;
	add.s32 	%r2789, %r2789, 1;
$L__BB0_500:
	setp.ne.s32 	%p976, %r1965, 0;
	@%p976 bra 	$L__BB0_503;
	setp.eq.s32 	%p977, %r2789, %r709;
	mov.b32 	%r2787, 4;
	mov.u64 	%rd219, %rd4;
	@%p977 bra 	$L__BB0_490;
	add.s32 	%r2789, %r2789, 1;
$L__BB0_503:
	setp.ne.s32 	%p978, %r1966, 0;
	@%p978 bra 	$L__BB0_506;
	setp.eq.s32 	%p979, %r2789, %r709;
	mov.b32 	%r2787, 5;
	mov.u64 	%rd219, %rd5;
	@%p979 bra 	$L__BB0_490;
	add.s32 	%r2789, %r2789, 1;
$L__BB0_506:
	setp.ne.s32 	%p980, %r1967, 0;
	@%p980 bra 	$L__BB0_509;
	add.s64 	%rd219, %rd1, 24;
	setp.eq.s32 	%p981, %r2789, %r709;
	mov.b32 	%r2787, 6;
	@%p981 bra 	$L__BB0_490;
	add.s32 	%r2789, %r2789, 1;
$L__BB0_509:
	setp.ne.s32 	%p982, %r1968, 0;
	@%p982 bra 	$L__BB0_512;
	setp.eq.s32 	%p983, %r2789, %r709;
	mov.b32 	%r2787, 7;
	mov.u64 	%rd219, %rd6;
	@%p983 bra 	$L__BB0_490;
	add.s32 	%r2789, %r2789, 1;
$L__BB0_512:
	setp.ne.s32 	%p984, %r1969, 0;
	@%p984 bra 	$L__BB0_515;
	add.s64 	%rd219, %rd1, 32;
	setp.eq.s32 	%p985, %r2789, %r709;
	mov.b32 	%r2787, 8;
	@%p985 bra 	$L__BB0_490;
	add.s32 	%r2789, %r2789, 1;
$L__BB0_515:
	setp.ne.s32 	%p986, %r2908, 0;
	@%p986 bra 	$L__BB0_518;
	add.s64 	%rd219, %rd1, 36;
	setp.eq.s32 	%p987, %r2789, %r709;
	mov.b32 	%r2787, 9;
	@%p987 bra 	$L__BB0_490;
	add.s32 	%r2789, %r2789, 1;
$L__BB0_518:
	setp.ne.s32 	%p988, %r2907, 0;
	@%p988 bra 	$L__BB0_521;
	add.s64 	%rd219, %rd1, 40;
	setp.eq.s32 	%p989, %r2789, %r709;
	mov.b32 	%r2787, 10;
	@%p989 bra 	$L__BB0_490;
	add.s32 	%r2789, %r2789, 1;
$L__BB0_521:
	setp.ne.s32 	%p990, %r2906, 0;
	@%p990 bra 	$L__BB0_524;
	add.s64 	%rd219, %rd1, 44;
	setp.eq.s32 	%p991, %r2789, %r709;
	mov.b32 	%r2787, 11;
	@%p991 bra 	$L__BB0_490;
	add.s32 	%r2789, %r2789, 1;
$L__BB0_524:
	setp.ne.s32 	%p992, %r1970, 0;
	@%p992 bra 	$L__BB0_527;
	add.s64 	%rd219, %rd1, 48;
	setp.eq.s32 	%p993, %r2789, %r709;
	mov.b32 	%r2787, 12;
	@%p993 bra 	$L__BB0_490;
	add.s32 	%r2789, %r2789, 1;
$L__BB0_527:
	setp.ne.s32 	%p994, %r1971, 0;
	@%p994 bra 	$L__BB0_530;
	add.s64 	%rd219, %rd1, 52;
	setp.eq.s32 	%p995, %r2789, %r709;
	mov.b32 	%r2787, 13;
	@%p995 bra 	$L__BB0_490;
	add.s32 	%r2789, %r2789, 1;
$L__BB0_530:
	setp.ne.s32 	%p996, %r1972, 0;
	@%p996 bra 	$L__BB0_533;
	add.s64 	%rd219, %rd1, 56;
	setp.eq.s32 	%p997, %r2789, %r709;
	mov.b32 	%r2787, 14;
	@%p997 bra 	$L__BB0_490;
	add.s32 	%r2789, %r2789, 1;
$L__BB0_533:
	setp.ne.s32 	%p998, %r1973, 0;
	@%p998 bra 	$L__BB0_536;
	add.s64 	%rd219, %rd1, 60;
	setp.eq.s32 	%p999, %r2789, %r709;
	mov.b32 	%r2787, 15;
	@%p999 bra 	$L__BB0_490;
	add.s32 	%r2789, %r2789, 1;
$L__BB0_536:
	setp.ne.s32 	%p1000, %r1974, 0;
	@%p1000 bra 	$L__BB0_539;
	add.s64 	%rd219, %rd1, 64;
	setp.eq.s32 	%p1001, %r2789, %r709;
	mov.b32 	%r2787, 16;
	@%p1001 bra 	$L__BB0_490;
	add.s32 	%r2789, %r2789, 1;
$L__BB0_539:
	setp.ne.s32 	%p1002, %r1975, 0;
	@%p1002 bra 	$L__BB0_542;
	add.s64 	%rd219, %rd1, 68;
	setp.eq.s32 	%p1003, %r2789, %r709;
	mov.b32 	%r2787, 17;
	@%p1003 bra 	$L__BB0_490;
	add.s32 	%r2789, %r2789, 1;
$L__BB0_542:
	setp.ne.s32 	%p1004, %r2905, 0;
	@%p1004 bra 	$L__BB0_545;
	add.s64 	%rd219, %rd1, 72;
	setp.eq.s32 	%p1005, %r2789, %r709;
	mov.b32 	%r2787, 18;
	@%p1005 bra 	$L__BB0_490;
	add.s32 	%r2789, %r2789, 1;
$L__BB0_545:
	setp.ne.s32 	%p1006, %r2904, 0;
	@%p1006 bra 	$L__BB0_548;
	add.s64 	%rd219, %rd1, 76;
	setp.eq.s32 	%p1007, %r2789, %r709;
	mov.b32 	%r2787, 19;
	@%p1007 bra 	$L__BB0_490;
	add.s32 	%r2789, %r2789, 1;
$L__BB0_548:
	setp.ne.s32 	%p1008, %r2903, 0;
	@%p1008 bra 	$L__BB0_551;
	add.s64 	%rd219, %rd1, 80;
	setp.eq.s32 	%p1009, %r2789, %r709;
	mov.b32 	%r2787, 20;
	@%p1009 bra 	$L__BB0_490;
	add.s32 	%r2789, %r2789, 1;
$L__BB0_551:
	setp.ne.s32 	%p1010, %r1976, 0;
	@%p1010 bra 	$L__BB0_554;
	add.s64 	%rd219, %rd1, 84;
	setp.eq.s32 	%p1011, %r2789, %r709;
	mov.b32 	%r2787, 21;
	@%p1011 bra 	$L__BB0_490;
	add.s32 	%r2789, %r2789, 1;
$L__BB0_554:
	setp.ne.s32 	%p1012, %r1977, 0;
	@%p1012 bra 	$L__BB0_557;
	add.s64 	%rd219, %rd1, 88;
	setp.eq.s32 	%p1013, %r2789, %r709;
	mov.b32 	%r2787, 22;
	@%p1013 bra 	$L__BB0_490;
	add.s32 	%r2789, %r2789, 1;
$L__BB0_557:
	setp.ne.s32 	%p1014, %r1978, 0;
	@%p1014 bra 	$L__BB0_560;
	add.s64 	%rd219, %rd1, 92;
	setp.eq.s32 	%p1015, %r2789, %r709;
	mov.b32 	%r2787, 23;
	@%p1015 bra 	$L__BB0_490;
	add.s32 	%r2789, %r2789, 1;
$L__BB0_560:
	setp.ne.s32 	%p1016, %r1979, 0;
	@%p1016 bra 	$L__BB0_563;
	add.s64 	%rd219, %rd1, 96;
	setp.eq.s32 	%p1017, %r2789, %r709;
	mov.b32 	%r2787, 24;
	@%p1017 bra 	$L__BB0_490;
	add.s32 	%r2789, %r2789, 1;
$L__BB0_563:
	setp.ne.s32 	%p1018, %r1980, 0;
	@%p1018 bra 	$L__BB0_566;
	add.s64 	%rd219, %rd1, 100;
	setp.eq.s32 	%p1019, %r2789, %r709;
	mov.b32 	%r2787, 25;
	@%p1019 bra 	$L__BB0_490;
	add.s32 	%r2789, %r2789, 1;
$L__BB0_566:
	setp.ne.s32 	%p1020, %r1981, 0;
	@%p1020 bra 	$L__BB0_569;
	add.s64 	%rd219, %rd1, 104;
	setp.eq.s32 	%p1021, %r2789, %r709;
	mov.b32 	%r2787, 26;
	@%p1021 bra 	$L__BB0_490;
	add.s32 	%r2789, %r2789, 1;
$L__BB0_569:
	setp.ne.s32 	%p1022, %r2902, 0;
	@%p1022 bra 	$L__BB0_572;
	add.s64 	%rd219, %rd1, 108;
	setp.eq.s32 	%p1023, %r2789, %r709;
	mov.b32 	%r2787, 27;
	@%p1023 bra 	$L__BB0_490;
	add.s32 	%r2789, %r2789, 1;
$L__BB0_572:
	setp.ne.s32 	%p1024, %r2901, 0;
	@%p1024 bra 	$L__BB0_575;
	add.s64 	%rd219, %rd1, 112;
	setp.eq.s32 	%p1025, %r2789, %r709;
	mov.b32 	%r2787, 28;
	@%p1025 bra 	$L__BB0_490;
	add.s32 	%r2789, %r2789, 1;
$L__BB0_575:
	setp.ne.s32 	%p1026, %r2900, 0;
	@%p1026 bra 	$L__BB0_578;
	add.s64 	%rd219, %rd1, 116;
	setp.eq.s32 	%p1027, %r2789, %r709;
	mov.b32 	%r2787, 29;
	@%p1027 bra 	$L__BB0_490;
	add.s32 	%r2789, %r2789, 1;
$L__BB0_578:
	setp.ne.s32 	%p1028, %r1982, 0;
	@%p1028 bra 	$L__BB0_581;
	add.s64 	%rd219, %rd1, 120;
	setp.eq.s32 	%p1029, %r2789, %r709;
	mov.b32 	%r2787, 30;
	@%p1029 bra 	$L__BB0_490;
	add.s32 	%r2789, %r2789, 1;
$L__BB0_581:
	setp.ne.s32 	%p1030, %r1983, 0;
	@%p1030 bra 	$L__BB0_584;
	add.s64 	%rd219, %rd1, 124;
	setp.eq.s32 	%p1031, %r2789, %r709;
	mov.b32 	%r2787, 31;
	@%p1031 bra 	$L__BB0_490;
	add.s32 	%r2789, %r2789, 1;
$L__BB0_584:
	setp.ne.s32 	%p1032, %r1984, 0;
	@%p1032 bra 	$L__BB0_587;
	add.s64 	%rd219, %rd1, 128;
	setp.eq.s32 	%p1033, %r2789, %r709;
	mov.b32 	%r2787, 32;
	@%p1033 bra 	$L__BB0_490;
	add.s32 	%r2789, %r2789, 1;
$L__BB0_587:
	setp.ne.s32 	%p1034, %r1985, 0;
	@%p1034 bra 	$L__BB0_590;
	setp.eq.s32 	%p1035, %r2789, %r709;
	mov.b32 	%r2787, 33;
	mov.u64 	%rd219, %rd7;
	@%p1035 bra 	$L__BB0_490;
	add.s32 	%r2789, %r2789, 1;
$L__BB0_590:
	setp.ne.s32 	%p1036, %r1986, 0;
	@%p1036 bra 	$L__BB0_593;
	add.s64 	%rd219, %rd1, 136;
	setp.eq.s32 	%p1037, %r2789, %r709;
	mov.b32 	%r2787, 34;
	@%p1037 bra 	$L__BB0_490;
	add.s32 	%r2789, %r2789, 1;
$L__BB0_593:
	setp.ne.s32 	%p1038, %r1987, 0;
	@%p1038 bra 	$L__BB0_596;
	add.s64 	%rd219, %rd1, 140;
	setp.eq.s32 	%p1039, %r2789, %r709;
	mov.b32 	%r2787, 35;
	@%p1039 bra 	$L__BB0_490;
	add.s32 	%r2789, %r2789, 1;
$L__BB0_596:
	setp.ne.s32 	%p1040, %r2899, 0;
	@%p1040 bra 	$L__BB0_599;
	add.s64 	%rd219, %rd1, 144;
	setp.eq.s32 	%p1041, %r2789, %r709;
	mov.b32 	%r2787, 36;
	@%p1041 bra 	$L__BB0_490;
	add.s32 	%r2789, %r2789, 1;
$L__BB0_599:
	setp.ne.s32 	%p1042, %r2898, 0;
	@%p1042 bra 	$L__BB0_602;
	add.s64 	%rd219, %rd1, 148;
	setp.eq.s32 	%p1043, %r2789, %r709;
	mov.b32 	%r2787, 37;
	@%p1043 bra 	$L__BB0_490;
	add.s32 	%r2789, %r2789, 1;
$L__BB0_602:
	setp.ne.s32 	%p1044, %r2897, 0;
	@%p1044 bra 	$L__BB0_605;
	add.s64 	%rd219, %rd1, 152;
	setp.eq.s32 	%p1045, %r2789, %r709;
	mov.b32 	%r2787, 38;
	@%p1045 bra 	$L__BB0_490;
	add.s32 	%r2789, %r2789, 1;
$L__BB0_605:
	setp.ne.s32 	%p1046, %r1988, 0;
	@%p1046 bra 	$L__BB0_608;
	setp.eq.s32 	%p1047, %r2789, %r709;
	mov.b32 	%r2787, 39;
	mov.u64 	%rd219, %rd8;
	@%p1047 bra 	$L__BB0_490;
	add.s32 	%r2789, %r2789, 1;
$L__BB0_608:
	setp.ne.s32 	%p1048, %r1989, 0;
	@%p1048 bra 	$L__BB0_611;
	add.s64 	%rd219, %rd1, 160;
	setp.eq.s32 	%p1049, %r2789, %r709;
	mov.b32 	%r2787, 40;
	@%p1049 bra 	$L__BB0_490;
	add.s32 	%r2789, %r2789, 1;
$L__BB0_611:
	setp.ne.s32 	%p1050, %r1990, 0;
	@%p1050 bra 	$L__BB0_614;
	setp.eq.s32 	%p1051, %r2789, %r709;
	mov.b32 	%r2787, 41;
	mov.u64 	%rd219, %rd9;
	@%p1051 bra 	$L__BB0_490;
	add.s32 	%r2789, %r2789, 1;
$L__BB0_614:
	setp.ne.s32 	%p1052, %r1991, 0;
	@%p1052 bra 	$L__BB0_617;
	add.s64 	%rd219, %rd1, 168;
	setp.eq.s32 	%p1053, %r2789, %r709;
	mov.b32 	%r2787, 42;
	@%p1053 bra 	$L__BB0_490;
	add.s32 	%r2789, %r2789, 1;
$L__BB0_617:
	setp.ne.s32 	%p1054, %r1992, 0;
	@%p1054 bra 	$L__BB0_620;
	add.s64 	%rd219, %rd1, 172;
	setp.eq.s32 	%p1055, %r2789, %r709;
	mov.b32 	%r2787, 43;
	@%p1055 bra 	$L__BB0_490;
	add.s32 	%r2789, %r2789, 1;
$L__BB0_620:
	setp.ne.s32 	%p1056, %r1993, 0;
	@%p1056 bra 	$L__BB0_623;
	add.s64 	%rd219, %rd1, 176;
	setp.eq.s32 	%p1057, %r2789, %r709;
	mov.b32 	%r2787, 44;
	@%p1057 bra 	$L__BB0_490;
	add.s32 	%r2789, %r2789, 1;
$L__BB0_623:
	setp.ne.s32 	%p1058, %r2896, 0;
	@%p1058 bra 	$L__BB0_626;
	add.s64 	%rd219, %rd1, 180;
	setp.eq.s32 	%p1059, %r2789, %r709;
	mov.b32 	%r2787, 45;
	@%p1059 bra 	$L__BB0_490;
	add.s32 	%r2789, %r2789, 1;
$L__BB0_626:
	setp.ne.s32 	%p1060, %r2895, 0;
	@%p1060 bra 	$L__BB0_629;
	add.s64 	%rd219, %rd1, 184;
	setp.eq.s32 	%p1061, %r2789, %r709;
	mov.b32 	%r2787, 46;
	@%p1061 bra 	$L__BB0_490;
	add.s32 	%r2789, %r2789, 1;
$L__BB0_629:
	setp.ne.s32 	%p1062, %r2894, 0;
	@%p1062 bra 	$L__BB0_632;
	add.s64 	%rd219, %rd1, 188;
	setp.eq.s32 	%p1063, %r2789, %r709;
	mov.b32 	%r2787, 47;
	@%p1063 bra 	$L__BB0_490;
	add.s32 	%r2789, %r2789, 1;
$L__BB0_632:
	setp.ne.s32 	%p1064, %r1994, 0;
	@%p1064 bra 	$L__BB0_635;
	add.s64 	%rd219, %rd1, 192;
	setp.eq.s32 	%p1065, %r2789, %r709;
	mov.b32 	%r2787, 48;
	@%p1065 bra 	$L__BB0_490;
	add.s32 	%r2789, %r2789, 1;
$L__BB0_635:
	setp.ne.s32 	%p1066, %r1995, 0;
	@%p1066 bra 	$L__BB0_638;
	add.s64 	%rd219, %rd1, 196;
	setp.eq.s32 	%p1067, %r2789, %r709;
	mov.b32 	%r2787, 49;
	@%p1067 bra 	$L__BB0_490;
	add.s32 	%r2789, %r2789, 1;
$L__BB0_638:
	setp.ne.s32 	%p1068, %r1996, 0;
	@%p1068 bra 	$L__BB0_641;
	add.s64 	%rd219, %rd1, 200;
	setp.eq.s32 	%p1069, %r2789, %r709;
	mov.b32 	%r2787, 50;
	@%p1069 bra 	$L__BB0_490;
	add.s32 	%r2789, %r2789, 1;
$L__BB0_641:
	setp.ne.s32 	%p1070, %r1997, 0;
	@%p1070 bra 	$L__BB0_644;
	add.s64 	%rd219, %rd1, 204;
	setp.eq.s32 	%p1071, %r2789, %r709;
	mov.b32 	%r2787, 51;
	@%p1071 bra 	$L__BB0_490;
	add.s32 	%r2789, %r2789, 1;
$L__BB0_644:
	setp.ne.s32 	%p1072, %r1998, 0;
	@%p1072 bra 	$L__BB0_647;
	add.s64 	%rd219, %rd1, 208;
	setp.eq.s32 	%p1073, %r2789, %r709;
	mov.b32 	%r2787, 52;
	@%p1073 bra 	$L__BB0_490;
	add.s32 	%r2789, %r2789, 1;
$L__BB0_647:
	setp.ne.s32 	%p1074, %r1999, 0;
	@%p1074 bra 	$L__BB0_650;
	add.s64 	%rd219, %rd1, 212;
	setp.eq.s32 	%p1075, %r2789, %r709;
	mov.b32 	%r2787, 53;
	@%p1075 bra 	$L__BB0_490;
	add.s32 	%r2789, %r2789, 1;
$L__BB0_650:
	setp.ne.s32 	%p1076, %r2893, 0;
	@%p1076 bra 	$L__BB0_653;
	add.s64 	%rd219, %rd1, 216;
	setp.eq.s32 	%p1077, %r2789, %r709;
	mov.b32 	%r2787, 54;
	@%p1077 bra 	$L__BB0_490;
	add.s32 	%r2789, %r2789, 1;
$L__BB0_653:
	setp.ne.s32 	%p1078, %r2892, 0;
	@%p1078 bra 	$L__BB0_656;
	add.s64 	%rd219, %rd1, 220;
	setp.eq.s32 	%p1079, %r2789, %r709;
	mov.b32 	%r2787, 55;
	@%p1079 bra 	$L__BB0_490;
	add.s32 	%r2789, %r2789, 1;
$L__BB0_656:
	setp.ne.s32 	%p1080, %r2891, 0;
	@%p1080 bra 	$L__BB0_659;
	add.s64 	%rd219, %rd1, 224;
	setp.eq.s32 	%p1081, %r2789, %r709;
	mov.b32 	%r2787, 56;
	@%p1081 bra 	$L__BB0_490;
	add.s32 	%r2789, %r2789, 1;
$L__BB0_659:
	setp.ne.s32 	%p1082, %r2000, 0;
	@%p1082 bra 	$L__BB0_662;
	add.s64 	%rd219, %rd1, 228;
	setp.eq.s32 	%p1083, %r2789, %r709;
	mov.b32 	%r2787, 57;
	@%p1083 bra 	$L__BB0_490;
	add.s32 	%r2789, %r2789, 1;
$L__BB0_662:
	setp.ne.s32 	%p1084, %r2001, 0;
	@%p1084 bra 	$L__BB0_665;
	add.s64 	%rd219, %rd1, 232;
	setp.eq.s32 	%p1085, %r2789, %r709;
	mov.b32 	%r2787, 58;
	@%p1085 bra 	$L__BB0_490;
	add.s32 	%r2789, %r2789, 1;
$L__BB0_665:
	setp.ne.s32 	%p1086, %r2002, 0;
	@%p1086 bra 	$L__BB0_668;
	add.s64 	%rd219, %rd1, 236;
	setp.eq.s32 	%p1087, %r2789, %r709;
	mov.b32 	%r2787, 59;
	@%p1087 bra 	$L__BB0_490;
	add.s32 	%r2789, %r2789, 1;
$L__BB0_668:
	setp.ne.s32 	%p1088, %r2003, 0;
	@%p1088 bra 	$L__BB0_671;
	add.s64 	%rd219, %rd1, 240;
	setp.eq.s32 	%p1089, %r2789, %r709;
	mov.b32 	%r2787, 60;
	@%p1089 bra 	$L__BB0_490;
	add.s32 	%r2789, %r2789, 1;
$L__BB0_671:
	setp.ne.s32 	%p1090, %r2004, 0;
	@%p1090 bra 	$L__BB0_674;
	setp.eq.s32 	%p1091, %r2789, %r709;
	mov.b32 	%r2787, 61;
	mov.u64 	%rd219, %rd10;
	@%p1091 bra 	$L__BB0_490;
	add.s32 	%r2789, %r2789, 1;
$L__BB0_674:
	setp.ne.s32 	%p1092, %r2005, 0;
	@%p1092 bra 	$L__BB0_677;
	add.s64 	%rd219, %rd1, 248;
	setp.eq.s32 	%p1093, %r2789, %r709;
	mov.b32 	%r2787, 62;
	@%p1093 bra 	$L__BB0_490;
	add.s32 	%r2789, %r2789, 1;
$L__BB0_677:
	setp.ne.s32 	%p1094, %r2890, 0;
	@%p1094 bra 	$L__BB0_680;
	add.s64 	%rd219, %rd1, 252;
	setp.eq.s32 	%p1095, %r2789, %r709;
	mov.b32 	%r2787, 63;
	@%p1095 bra 	$L__BB0_490;
	add.s32 	%r2789, %r2789, 1;
$L__BB0_680:
	setp.ne.s32 	%p1096, %r2889, 0;
	@%p1096 bra 	$L__BB0_683;
	add.s64 	%rd219, %rd1, 256;
	setp.eq.s32 	%p1097, %r2789, %r709;
	mov.b32 	%r2787, 64;
	@%p1097 bra 	$L__BB0_490;
	add.s32 	%r2789, %r2789, 1;
$L__BB0_683:
	setp.ne.s32 	%p1098, %r2888, 0;
	@%p1098 bra 	$L__BB0_686;
	add.s64 	%rd219, %rd1, 260;
	setp.eq.s32 	%p1099, %r2789, %r709;
	mov.b32 	%r2787, 65;
	@%p1099 bra 	$L__BB0_490;
	add.s32 	%r2789, %r2789, 1;
$L__BB0_686:
	setp.ne.s32 	%p1100, %r2006, 0;
	@%p1100 bra 	$L__BB0_689;
	add.s64 	%rd219, %rd1, 264;
	setp.eq.s32 	%p1101, %r2789, %r709;
	mov.b32 	%r2787, 66;
	@%p1101 bra 	$L__BB0_490;
	add.s32 	%r2789, %r2789, 1;
$L__BB0_689:
	setp.ne.s32 	%p1102, %r2007, 0;
	@%p1102 bra 	$L__BB0_692;
	add.s64 	%rd219, %rd1, 268;
	setp.eq.s32 	%p1103, %r2789, %r709;
	mov.b32 	%r2787, 67;
	@%p1103 bra 	$L__BB0_490;
	add.s32 	%r2789, %r2789, 1;
$L__BB0_692:
	setp.ne.s32 	%p1104, %r2008, 0;
	@%p1104 bra 	$L__BB0_695;
	add.s64 	%rd219, %rd1, 272;
	setp.eq.s32 	%p1105, %r2789, %r709;
	mov.b32 	%r2787, 68;
	@%p1105 bra 	$L__BB0_490;
	add.s32 	%r2789, %r2789, 1;
$L__BB0_695:
	setp.ne.s32 	%p1106, %r2009, 0;
	@%p1106 bra 	$L__BB0_698;
	add.s64 	%rd219, %rd1, 276;
	setp.eq.s32 	%p1107, %r2789, %r709;
	mov.b32 	%r2787, 69;
	@%p1107 bra 	$L__BB0_490;
	add.s32 	%r2789, %r2789, 1;
$L__BB0_698:
	setp.ne.s32 	%p1108, %r2010, 0;
	@%p1108 bra 	$L__BB0_701;
	add.s64 	%rd219, %rd1, 280;
	setp.eq.s32 	%p1109, %r2789, %r709;
	mov.b32 	%r2787, 70;
	@%p1109 bra 	$L__BB0_490;
	add.s32 	%r2789, %r2789, 1;
$L__BB0_701:
	setp.ne.s32 	%p1110, %r2011, 0;
	@%p1110 bra 	$L__BB0_704;
	add.s64 	%rd219, %rd1, 284;
	setp.eq.s32 	%p1111, %r2789, %r709;
	mov.b32 	%r2787, 71;
	@%p1111 bra 	$L__BB0_490;
	add.s32 	%r2789, %r2789, 1;
$L__BB0_704:
	setp.ne.s32 	%p1112, %r2887, 0;
	@%p1112 bra 	$L__BB0_707;
	add.s64 	%rd219, %rd1, 288;
	setp.eq.s32 	%p1113, %r2789, %r709;
	mov.b32 	%r2787, 72;
	@%p1113 bra 	$L__BB0_490;
	add.s32 	%r2789, %r2789, 1;
$L__BB0_707:
	setp.ne.s32 	%p1114, %r2886, 0;
	@%p1114 bra 	$L__BB0_710;
	add.s64 	%rd219, %rd1, 292;
	setp.eq.s32 	%p1115, %r2789, %r709;
	mov.b32 	%r2787, 73;
	@%p1115 bra 	$L__BB0_490;
	add.s32 	%r2789, %r2789, 1;
$L__BB0_710:
	setp.ne.s32 	%p1116, %r2885, 0;
	@%p1116 bra 	$L__BB0_713;
	add.s64 	%rd219, %rd1, 296;
	setp.eq.s32 	%p1117, %r2789, %r709;
	mov.b32 	%r2787, 74;
	@%p1117 bra 	$L__BB0_490;
	add.s32 	%r2789, %r2789, 1;
$L__BB0_713:
	setp.ne.s32 	%p1118, %r2012, 0;
	@%p1118 bra 	$L__BB0_716;
	add.s64 	%rd219, %rd1, 300;
	setp.eq.s32 	%p1119, %r2789, %r709;
	mov.b32 	%r2787, 75;
	@%p1119 bra 	$L__BB0_490;
	add.s32 	%r2789, %r2789, 1;
$L__BB0_716:
	setp.ne.s32 	%p1120, %r2013, 0;
	@%p1120 bra 	$L__BB0_719;
	add.s64 	%rd219, %rd1, 304;
	setp.eq.s32 	%p1121, %r2789, %r709;
	mov.b32 	%r2787, 76;
	@%p1121 bra 	$L__BB0_490;
	add.s32 	%r2789, %r2789, 1;
$L__BB0_719:
	setp.ne.s32 	%p1122, %r2014, 0;
	@%p1122 bra 	$L__BB0_722;
	add.s64 	%rd219, %rd1, 308;
	setp.eq.s32 	%p1123, %r2789, %r709;
	mov.b32 	%r2787, 77;
	@%p1123 bra 	$L__BB0_490;
	add.s32 	%r2789, %r2789, 1;
$L__BB0_722:
	setp.ne.s32 	%p1124, %r2015, 0;
	@%p1124 bra 	$L__BB0_725;
	add.s64 	%rd219, %rd1, 312;
	setp.eq.s32 	%p1125, %r2789, %r709;
	mov.b32 	%r2787, 78;
	@%p1125 bra 	$L__BB0_490;
	add.s32 	%r2789, %r2789, 1;
$L__BB0_725:
	setp.ne.s32 	%p1126, %r2016, 0;
	@%p1126 bra 	$L__BB0_728;
	add.s64 	%rd219, %rd1, 316;
	setp.eq.s32 	%p1127, %r2789, %r709;
	mov.b32 	%r2787, 79;
	@%p1127 bra 	$L__BB0_490;
	add.s32 	%r2789, %r2789, 1;
$L__BB0_728:
	setp.ne.s32 	%p1128, %r2017, 0;
	mov.b32 	%r2616, 81;
	mov.u32 	%r2787, %r2616;
	@%p1128 bra 	$L__BB0_731;
	add.s64 	%rd219, %rd1, 320;
	setp.eq.s32 	%p1129, %r2789, %r709;
	mov.b32 	%r2787, 80;
	@%p1129 bra 	$L__BB0_490;
	add.s32 	%r2789, %r2789, 1;
	mov.u32 	%r2787, %r2616;
$L__BB0_731:
	cvt.u16.u32 	%rs7, %r2787;
	mul.lo.s16 	%rs8, %rs7, 57;
	shr.u16 	%rs9, %rs8, 9;
	mul.lo.s16 	%rs10, %rs9, 9;
	sub.s16 	%rs11, %rs7, %rs10;
	cvt.u32.u16 	%r2619, %rs11;
	and.b32  	%r2620, %r2619, 255;
	sub.s32 	%r873, %r2787, %r2620;
	mul.wide.u32 	%rd210, %r873, 4;
	add.s64 	%rd179, %rd1, %rd210;
	ld.local.u32 	%r874, [%rd179];
	ld.local.u32 	%r875, [%rd179+4];
	add.s32 	%r2621, %r875, %r874;
	ld.local.u32 	%r876, [%rd179+8];
	add.s32 	%r2870, %r2621, %r876;
	abs.s32 	%r2622, %r2870;
	setp.eq.s32 	%p1130, %r2622, 3;
	@%p1130 bra 	$L__BB0_739;
	ld.local.u32 	%r878, [%rd179+12];
	ld.local.u32 	%r879, [%rd179+16];
	add.s32 	%r2623, %r879, %r878;
	ld.local.u32 	%r880, [%rd179+20];
	add.s32 	%r2870, %r2623, %r880;
	abs.s32 	%r2624, %r2870;
	setp.eq.s32 	%p1131, %r2624, 3;
	@%p1131 bra 	$L__BB0_739;
	ld.local.u32 	%r882, [%rd179+24];
	ld.local.u32 	%r883, [%rd179+28];
	add.s32 	%r2625, %r883, %r882;
	ld.local.u32 	%r884, [%rd179+32];
	add.s32 	%r2870, %r2625, %r884;
	abs.s32 	%r2626, %r2870;
	setp.eq.s32 	%p1132, %r2626, 3;
	@%p1132 bra 	$L__BB0_739;
	add.s32 	%r2627, %r878, %r874;
	add.s32 	%r2870, %r2627, %r882;
	abs.s32 	%r2628, %r2870;
	setp.eq.s32 	%p1133, %r2628, 3;
	@%p1133 bra 	$L__BB0_739;
	add.s32 	%r2629, %r879, %r875;
	add.s32 	%r2870, %r2629, %r883;
	abs.s32 	%r2630, %r2870;
	setp.eq.s32 	%p1134, %r2630, 3;
	@%p1134 bra 	$L__BB0_739;
	add.s32 	%r2631, %r880, %r876;
	add.s32 	%r2870, %r2631, %r884;
	abs.s32 	%r2632, %r2870;
	setp.eq.s32 	%p1135, %r2632, 3;
	@%p1135 bra 	$L__BB0_739;
	add.s32 	%r2633, %r879, %r874;
	add.s32 	%r2870, %r2633, %r884;
	abs.s32 	%r2634, %r2870;
	setp.eq.s32 	%p1136, %r2634, 3;
	@%p1136 bra 	$L__BB0_739;
	add.s32 	%r2635, %r879, %r876;
	add.s32 	%r2870, %r2635, %r882;
	abs.s32 	%r2636, %r2870;
	setp.ne.s32 	%p1137, %r2636, 3;
	@%p1137 bra 	$L__BB0_741;
$L__BB0_739:
	add.s32 	%r2637, %r2870, 2;
	setp.lt.u32 	%p1138, %r2637, 5;
	@%p1138 bra 	$L__BB0_741;
	st.local.u32 	[%rd179], %r2753;
	st.local.u32 	[%rd179+4], %r2753;
	st.local.u32 	[%rd179+8], %r2753;
	st.local.u32 	[%rd179+12], %r2753;
	st.local.u32 	[%rd179+16], %r2753;
	st.local.u32 	[%rd179+20], %r2753;
	st.local.u32 	[%rd179+24], %r2753;
	st.local.u32 	[%rd179+28], %r2753;
	st.local.u32 	[%rd179+32], %r2753;
$L__BB0_741:
	add.s32 	%r2752, %r2789, %r873;
	bra.uni 	$L__BB0_356;
$L__BB0_742:
	setp.ne.s32 	%p941, %r2882, 0;
	mov.b32 	%r2873, 0;
	@%p941 bra 	$L__BB0_745;
	setp.ne.s32 	%p942, %r709, 0;
	mov.b32 	%r2873, 1;
	mov.b32 	%r2871, 0;
	mov.u64 	%rd220, %rd103;
	@%p942 bra 	$L__BB0_745;
$L__BB0_744:
	st.local.u32 	[%rd220], %r2753;
	ld.local.u32 	%r2882, [%rd103];
	ld.local.u32 	%r2881, [%rd103+4];
	ld.local.u32 	%r2880, [%rd103+8];
	bra.uni 	$L__BB0_769;
$L__BB0_745:
	setp.ne.s32 	%p943, %r2881, 0;
	@%p943 bra 	$L__BB0_748;
	setp.eq.s32 	%p944, %r2873, %r709;
	mov.b32 	%r2871, 1;
	mov.u64 	%rd220, %rd104;
	@%p944 bra 	$L__BB0_744;
	add.s32 	%r2873, %r2873, 1;
$L__BB0_748:
	setp.ne.s32 	%p945, %r2880, 0;
	@%p945 bra 	$L__BB0_751;
	setp.eq.s32 	%p946, %r2873, %r709;
	mov.b32 	%r2871, 2;
	mov.u64 	%rd220, %rd105;
	@%p946 bra 	$L__BB0_744;
	add.s32 	%r2873, %r2873, 1;
$L__BB0_751:
	add.s64 	%rd220, %rd103, 12;
	ld.local.u32 	%r2505, [%rd103+12];
	setp.ne.s32 	%p947, %r2505, 0;
	@%p947 bra 	$L__BB0_754;
	setp.eq.s32 	%p948, %r2873, %r709;
	mov.b32 	%r2871, 3;
	@%p948 bra 	$L__BB0_744;
	add.s32 	%r2873, %r2873, 1;
$L__BB0_754:
	add.s64 	%rd220, %rd103, 16;
	ld.local.u32 	%r2507, [%rd103+16];
	setp.ne.s32 	%p949, %r2507, 0;
	@%p949 bra 	$L__BB0_757;
	setp.eq.s32 	%p950, %r2873, %r709;
	mov.b32 	%r2871, 4;
	@%p950 bra 	$L__BB0_744;
	add.s32 	%r2873, %r2873, 1;
$L__BB0_757:
	add.s64 	%rd220, %rd103, 20;
	ld.local.u32 	%r2509, [%rd103+20];
	setp.ne.s32 	%p951, %r2509, 0;
	@%p951 bra 	$L__BB0_760;
	setp.eq.s32 	%p952, %r2873, %r709;
	mov.b32 	%r2871, 5;
	@%p952 bra 	$L__BB0_744;
	add.s32 	%r2873, %r2873, 1;
$L__BB0_760:
	add.s64 	%rd220, %rd103, 24;
	ld.local.u32 	%r2511, [%rd103+24];
	setp.ne.s32 	%p953, %r2511, 0;
	@%p953 bra 	$L__BB0_763;
	setp.eq.s32 	%p954, %r2873, %r709;
	mov.b32 	%r2871, 6;
	@%p954 bra 	$L__BB0_744;
	add.s32 	%r2873, %r2873, 1;
$L__BB0_763:
	add.s64 	%rd220, %rd103, 28;
	ld.local.u32 	%r2513, [%rd103+28];
	setp.ne.s32 	%p955, %r2513, 0;
	@%p955 bra 	$L__BB0_766;
	setp.eq.s32 	%p956, %r2873, %r709;
	mov.b32 	%r2871, 7;
	@%p956 bra 	$L__BB0_744;
	add.s32 	%r2873, %r2873, 1;
$L__BB0_766:
	add.s64 	%rd220, %rd103, 32;
	ld.local.u32 	%r2515, [%rd103+32];
	setp.ne.s32 	%p957, %r2515, 0;
	mov.u32 	%r2871, %r2873;
	@%p957 bra 	$L__BB0_769;
	setp.eq.s32 	%p958, %r2873, %r709;
	mov.b32 	%r2871, 8;
	@%p958 bra 	$L__BB0_744;
	add.s32 	%r2871, %r2873, 1;
$L__BB0_769:
	add.s32 	%r2517, %r2881, %r2882;
	add.s32 	%r2884, %r2517, %r2880;
	abs.s32 	%r2518, %r2884;
	setp.eq.s32 	%p959, %r2518, 3;
	@%p959 bra 	$L__BB0_777;
	ld.local.u32 	%r913, [%rd103+12];
	ld.local.u32 	%r914, [%rd103+16];
	add.s32 	%r2519, %r914, %r913;
	ld.local.u32 	%r915, [%rd103+20];
	add.s32 	%r2884, %r2519, %r915;
	abs.s32 	%r2520, %r2884;
	setp.eq.s32 	%p960, %r2520, 3;
	@%p960 bra 	$L__BB0_777;
	ld.local.u32 	%r917, [%rd103+24];
	ld.local.u32 	%r918, [%rd103+28];
	add.s32 	%r2521, %r918, %r917;
	ld.local.u32 	%r919, [%rd103+32];
	add.s32 	%r2884, %r2521, %r919;
	abs.s32 	%r2522, %r2884;
	setp.eq.s32 	%p961, %r2522, 3;
	@%p961 bra 	$L__BB0_777;
	add.s32 	%r2523, %r913, %r2882;
	add.s32 	%r2884, %r2523, %r917;
	abs.s32 	%r2524, %r2884;
	setp.eq.s32 	%p962, %r2524, 3;
	@%p962 bra 	$L__BB0_777;
	add.s32 	%r2525, %r914, %r2881;
	add.s32 	%r2884, %r2525, %r918;
	abs.s32 	%r2526, %r2884;
	setp.eq.s32 	%p963, %r2526, 3;
	@%p963 bra 	$L__BB0_777;
	add.s32 	%r2527, %r915, %r2880;
	add.s32 	%r2884, %r2527, %r919;
	abs.s32 	%r2528, %r2884;
	setp.eq.s32 	%p964, %r2528, 3;
	@%p964 bra 	$L__BB0_777;
	add.s32 	%r2529, %r914, %r2882;
	add.s32 	%r2884, %r2529, %r919;
	abs.s32 	%r2530, %r2884;
	setp.eq.s32 	%p965, %r2530, 3;
	@%p965 bra 	$L__BB0_777;
	add.s32 	%r2531, %r914, %r2880;
	add.s32 	%r2884, %r2531, %r917;
	abs.s32 	%r2532, %r2884;
	setp.ne.s32 	%p966, %r2532, 3;
	@%p966 bra 	$L__BB0_779;
$L__BB0_777:
	add.s32 	%r2533, %r2884, 2;
	setp.lt.u32 	%p967, %r2533, 5;
	@%p967 bra 	$L__BB0_779;
	st.local.u32 	[%rd103], %r2753;
	st.local.u32 	[%rd103+4], %r2753;
	st.local.u32 	[%rd103+8], %r2753;
	st.local.u32 	[%rd103+12], %r2753;
	st.local.u32 	[%rd103+16], %r2753;
	st.local.u32 	[%rd103+20], %r2753;
	st.local.u32 	[%rd103+24], %r2753;
	st.local.u32 	[%rd103+28], %r2753;
	st.local.u32 	[%rd103+32], %r2753;
$L__BB0_779:
	add.s32 	%r2752, %r2871, %r684;
	bra.uni 	$L__BB0_356;
$L__BB0_780:
	add.s32 	%r2018, %r2910, %r2911;
	add.s32 	%r2912, %r2018, %r2909;
	abs.s32 	%r2019, %r2912;
	setp.eq.s32 	%p744, %r2019, 3;
	@%p744 bra 	$L__BB0_783;
	ld.local.u32 	%r961, [%rd3];
	ld.local.u32 	%r962, [%rd4];
	add.s32 	%r2020, %r962, %r961;
	ld.local.u32 	%r963, [%rd5];
	add.s32 	%r2912, %r2020, %r963;
	abs.s32 	%r2021, %r2912;
	setp.eq.s32 	%p745, %r2021, 3;
	@%p745 bra 	$L__BB0_783;
	ld.local.u32 	%r965, [%rd1+24];
	ld.local.u32 	%r966, [%rd6];
	add.s32 	%r2022, %r966, %r965;
	ld.local.u32 	%r967, [%rd1+32];
	add.s32 	%r2912, %r2022, %r967;
	abs.s32 	%r2023, %r2912;
	setp.ne.s32 	%p746, %r2023, 3;
	@%p746 bra 	$L__BB0_788;
$L__BB0_783:
	mul.hi.s32 	%r2042, %r2912, 1431655766;
	shr.u32 	%r2043, %r2042, 31;
	add.s32 	%r2914, %r2042, %r2043;
	bra.uni 	$L__BB0_791;
$L__BB0_784:
	add.s32 	%r2026, %r962, %r2910;
	add.s32 	%r2913, %r2026, %r966;
	abs.s32 	%r2027, %r2913;
	setp.eq.s32 	%p748, %r2027, 3;
	@%p748 bra 	$L__BB0_789;
	add.s32 	%r2028, %r963, %r2909;
	add.s32 	%r2913, %r2028, %r967;
	abs.s32 	%r2029, %r2913;
	setp.eq.s32 	%p749, %r2029, 3;
	@%p749 bra 	$L__BB0_789;
	add.s32 	%r2030, %r962, %r2911;
	add.s32 	%r973, %r2030, %r967;
	abs.s32 	%r2031, %r973;
	setp.eq.s32 	%p750, %r2031, 3;
	@%p750 bra 	$L__BB0_787;
	bra.uni 	$L__BB0_790;
$L__BB0_787:
	mul.hi.s32 	%r2038, %r973, 1431655766;
	shr.u32 	%r2039, %r2038, 31;
	add.s32 	%r2914, %r2038, %r2039;
	bra.uni 	$L__BB0_791;
$L__BB0_788:
	add.s32 	%r2024, %r961, %r2911;
	add.s32 	%r2913, %r2024, %r965;
	abs.s32 	%r2025, %r2913;
	setp.ne.s32 	%p747, %r2025, 3;
	@%p747 bra 	$L__BB0_784;
$L__BB0_789:
	mul.hi.s32 	%r2040, %r2913, 1431655766;
	shr.u32 	%r2041, %r2040, 31;
	add.s32 	%r2914, %r2040, %r2041;
	bra.uni 	$L__BB0_791;
$L__BB0_790:
	add.s32 	%r2032, %r962, %r2909;
	add.s32 	%r2033, %r2032, %r965;
	abs.s32 	%r2034, %r2033;
	setp.eq.s32 	%p751, %r2034, 3;
	mul.hi.s32 	%r2035, %r2033, 1431655766;
	shr.u32 	%r2036, %r2035, 31;
	add.s32 	%r2037, %r2035, %r2036;
	selp.b32 	%r2914, %r2037, 0, %p751;
$L__BB0_791:
	add.s32 	%r2044, %r2907, %r2908;
	add.s32 	%r2916, %r2044, %r2906;
	abs.s32 	%r2045, %r2916;
	setp.eq.s32 	%p752, %r2045, 3;
	@%p752 bra 	$L__BB0_801;
	ld.local.u32 	%r981, [%rd1+48];
	ld.local.u32 	%r982, [%rd1+52];
	add.s32 	%r2046, %r982, %r981;
	ld.local.u32 	%r983, [%rd1+56];
	add.s32 	%r2916, %r2046, %r983;
	abs.s32 	%r2047, %r2916;
	setp.eq.s32 	%p753, %r2047, 3;
	@%p753 bra 	$L__BB0_801;
	ld.local.u32 	%r985, [%rd1+60];
	ld.local.u32 	%r986, [%rd1+64];
	add.s32 	%r2048, %r986, %r985;
	ld.local.u32 	%r987, [%rd1+68];
	add.s32 	%r2916, %r2048, %r987;
	abs.s32 	%r2049, %r2916;
	setp.eq.s32 	%p754, %r2049, 3;
	@%p754 bra 	$L__BB0_801;
	add.s32 	%r2050, %r981, %r2908;
	add.s32 	%r2915, %r2050, %r985;
	abs.s32 	%r2051, %r2915;
	setp.eq.s32 	%p755, %r2051, 3;
	@%p755 bra 	$L__BB0_800;
	add.s32 	%r2052, %r982, %r2907;
	add.s32 	%r2915, %r2052, %r986;
	abs.s32 	%r2053, %r2915;
	setp.eq.s32 	%p756, %r2053, 3;
	@%p756 bra 	$L__BB0_800;
	add.s32 	%r2054, %r983, %r2906;
	add.s32 	%r2915, %r2054, %r987;
	abs.s32 	%r2055, %r2915;
	setp.eq.s32 	%p757, %r2055, 3;
	@%p757 bra 	$L__BB0_800;
	add.s32 	%r2056, %r982, %r2908;
	add.s32 	%r992, %r2056, %r987;
	abs.s32 	%r2057, %r992;
	setp.eq.s32 	%p758, %r2057, 3;
	@%p758 bra 	$L__BB0_799;
	add.s32 	%r2058, %r982, %r2906;
	add.s32 	%r2059, %r2058, %r985;
	abs.s32 	%r2060, %r2059;
	setp.eq.s32 	%p759, %r2060, 3;
	mul.hi.s32 	%r2061, %r2059, 1431655766;
	shr.u32 	%r2062, %r2061, 31;
	add.s32 	%r2063, %r2061, %r2062;
	selp.b32 	%r2917, %r2063, 0, %p759;
	bra.uni 	$L__BB0_802;
$L__BB0_799:
	mul.hi.s32 	%r2064, %r992, 1431655766;
	shr.u32 	%r2065, %r2064, 31;
	add.s32 	%r2917, %r2064, %r2065;
	bra.uni 	$L__BB0_802;
$L__BB0_800:
	mul.hi.s32 	%r2066, %r2915, 1431655766;
	shr.u32 	%r2067, %r2066, 31;
	add.s32 	%r2917, %r2066, %r2067;
	bra.uni 	$L__BB0_802;
$L__BB0_801:
	mul.hi.s32 	%r2068, %r2916, 1431655766;
	shr.u32 	%r2069, %r2068, 31;
	add.s32 	%r2917, %r2068, %r2069;
$L__BB0_802:
	add.s32 	%r2070, %r2904, %r2905;
	add.s32 	%r2919, %r2070, %r2903;
	abs.s32 	%r2071, %r2919;
	setp.eq.s32 	%p760, %r2071, 3;
	@%p760 bra 	$L__BB0_812;
	ld.local.u32 	%r1001, [%rd1+84];
	ld.local.u32 	%r1002, [%rd1+88];
	add.s32 	%r2072, %r1002, %r1001;
	ld.local.u32 	%r1003, [%rd1+92];
	add.s32 	%r2919, %r2072, %r1003;
	abs.s32 	%r2073, %r2919;
	setp.eq.s32 	%p761, %r2073, 3;
	@%p761 bra 	$L__BB0_812;
	ld.local.u32 	%r1005, [%rd1+96];
	ld.local.u32 	%r1006, [%rd1+100];
	add.s32 	%r2074, %r1006, %r1005;
	ld.local.u32 	%r1007, [%rd1+104];
	add.s32 	%r2919, %r2074, %r1007;
	abs.s32 	%r2075, %r2919;
	setp.eq.s32 	%p762, %r2075, 3;
	@%p762 bra 	$L__BB0_812;
	add.s32 	%r2076, %r1001, %r2905;
	add.s32 	%r2918, %r2076, %r1005;
	abs.s32 	%r2077, %r2918;
	setp.eq.s32 	%p763, %r2077, 3;
	@%p763 bra 	$L__BB0_811;
	add.s32 	%r2078, %r1002, %r2904;
	add.s32 	%r2918, %r2078, %r1006;
	abs.s32 	%r2079, %r2918;
	setp.eq.s32 	%p764, %r2079, 3;
	@%p764 bra 	$L__BB0_811;
	add.s32 	%r2080, %r1003, %r2903;
	add.s32 	%r2918, %r2080, %r1007;
	abs.s32 	%r2081, %r2918;
	setp.eq.s32 	%p765, %r2081, 3;
	@%p765 bra 	$L__BB0_811;
	add.s32 	%r2082, %r1002, %r2905;
	add.s32 	%r1012, %r2082, %r1007;
	abs.s32 	%r2083, %r1012;
	setp.eq.s32 	%p766, %r2083, 3;
	@%p766 bra 	$L__BB0_810;
	add.s32 	%r2084, %r1002, %r2903;
	add.s32 	%r2085, %r2084, %r1005;
	abs.s32 	%r2086, %r2085;
	setp.eq.s32 	%p767, %r2086, 3;
	mul.hi.s32 	%r2087, %r2085, 1431655766;
	shr.u32 	%r2088, %r2087, 31;
	add.s32 	%r2089, %r2087, %r2088;
	selp.b32 	%r2920, %r2089, 0, %p767;
	bra.uni 	$L__BB0_813;
$L__BB0_810:
	mul.hi.s32 	%r2090, %r1012, 1431655766;
	shr.u32 	%r2091, %r2090, 31;
	add.s32 	%r2920, %r2090, %r2091;
	bra.uni 	$L__BB0_813;
$L__BB0_811:
	mul.hi.s32 	%r2092, %r2918, 1431655766;
	shr.u32 	%r2093, %r2092, 31;
	add.s32 	%r2920, %r2092, %r2093;
	bra.uni 	$L__BB0_813;
$L__BB0_812:
	mul.hi.s32 	%r2094, %r2919, 1431655766;
	shr.u32 	%r2095, %r2094, 31;
	add.s32 	%r2920, %r2094, %r2095;
$L__BB0_813:
	add.s32 	%r2096, %r2901, %r2902;
	add.s32 	%r2922, %r2096, %r2900;
	abs.s32 	%r2097, %r2922;
	setp.eq.s32 	%p768, %r2097, 3;
	@%p768 bra 	$L__BB0_823;
	ld.local.u32 	%r1021, [%rd1+120];
	ld.local.u32 	%r1022, [%rd1+124];
	add.s32 	%r2098, %r1022, %r1021;
	ld.local.u32 	%r1023, [%rd1+128];
	add.s32 	%r2922, %r2098, %r1023;
	abs.s32 	%r2099, %r2922;
	setp.eq.s32 	%p769, %r2099, 3;
	@%p769 bra 	$L__BB0_823;
	ld.local.u32 	%r1025, [%rd7];
	ld.local.u32 	%r1026, [%rd1+136];
	add.s32 	%r2100, %r1026, %r1025;
	ld.local.u32 	%r1027, [%rd1+140];
	add.s32 	%r2922, %r2100, %r1027;
	abs.s32 	%r2101, %r2922;
	setp.eq.s32 	%p770, %r2101, 3;
	@%p770 bra 	$L__BB0_823;
	add.s32 	%r2102, %r1021, %r2902;
	add.s32 	%r2921, %r2102, %r1025;
	abs.s32 	%r2103, %r2921;
	setp.eq.s32 	%p771, %r2103, 3;
	@%p771 bra 	$L__BB0_822;
	add.s32 	%r2104, %r1022, %r2901;
	add.s32 	%r2921, %r2104, %r1026;
	abs.s32 	%r2105, %r2921;
	setp.eq.s32 	%p772, %r2105, 3;
	@%p772 bra 	$L__BB0_822;
	add.s32 	%r2106, %r1023, %r2900;
	add.s32 	%r2921, %r2106, %r1027;
	abs.s32 	%r2107, %r2921;
	setp.eq.s32 	%p773, %r2107, 3;
	@%p773 bra 	$L__BB0_822;
	add.s32 	%r2108, %r1022, %r2902;
	add.s32 	%r1032, %r2108, %r1027;
	abs.s32 	%r2109, %r1032;
	setp.eq.s32 	%p774, %r2109, 3;
	@%p774 bra 	$L__BB0_821;
	add.s32 	%r2110, %r1022, %r2900;
	add.s32 	%r2111, %r2110, %r1025;
	abs.s32 	%r2112, %r2111;
	setp.eq.s32 	%p775, %r2112, 3;
	mul.hi.s32 	%r2113, %r2111, 1431655766;
	shr.u32 	%r2114, %r2113, 31;
	add.s32 	%r2115, %r2113, %r2114;
	selp.b32 	%r2923, %r2115, 0, %p775;
	bra.uni 	$L__BB0_824;
$L__BB0_821:
	mul.hi.s32 	%r2116, %r1032, 1431655766;
	shr.u32 	%r2117, %r2116, 31;
	add.s32 	%r2923, %r2116, %r2117;
	bra.uni 	$L__BB0_824;
$L__BB0_822:
	mul.hi.s32 	%r2118, %r2921, 1431655766;
	shr.u32 	%r2119, %r2118, 31;
	add.s32 	%r2923, %r2118, %r2119;
	bra.uni 	$L__BB0_824;
$L__BB0_823:
	mul.hi.s32 	%r2120, %r2922, 1431655766;
	shr.u32 	%r2121, %r2120, 31;
	add.s32 	%r2923, %r2120, %r2121;
$L__BB0_824:
	add.s32 	%r2122, %r2898, %r2899;
	add.s32 	%r2925, %r2122, %r2897;
	abs.s32 	%r2123, %r2925;
	setp.eq.s32 	%p776, %r2123, 3;
	@%p776 bra 	$L__BB0_834;
	ld.local.u32 	%r1041, [%rd8];
	ld.local.u32 	%r1042, [%rd1+160];
	add.s32 	%r2124, %r1042, %r1041;
	ld.local.u32 	%r1043, [%rd9];
	add.s32 	%r2925, %r2124, %r1043;
	abs.s32 	%r2125, %r2925;
	setp.eq.s32 	%p777, %r2125, 3;
	@%p777 bra 	$L__BB0_834;
	ld.local.u32 	%r1045, [%rd1+168];
	ld.local.u32 	%r1046, [%rd1+172];
	add.s32 	%r2126, %r1046, %r1045;
	ld.local.u32 	%r1047, [%rd1+176];
	add.s32 	%r2925, %r2126, %r1047;
	abs.s32 	%r2127, %r2925;
	setp.eq.s32 	%p778, %r2127, 3;
	@%p778 bra 	$L__BB0_834;
	add.s32 	%r2128, %r1041, %r2899;
	add.s32 	%r2924, %r2128, %r1045;
	abs.s32 	%r2129, %r2924;
	setp.eq.s32 	%p779, %r2129, 3;
	@%p779 bra 	$L__BB0_833;
	add.s32 	%r2130, %r1042, %r2898;
	add.s32 	%r2924, %r2130, %r1046;
	abs.s32 	%r2131, %r2924;
	setp.eq.s32 	%p780, %r2131, 3;
	@%p780 bra 	$L__BB0_833;
	add.s32 	%r2132, %r1043, %r2897;
	add.s32 	%r2924, %r2132, %r1047;
	abs.s32 	%r2133, %r2924;
	setp.eq.s32 	%p781, %r2133, 3;
	@%p781 bra 	$L__BB0_833;
	add.s32 	%r2134, %r1042, %r2899;
	add.s32 	%r1052, %r2134, %r1047;
	abs.s32 	%r2135, %r1052;
	setp.eq.s32 	%p782, %r2135, 3;
	@%p782 bra 	$L__BB0_832;
	add.s32 	%r2136, %r1042, %r2897;
	add.s32 	%r2137, %r2136, %r1045;
	abs.s32 	%r2138, %r2137;
	setp.eq.s32 	%p783, %r2138, 3;
	mul.hi.s32 	%r2139, %r2137, 1431655766;
	shr.u32 	%r2140, %r2139, 31;
	add.s32 	%r2141, %r2139, %r2140;
	selp.b32 	%r2926, %r2141, 0, %p783;
	bra.uni 	$L__BB0_835;
$L__BB0_832:
	mul.hi.s32 	%r2142, %r1052, 1431655766;
	shr.u32 	%r2143, %r2142, 31;
	add.s32 	%r2926, %r2142, %r2143;
	bra.uni 	$L__BB0_835;
$L__BB0_833:
	mul.hi.s32 	%r2144, %r2924, 1431655766;
	shr.u32 	%r2145, %r2144, 31;
	add.s32 	%r2926, %r2144, %r2145;
	bra.uni 	$L__BB0_835;
$L__BB0_834:
	mul.hi.s32 	%r2146, %r2925, 1431655766;
	shr.u32 	%r2147, %r2146, 31;
	add.s32 	%r2926, %r2146, %r2147;
$L__BB0_835:
	add.s32 	%r2148, %r2895, %r2896;
	add.s32 	%r2928, %r2148, %r2894;
	abs.s32 	%r2149, %r2928;
	setp.eq.s32 	%p784, %r2149, 3;
	@%p784 bra 	$L__BB0_845;
	ld.local.u32 	%r1061, [%rd1+192];
	ld.local.u32 	%r1062, [%rd1+196];
	add.s32 	%r2150, %r1062, %r1061;
	ld.local.u32 	%r1063, [%rd1+200];
	add.s32 	%r2928, %r2150, %r1063;
	abs.s32 	%r2151, %r2928;
	setp.eq.s32 	%p785, %r2151, 3;
	@%p785 bra 	$L__BB0_845;
	ld.local.u32 	%r1065, [%rd1+204];
	ld.local.u32 	%r1066, [%rd1+208];
	add.s32 	%r2152, %r1066, %r1065;
	ld.local.u32 	%r1067, [%rd1+212];
	add.s32 	%r2928, %r2152, %r1067;
	abs.s32 	%r2153, %r2928;
	setp.eq.s32 	%p786, %r2153, 3;
	@%p786 bra 	$L__BB0_845;
	add.s32 	%r2154, %r1061, %r2896;
	add.s32 	%r2927, %r2154, %r1065;
	abs.s32 	%r2155, %r2927;
	setp.eq.s32 	%p787, %r2155, 3;
	@%p787 bra 	$L__BB0_844;
	add.s32 	%r2156, %r1062, %r2895;
	add.s32 	%r2927, %r2156, %r1066;
	abs.s32 	%r2157, %r2927;
	setp.eq.s32 	%p788, %r2157, 3;
	@%p788 bra 	$L__BB0_844;
	add.s32 	%r2158, %r1063, %r2894;
	add.s32 	%r2927, %r2158, %r1067;
	abs.s32 	%r2159, %r2927;
	setp.eq.s32 	%p789, %r2159, 3;
	@%p789 bra 	$L__BB0_844;
	add.s32 	%r2160, %r1062, %r2896;
	add.s32 	%r1072, %r2160, %r1067;
	abs.s32 	%r2161, %r1072;
	setp.eq.s32 	%p790, %r2161, 3;
	@%p790 bra 	$L__BB0_843;
	add.s32 	%r2162, %r1062, %r2894;
	add.s32 	%r2163, %r2162, %r1065;
	abs.s32 	%r2164, %r2163;
	setp.eq.s32 	%p791, %r2164, 3;
	mul.hi.s32 	%r2165, %r2163, 1431655766;
	shr.u32 	%r2166, %r2165, 31;
	add.s32 	%r2167, %r2165, %r2166;
	selp.b32 	%r2929, %r2167, 0, %p791;
	bra.uni 	$L__BB0_846;
$L__BB0_843:
	mul.hi.s32 	%r2168, %r1072, 1431655766;
	shr.u32 	%r2169, %r2168, 31;
	add.s32 	%r2929, %r2168, %r2169;
	bra.uni 	$L__BB0_846;
$L__BB0_844:
	mul.hi.s32 	%r2170, %r2927, 1431655766;
	shr.u32 	%r2171, %r2170, 31;
	add.s32 	%r2929, %r2170, %r2171;
	bra.uni 	$L__BB0_846;
$L__BB0_845:
	mul.hi.s32 	%r2172, %r2928, 1431655766;
	shr.u32 	%r2173, %r2172, 31;
	add.s32 	%r2929, %r2172, %r2173;
$L__BB0_846:
	add.s32 	%r2174, %r2892, %r2893;
	add.s32 	%r2931, %r2174, %r2891;
	abs.s32 	%r2175, %r2931;
	setp.eq.s32 	%p792, %r2175, 3;
	@%p792 bra 	$L__BB0_856;
	ld.local.u32 	%r1081, [%rd1+228];
	ld.local.u32 	%r1082, [%rd1+232];
	add.s32 	%r2176, %r1082, %r1081;
	ld.local.u32 	%r1083, [%rd1+236];
	add.s32 	%r2931, %r2176, %r1083;
	abs.s32 	%r2177, %r2931;
	setp.eq.s32 	%p793, %r2177, 3;
	@%p793 bra 	$L__BB0_856;
	ld.local.u32 	%r1085, [%rd1+240];
	ld.local.u32 	%r1086, [%rd10];
	add.s32 	%r2178, %r1086, %r1085;
	ld.local.u32 	%r1087, [%rd1+248];
	add.s32 	%r2931, %r2178, %r1087;
	abs.s32 	%r2179, %r2931;
	setp.eq.s32 	%p794, %r2179, 3;
	@%p794 bra 	$L__BB0_856;
	add.s32 	%r2180, %r1081, %r2893;
	add.s32 	%r2930, %r2180, %r1085;
	abs.s32 	%r2181, %r2930;
	setp.eq.s32 	%p795, %r2181, 3;
	@%p795 bra 	$L__BB0_855;
	add.s32 	%r2182, %r1082, %r2892;
	add.s32 	%r2930, %r2182, %r1086;
	abs.s32 	%r2183, %r2930;
	setp.eq.s32 	%p796, %r2183, 3;
	@%p796 bra 	$L__BB0_855;
	add.s32 	%r2184, %r1083, %r2891;
	add.s32 	%r2930, %r2184, %r1087;
	abs.s32 	%r2185, %r2930;
	setp.eq.s32 	%p797, %r2185, 3;
	@%p797 bra 	$L__BB0_855;
	add.s32 	%r2186, %r1082, %r2893;
	add.s32 	%r1092, %r2186, %r1087;
	abs.s32 	%r2187, %r1092;
	setp.eq.s32 	%p798, %r2187, 3;
	@%p798 bra 	$L__BB0_854;
	add.s32 	%r2188, %r1082, %r2891;
	add.s32 	%r2189, %r2188, %r1085;
	abs.s32 	%r2190, %r2189;
	setp.eq.s32 	%p799, %r2190, 3;
	mul.hi.s32 	%r2191, %r2189, 1431655766;
	shr.u32 	%r2192, %r2191, 31;
	add.s32 	%r2193, %r2191, %r2192;
	selp.b32 	%r2932, %r2193, 0, %p799;
	bra.uni 	$L__BB0_857;
$L__BB0_854:
	mul.hi.s32 	%r2194, %r1092, 1431655766;
	shr.u32 	%r2195, %r2194, 31;
	add.s32 	%r2932, %r2194, %r2195;
	bra.uni 	$L__BB0_857;
$L__BB0_855:
	mul.hi.s32 	%r2196, %r2930, 1431655766;
	shr.u32 	%r2197, %r2196, 31;
	add.s32 	%r2932, %r2196, %r2197;
	bra.uni 	$L__BB0_857;
$L__BB0_856:
	mul.hi.s32 	%r2198, %r2931, 1431655766;
	shr.u32 	%r2199, %r2198, 31;
	add.s32 	%r2932, %r2198, %r2199;
$L__BB0_857:
	add.s32 	%r2200, %r2889, %r2890;
	add.s32 	%r2934, %r2200, %r2888;
	abs.s32 	%r2201, %r2934;
	setp.eq.s32 	%p800, %r2201, 3;
	@%p800 bra 	$L__BB0_867;
	ld.local.u32 	%r1101, [%rd1+264];
	ld.local.u32 	%r1102, [%rd1+268];
	add.s32 	%r2202, %r1102, %r1101;
	ld.local.u32 	%r1103, [%rd1+272];
	add.s32 	%r2934, %r2202, %r1103;
	abs.s32 	%r2203, %r2934;
	setp.eq.s32 	%p801, %r2203, 3;
	@%p801 bra 	$L__BB0_867;
	ld.local.u32 	%r1105, [%rd1+276];
	ld.local.u32 	%r1106, [%rd1+280];
	add.s32 	%r2204, %r1106, %r1105;
	ld.local.u32 	%r1107, [%rd1+284];
	add.s32 	%r2934, %r2204, %r1107;
	abs.s32 	%r2205, %r2934;
	setp.eq.s32 	%p802, %r2205, 3;
	@%p802 bra 	$L__BB0_867;
	add.s32 	%r2206, %r1101, %r2890;
	add.s32 	%r2933, %r2206, %r1105;
	abs.s32 	%r2207, %r2933;
	setp.eq.s32 	%p803, %r2207, 3;
	@%p803 bra 	$L__BB0_866;
	add.s32 	%r2208, %r1102, %r2889;
	add.s32 	%r2933, %r2208, %r1106;
	abs.s32 	%r2209, %r2933;
	setp.eq.s32 	%p804, %r2209, 3;
	@%p804 bra 	$L__BB0_866;
	add.s32 	%r2210, %r1103, %r2888;
	add.s32 	%r2933, %r2210, %r1107;
	abs.s32 	%r2211, %r2933;
	setp.eq.s32 	%p805, %r2211, 3;
	@%p805 bra 	$L__BB0_866;
	add.s32 	%r2212, %r1102, %r2890;
	add.s32 	%r1112, %r2212, %r1107;
	abs.s32 	%r2213, %r1112;
	setp.eq.s32 	%p806, %r2213, 3;
	@%p806 bra 	$L__BB0_865;
	add.s32 	%r2214, %r1102, %r2888;
	add.s32 	%r2215, %r2214, %r1105;
	abs.s32 	%r2216, %r2215;
	setp.eq.s32 	%p807, %r2216, 3;
	mul.hi.s32 	%r2217, %r2215, 1431655766;
	shr.u32 	%r2218, %r2217, 31;
	add.s32 	%r2219, %r2217, %r2218;
	selp.b32 	%r2935, %r2219, 0, %p807;
	bra.uni 	$L__BB0_868;
$L__BB0_865:
	mul.hi.s32 	%r2220, %r1112, 1431655766;
	shr.u32 	%r2221, %r2220, 31;
	add.s32 	%r2935, %r2220, %r2221;
	bra.uni 	$L__BB0_868;
$L__BB0_866:
	mul.hi.s32 	%r2222, %r2933, 1431655766;
	shr.u32 	%r2223, %r2222, 31;
	add.s32 	%r2935, %r2222, %r2223;
	bra.uni 	$L__BB0_868;
$L__BB0_867:
	mul.hi.s32 	%r2224, %r2934, 1431655766;
	shr.u32 	%r2225, %r2224, 31;
	add.s32 	%r2935, %r2224, %r2225;
$L__BB0_868:
	add.s32 	%r2226, %r2886, %r2887;
	add.s32 	%r2937, %r2226, %r2885;
	abs.s32 	%r2227, %r2937;
	setp.eq.s32 	%p808, %r2227, 3;
	@%p808 bra 	$L__BB0_878;
	ld.local.u32 	%r1121, [%rd1+300];
	ld.local.u32 	%r1122, [%rd1+304];
	add.s32 	%r2228, %r1122, %r1121;
	ld.local.u32 	%r1123, [%rd1+308];
	add.s32 	%r2937, %r2228, %r1123;
	abs.s32 	%r2229, %r2937;
	setp.eq.s32 	%p809, %r2229, 3;
	@%p809 bra 	$L__BB0_878;
	ld.local.u32 	%r1125, [%rd1+312];
	ld.local.u32 	%r1126, [%rd1+316];
	add.s32 	%r2230, %r1126, %r1125;
	ld.local.u32 	%r1127, [%rd1+320];
	add.s32 	%r2937, %r2230, %r1127;
	abs.s32 	%r2231, %r2937;
	setp.eq.s32 	%p810, %r2231, 3;
	@%p810 bra 	$L__BB0_878;
	add.s32 	%r2232, %r1121, %r2887;
	add.s32 	%r2936, %r2232, %r1125;
	abs.s32 	%r2233, %r2936;
	setp.eq.s32 	%p811, %r2233, 3;
	@%p811 bra 	$L__BB0_877;
	add.s32 	%r2234, %r1122, %r2886;
	add.s32 	%r2936, %r2234, %r1126;
	abs.s32 	%r2235, %r2936;
	setp.eq.s32 	%p812, %r2235, 3;
	@%p812 bra 	$L__BB0_877;
	add.s32 	%r2236, %r1123, %r2885;
	add.s32 	%r2936, %r2236, %r1127;
	abs.s32 	%r2237, %r2936;
	setp.eq.s32 	%p813, %r2237, 3;
	@%p813 bra 	$L__BB0_877;
	add.s32 	%r2238, %r1122, %r2887;
	add.s32 	%r1132, %r2238, %r1127;
	abs.s32 	%r2239, %r1132;
	setp.eq.s32 	%p814, %r2239, 3;
	@%p814 bra 	$L__BB0_876;
	add.s32 	%r2240, %r1122, %r2885;
	add.s32 	%r2241, %r2240, %r1125;
	abs.s32 	%r2242, %r2241;
	setp.eq.s32 	%p815, %r2242, 3;
	mul.hi.s32 	%r2243, %r2241, 1431655766;
	shr.u32 	%r2244, %r2243, 31;
	add.s32 	%r2245, %r2243, %r2244;
	selp.b32 	%r2938, %r2245, 0, %p815;
	bra.uni 	$L__BB0_879;
$L__BB0_876:
	mul.hi.s32 	%r2246, %r1132, 1431655766;
	shr.u32 	%r2247, %r2246, 31;
	add.s32 	%r2938, %r2246, %r2247;
	bra.uni 	$L__BB0_879;
$L__BB0_877:
	mul.hi.s32 	%r2248, %r2936, 1431655766;
	shr.u32 	%r2249, %r2248, 31;
	add.s32 	%r2938, %r2248, %r2249;
	bra.uni 	$L__BB0_879;
$L__BB0_878:
	mul.hi.s32 	%r2250, %r2937, 1431655766;
	shr.u32 	%r2251, %r2250, 31;
	add.s32 	%r2938, %r2250, %r2251;
$L__BB0_879:
	add.s32 	%r2252, %r2917, %r2914;
	add.s32 	%r2939, %r2252, %r2920;
	abs.s32 	%r2253, %r2939;
	setp.eq.s32 	%p816, %r2253, 3;
	@%p816 bra 	$L__BB0_882;
	add.s32 	%r2254, %r2926, %r2923;
	add.s32 	%r2939, %r2254, %r2929;
	abs.s32 	%r2255, %r2939;
	setp.eq.s32 	%p817, %r2255, 3;
	@%p817 bra 	$L__BB0_882;
	add.s32 	%r2256, %r2935, %r2932;
	add.s32 	%r2939, %r2256, %r2938;
	abs.s32 	%r2257, %r2939;
	setp.ne.s32 	%p818, %r2257, 3;
	@%p818 bra 	$L__BB0_887;
$L__BB0_882:
	mul.hi.s32 	%r2276, %r2939, 1431655766;
	shr.u32 	%r2277, %r2276, 31;
	add.s32 	%r2941, %r2276, %r2277;
	bra.uni 	$L__BB0_890;
$L__BB0_883:
	add.s32 	%r2260, %r2926, %r2917;
	add.s32 	%r2940, %r2260, %r2935;
	abs.s32 	%r2261, %r2940;
	setp.eq.s32 	%p820, %r2261, 3;
	@%p820 bra 	$L__BB0_888;
	add.s32 	%r2262, %r2929, %r2920;
	add.s32 	%r2940, %r2262, %r2938;
	abs.s32 	%r2263, %r2940;
	setp.eq.s32 	%p821, %r2263, 3;
	@%p821 bra 	$L__BB0_888;
	add.s32 	%r2264, %r2926, %r2914;
	add.s32 	%r1147, %r2264, %r2938;
	abs.s32 	%r2265, %r1147;
	setp.eq.s32 	%p822, %r2265, 3;
	@%p822 bra 	$L__BB0_886;
	bra.uni 	$L__BB0_889;
$L__BB0_886:
	mul.hi.s32 	%r2272, %r1147, 1431655766;
	shr.u32 	%r2273, %r2272, 31;
	add.s32 	%r2941, %r2272, %r2273;
	bra.uni 	$L__BB0_890;
$L__BB0_887:
	add.s32 	%r2258, %r2923, %r2914;
	add.s32 	%r2940, %r2258, %r2932;
	abs.s32 	%r2259, %r2940;
	setp.ne.s32 	%p819, %r2259, 3;
	@%p819 bra 	$L__BB0_883;
$L__BB0_888:
	mul.hi.s32 	%r2274, %r2940, 1431655766;
	shr.u32 	%r2275, %r2274, 31;
	add.s32 	%r2941, %r2274, %r2275;
	bra.uni 	$L__BB0_890;
$L__BB0_889:
	add.s32 	%r2266, %r2926, %r2920;
	add.s32 	%r2267, %r2266, %r2932;
	abs.s32 	%r2268, %r2267;
	setp.eq.s32 	%p823, %r2268, 3;
	mul.hi.s32 	%r2269, %r2267, 1431655766;
	shr.u32 	%r2270, %r2269, 31;
	add.s32 	%r2271, %r2269, %r2270;
	selp.b32 	%r2941, %r2271, 0, %p823;
$L__BB0_890:
	setp.eq.s32 	%p824, %r2941, 1;
	selp.u32 	%r2278, 1, 0, %p824;
	setp.eq.s32 	%p825, %r2941, -1;
	selp.b32 	%r2279, -1, %r2278, %p825;
	shl.b32 	%r2280, %r110, 2;
	mov.u32 	%r2281, shared;
	add.s32 	%r2282, %r2281, %r2280;
	atom.shared.add.u32 	%r2283, [%r2282], %r2279;
	add.s32 	%r2640, %r2640, 1;
	setp.lt.s32 	%p826, %r2640, %r108;
	@%p826 bra 	$L__BB0_4;
$L__BB0_891:
	ld.param.u64 	%rd215, [_Z16MonteCarloKernelPiS_S_PbS_S_i_param_4];
	bar.sync 	0;
	cvta.to.global.u64 	%rd205, %rd215;
	ld.global.u32 	%r2284, [%rd205];
	mov.u32 	%r1155, %tid.x;
	setp.ge.s32 	%p827, %r1155, %r2284;
	@%p827 bra 	$L__BB0_893;
	ld.param.u64 	%rd216, [_Z16MonteCarloKernelPiS_S_PbS_S_i_param_5];
	cvta.to.global.u64 	%rd206, %rd216;
	mul.wide.u32 	%rd207, %r1155, 4;
	add.s64 	%rd208, %rd206, %rd207;
	shl.b32 	%r2285, %r1155, 2;
	mov.u32 	%r2286, shared;
	add.s32 	%r2287, %r2286, %r2285;
	ld.shared.u32 	%r2288, [%r2287];
	atom.global.add.u32 	%r2289, [%rd208], %r2288;
$L__BB0_893:
	ret;

}


// ===== COMPILED SASS (sm_100) =====

	.target	sm_100

	.elftype	@"ET_EXEC"


//--------------------- .note.nv.tkinfo           --------------------------
	.section	.note.nv.tkinfo,"",@"SHT_NOTE"
	.sectionflags	@"SHF_NOTE_NV_TKINFO"
	.tkinfo
        /*0018*/ 	.word	0x00000002
        /*0030*/ 	.string	""
        /*0030*/ 	.string	"ptxas"
        /*0030*/ 	.string	"Cuda compilation tools, release 13.0, V13.0.88"
        /*0030*/ 	.string	"Build cuda_13.0.r13.0/compiler.36424714_0"
        /*0030*/ 	.string	"-arch sm_100 -m 64 "



//--------------------- .note.nv.cuinfo           --------------------------
	.section	.note.nv.cuinfo,"",@"SHT_NOTE"
	.sectionflags	@"SHF_NOTE_NV_CUINFO"
        /*0018*/ 	.short	0x0002
        /*001a*/ 	.short	0x0064
        /*001c*/ 	.short	0x0082
	.zero		2


//--------------------- .nv.info                  --------------------------
	.section	.nv.info,"",@"SHT_CUDA_INFO"
	.align	4


	//----- nvinfo : EIATTR_REGCOUNT
	.align		4
        /*0000*/ 	.byte	0x04, 0x2f
        /*0002*/ 	.short	(.L_10 - .L_9)
	.align		4
.L_9:
        /*0004*/ 	.word	index@(_Z16MonteCarloKernelPiS_S_PbS_S_i)
        /*0008*/ 	.word	0x00000093


	//----- nvinfo : EIATTR_FRAME_SIZE
	.align		4
.L_10:
        /*000c*/ 	.byte	0x04, 0x11
        /*000e*/ 	.short	(.L_12 - .L_11)
	.align		4
.L_11:
        /*0010*/ 	.word	index@(_Z16MonteCarloKernelPiS_S_PbS_S_i)
        /*0014*/ 	.word	0x00000148


	//----- nvinfo : EIATTR_MIN_STACK_SIZE
	.align		4
.L_12:
        /*0018*/ 	.byte	0x04, 0x12
        /*001a*/ 	.short	(.L_14 - .L_13)
	.align		4
.L_13:
        /*001c*/ 	.word	index@(_Z16MonteCarloKernelPiS_S_PbS_S_i)
        /*0020*/ 	.word	0x00000148
.L_14:


//--------------------- .nv.compat                --------------------------
	.section	.nv.compat,"",@"SHT_CUDA_COMPAT_INFO"
	.align	4
        /*0000*/ 	.byte	0x02, 0x09, 0x00, 0x00, 0x02, 0x02, 0x01, 0x00, 0x02, 0x05, 0x05, 0x00, 0x03, 0x07, 0x01, 0x01
        /*0010*/ 	.byte	0x02, 0x03, 0x00, 0x00, 0x02, 0x06, 0x01, 0x00, 0x04, 0x0b, 0x08, 0x00, 0x09, 0x00, 0x00, 0x00
        /*0020*/ 	.byte	0x00, 0x00, 0x00, 0x00


//--------------------- .nv.info._Z16MonteCarloKernelPiS_S_PbS_S_i --------------------------
	.section	.nv.info._Z16MonteCarloKernelPiS_S_PbS_S_i,"",@"SHT_CUDA_INFO"
	.sectionflags	@""
	.align	4


	//----- nvinfo : EIATTR_CUDA_API_VERSION
	.align		4
        /*0000*/ 	.byte	0x04, 0x37
        /*0002*/ 	.short	(.L_16 - .L_15)
.L_15:
        /*0004*/ 	.word	0x00000082


	//----- nvinfo : EIATTR_KPARAM_INFO
	.align		4
.L_16:
        /*0008*/ 	.byte	0x04, 0x17
        /*000a*/ 	.short	(.L_18 - .L_17)
.L_17:
        /*000c*/ 	.word	0x00000000
        /*0010*/ 	.short	0x0006
        /*0012*/ 	.short	0x0030
        /*0014*/ 	.byte	0x00, 0xf0, 0x11, 0x00


	//----- nvinfo : EIATTR_KPARAM_INFO
	.align		4
.L_18:
        /*0018*/ 	.byte	0x04, 0x17
        /*001a*/ 	.short	(.L_20 - .L_19)
.L_19:
        /*001c*/ 	.word	0x00000000
        /*0020*/ 	.short	0x0005
        /*0022*/ 	.short	0x0028
        /*0024*/ 	.byte	0x00, 0xf5, 0x21, 0x00


	//----- nvinfo : EIATTR_KPARAM_INFO
	.align		4
.L_20:
        /*0028*/ 	.byte	0x04, 0x17
        /*002a*/ 	.short	(.L_22 - .L_21)
.L_21:
        /*002c*/ 	.word	0x00000000
        /*0030*/ 	.short	0x0004
        /*0032*/ 	.short	0x0020
        /*0034*/ 	.byte	0x00, 0xf5, 0x21, 0x00


	//----- nvinfo : EIATTR_KPARAM_INFO
	.align		4
.L_22:
        /*0038*/ 	.byte	0x04, 0x17
        /*003a*/ 	.short	(.L_24 - .L_23)
.L_23:
        /*003c*/ 	.word	0x00000000
        /*0040*/ 	.short	0x0003
        /*0042*/ 	.short	0x0018
        /*0044*/ 	.byte	0x00, 0xf5, 0x21, 0x00


	//----- nvinfo : EIATTR_KPARAM_INFO
	.align		4
.L_24:
        /*0048*/ 	.byte	0x04, 0x17
        /*004a*/ 	.short	(.L_26 - .L_25)
.L_25:
        /*004c*/ 	.word	0x00000000
        /*0050*/ 	.short	0x0002
        /*0052*/ 	.short	0x0010
        /*0054*/ 	.byte	0x00, 0xf5, 0x21, 0x00


	//----- nvinfo : EIATTR_KPARAM_INFO
	.align		4
.L_26:
        /*0058*/ 	.byte	0x04, 0x17
        /*005a*/ 	.short	(.L_28 - .L_27)
.L_27:
        /*005c*/ 	.word	0x00000000
        /*0060*/ 	.short	0x0001
        /*0062*/ 	.short	0x0008
        /*0064*/ 	.byte	0x00, 0xf5, 0x21, 0x00


	//----- nvinfo : EIATTR_KPARAM_INFO
	.align		4
.L_28:
        /*0068*/ 	.byte	0x04, 0x17
        /*006a*/ 	.short	(.L_30 - .L_29)
.L_29:
        /*006c*/ 	.word	0x00000000
        /*0070*/ 	.short	0x0000
        /*0072*/ 	.short	0x0000
        /*0074*/ 	.byte	0x00, 0xf5, 0x21, 0x00


	//----- nvinfo : EIATTR_SPARSE_MMA_MASK
	.align		4
.L_30:
        /*0078*/ 	.byte	0x03, 0x50
        /*007a*/ 	.short	0x0000


	//----- nvinfo : EIATTR_MAXREG_COUNT
	.align		4
        /*007c*/ 	.byte	0x03, 0x1b
        /*007e*/ 	.short	0x00ff


	//----- nvinfo : EIATTR_NUM_BARRIERS
	.align		4
        /*0080*/ 	.byte	0x02, 0x4c
        /*0082*/ 	.byte	0x01
	.zero		1


	//----- nvinfo : EIATTR_MERCURY_ISA_VERSION
	.align		4
        /*0084*/ 	.byte	0x03, 0x5f
        /*0086*/ 	.short	0x0101


	//----- nvinfo : EIATTR_VRC_CTA_INIT_COUNT
	.align		4
        /*0088*/ 	.byte	0x02, 0x4a
	.zero		1
	.zero		1


	//----- nvinfo : EIATTR_EXIT_INSTR_OFFSETS
	.align		4
        /*008c*/ 	.byte	0x04, 0x1c
        /*008e*/ 	.short	(.L_32 - .L_31)


	//   ....[0]....
.L_31:
        /*0090*/ 	.word	0x0000fa00


	//   ....[1]....
        /*0094*/ 	.word	0x0000fa60


	//----- nvinfo : EIATTR_CRS_STACK_SIZE
	.align		4
.L_32:
        /*0098*/ 	.byte	0x04, 0x1e
        /*009a*/ 	.short	(.L_34 - .L_33)
.L_33:
        /*009c*/ 	.word	0x00000000


	//----- nvinfo : EIATTR_CBANK_PARAM_SIZE
	.align		4
.L_34:
        /*00a0*/ 	.byte	0x03, 0x19
        /*00a2*/ 	.short	0x0034


	//----- nvinfo : EIATTR_PARAM_CBANK
	.align		4
        /*00a4*/ 	.byte	0x04, 0x0a
        /*00a6*/ 	.short	(.L_36 - .L_35)
	.align		4
.L_35:
        /*00a8*/ 	.word	index@(.nv.constant0._Z16MonteCarloKernelPiS_S_PbS_S_i)
        /*00ac*/ 	.short	0x0380
        /*00ae*/ 	.short	0x0034


	//----- nvinfo : EIATTR_SW_WAR
	.align		4
.L_36:
        /*00b0*/ 	.byte	0x04, 0x36
        /*00b2*/ 	.short	(.L_38 - .L_37)
.L_37:
        /*00b4*/ 	.word	0x00000008
.L_38:


//--------------------- .nv.callgraph             --------------------------
	.section	.nv.callgraph,"",@"SHT_CUDA_CALLGRAPH"
	.align	4
	.sectionentsize	8
	.align		4
        /*0000*/ 	.word	0x00000000
	.align		4
        /*0004*/ 	.word	0xffffffff
	.align		4
        /*0008*/ 	.word	0x00000000
	.align		4
        /*000c*/ 	.word	0xfffffffe
	.align		4
        /*0010*/ 	.word	0x00000000
	.align		4
        /*0014*/ 	.word	0xfffffffd
	.align		4
        /*0018*/ 	.word	0x00000000
	.align		4
        /*001c*/ 	.word	0xfffffffc


//--------------------- .nv.constant4             --------------------------
	.section	.nv.constant4,"a",@progbits
	.align	8
	.align		8
.nv.constant4:
        /*0000*/ 	.dword	precalc_xorwow_matrix
	.align		8
        /*0008*/ 	.dword	precalc_xorwow_offset_matrix
	.align		8
        /*0010*/ 	.dword	mrg32k3aM1
	.align		8
        /*0018*/ 	.dword	mrg32k3aM2
	.align		8
        /*0020*/ 	.dword	mrg32k3aM1SubSeq
	.align		8
        /*0028*/ 	.dword	mrg32k3aM2SubSeq
	.align		8
        /*0030*/ 	.dword	mrg32k3aM1Seq
	.align		8
        /*0038*/ 	.dword	mrg32k3aM2Seq


//--------------------- .nv.constant3             --------------------------
	.section	.nv.constant3,"a",@progbits
	.align	8
.nv.constant3:
	.type		__cr_lgamma_table,@object
	.size		__cr_lgamma_table,(.L_8 - __cr_lgamma_table)
__cr_lgamma_table:
        /*0000*/ 	.byte	0x00, 0x00, 0x00, 0x00, 0x00, 0x00, 0x00, 0x00, 0x00, 0x00, 0x00, 0x00, 0x00, 0x00, 0x00, 0x00
        /*0010*/ 	.byte	0xef, 0x39, 0xfa, 0xfe, 0x42, 0x2e, 0xe6, 0x3f, 0x02, 0x20, 0x2a, 0xfa, 0x0b, 0xab, 0xfc, 0x3f
        /*0020*/ 	.byte	0xf9, 0x2c, 0x92, 0x7c, 0xa7, 0x6c, 0x09, 0x40, 0xc9, 0x79, 0x44, 0x3c, 0x64, 0x26, 0x13, 0x40
        /*0030*/ 	.byte	0xca, 0x01, 0xcf, 0x3a, 0x27, 0x51, 0x1a, 0x40, 0x30, 0xcc, 0x2d, 0xf3, 0xe1, 0x0c, 0x21, 0x40
        /*0040*/ 	.byte	0x0d, 0xb7, 0xfc, 0x82, 0x8e, 0x35, 0x25, 0x40
.L_8:


//--------------------- .text._Z16MonteCarloKernelPiS_S_PbS_S_i --------------------------
	.section	.text._Z16MonteCarloKernelPiS_S_PbS_S_i,"ax",@progbits
	.align	128
        .global         _Z16MonteCarloKernelPiS_S_PbS_S_i
        .type           _Z16MonteCarloKernelPiS_S_PbS_S_i,@function
        .size           _Z16MonteCarloKernelPiS_S_PbS_S_i,(.L_x_334 - _Z16MonteCarloKernelPiS_S_PbS_S_i)
        .other          _Z16MonteCarloKernelPiS_S_PbS_S_i,@"STO_CUDA_ENTRY STV_DEFAULT"
_Z16MonteCarloKernelPiS_S_PbS_S_i:
.text._Z16MonteCarloKernelPiS_S_PbS_S_i:
[----:B------:R-:W0:Y:S01]  /*0000*/  LDC R1, c[0x0][0x37c] ;  /* 0x0000df00ff017b82 */ /* 0x000e220000000800 */
[----:B------:R-:W1:Y:S07]  /*0010*/  S2R R118, SR_TID.X ;  /* 0x0000000000767919 */ /* 0x000e6e0000002100 */
[----:B------:R-:W1:Y:S01]  /*0020*/  S2UR UR6, SR_CTAID.X ;  /* 0x00000000000679c3 */ /* 0x000e620000002500 */
[----:B0-----:R-:W-:Y:S01]  /*0030*/  VIADD R1, R1, 0xfffffeb8 ;  /* 0xfffffeb801017836 */ /* 0x001fe20000000000 */
[----:B------:R-:W0:Y:S04]  /*0040*/  LDCU.64 UR10, c[0x0][0x358] ;  /* 0x00006b00ff0a77ac */ /* 0x000e280008000a00 */
[----:B------:R-:W-:-:S02]  /*0050*/  R2UR UR12, R1 ;  /* 0x00000000010c72ca */ /* 0x000fc400000e0000 */
[----:B------:R-:W1:Y:S01]  /*0060*/  LDC R31, c[0x0][0x360] ;  /* 0x0000d800ff1f7b82 */ /* 0x000e620000000800 */
[----:B------:R-:W-:Y:S01]  /*0070*/  R2UR UR9, R1 ;  /* 0x00000000010972ca */ /* 0x000fe200000e0000 */
[----:B-1----:R-:W-:Y:S01]  /*0080*/  IMAD R31, R31, UR6, R118 ;  /* 0x000000061f1f7c24 */ /* 0x002fe2000f8e0276 */
[----:B------:R-:W-:-:S05]  /*0090*/  CS2R R38, SR_CLOCKLO ;  /* 0x0000000000267805 */ /* 0x000fca0000015000 */
[----:B------:R-:W0:Y:S08]  /*00a0*/  LDC.64 R122, c[0x0][0x3a0] ;  /* 0x0000e800ff7a7b82 */ /* 0x000e300000000a00 */
[----:B------:R-:W1:Y:S08]  /*00b0*/  LDC.64 R36, c[0x0][0x380] ;  /* 0x0000e000ff247b82 */ /* 0x000e700000000a00 */
[----:B------:R-:W2:Y:S01]  /*00c0*/  S2UR UR5, SR_CgaCtaId ;  /* 0x00000000000579c3 */ /* 0x000ea20000008800 */
[----:B------:R-:W-:Y:S01]  /*00d0*/  UMOV UR4, 0x400 ;  /* 0x0000040000047882 */ /* 0x000fe20000000000 */
[----:B------:R-:W3:Y:S01]  /*00e0*/  LDCU UR64, c[0x0][0x3b0] ;  /* 0x00007600ff4077ac */ /* 0x000ee20008000800 */
[----:B0-----:R-:W4:Y:S04]  /*00f0*/  LDG.E R0, desc[UR10][R122.64] ;  /* 0x0000000a7a007981 */ /* 0x001f28000c1e1900 */
[----:B-1----:R-:W3:Y:S04]  /*0100*/  LDG.E R88, desc[UR10][R36.64+0x140] ;  /* 0x0001400a24587981 */ /* 0x002ee8000c1e1900 */
[----:B------:R-:W3:Y:S04]  /*0110*/  LDG.E R28, desc[UR10][R36.64] ;  /* 0x0000000a241c7981 */ /* 0x000ee8000c1e1900 */
        /* <DEDUP_REMOVED lines=48> */
[----:B------:R-:W3:Y:S01]  /*0420*/  LDG.E R43, desc[UR10][R36.64+0x14] ;  /* 0x0000140a242b7981 */ /* 0x000ee2000c1e1900 */
[----:B--2---:R-:W-:-:S03]  /*0430*/  ULEA UR4, UR5, UR4, 0x18 ;  /* 0x0000000405047291 */ /* 0x004fc6000f8ec0ff */
[----:B------:R0:W5:Y:S03]  /*0440*/  LDG.E R26, desc[UR10][R36.64+0x90] ;  /* 0x0000900a241a7981 */ /* 0x000166000c1e1900 */
[----:B------:R-:W-:Y:S01]  /*0450*/  IMAD.U32 R35, RZ, RZ, UR4 ;  /* 0x00000004ff237e24 */ /* 0x000fe2000f8e00ff */
[----:B------:R0:W5:Y:S04]  /*0460*/  LDG.E R27, desc[UR10][R36.64+0x94] ;  /* 0x0000940a241b7981 */ /* 0x000168000c1e1900 */
        /* <DEDUP_REMOVED lines=19> */
[----:B------:R0:W5:Y:S01]  /*05a0*/  LDG.E R8, desc[UR10][R36.64+0x108] ;  /* 0x0001080a24087981 */ /* 0x000162000c1e1900 */
[C---:B----4-:R-:W-:Y:S01]  /*05b0*/  ISETP.GE.AND P0, PT, R118.reuse, R0, PT ;  /* 0x000000007600720c */ /* 0x050fe20003f06270 */
[----:B------:R-:W-:-:S02]  /*05c0*/  IMAD R0, R118, 0x4, R35 ;  /* 0x0000000476007824 */ /* 0x000fc400078e0223 */
        /* <DEDUP_REMOVED lines=8> */
[----:B------:R0:W-:Y:S01]  /*0650*/  @!P0 STS [R0], RZ ;  /* 0x000000ff00008388 */ /* 0x0001e20000000800 */
[----:B---3--:R-:W-:Y:S01]  /*0660*/  UISETP.GE.AND UP0, UPT, UR64, 0x1, UPT ;  /* 0x000000014000788c */ /* 0x008fe2000bf06270 */
[----:B------:R-:W-:-:S02]  /*0670*/  R2UR UR13, R88 ;  /* 0x00000000580d72ca */ /* 0x000fc400000e0000 */
[----:B------:R-:W-:Y:S02]  /*0680*/  R2UR UR14, R28 ;  /* 0x000000001c0e72ca */ /* 0x000fe400000e0000 */
[----:B------:R-:W-:Y:S02]  /*0690*/  R2UR UR15, R32 ;  /* 0x00000000200f72ca */ /* 0x000fe400000e0000 */
[----:B------:R-:W-:Y:S02]  /*06a0*/  R2UR UR16, R40 ;  /* 0x00000000281072ca */ /* 0x000fe400000e0000 */
[----:B------:R-:W-:Y:S02]  /*06b0*/  R2UR UR18, R42 ;  /* 0x000000002a1272ca */ /* 0x000fe400000e0000 */
[----:B------:R-:W-:Y:S02]  /*06c0*/  R2UR UR20, R44 ;  /* 0x000000002c1472ca */ /* 0x000fe400000e0000 */
        /* <DEDUP_REMOVED lines=43> */
[----:B------:R-:W-:Y:S01]  /*0980*/  R2UR UR17, R41 ;  /* 0x00000000291172ca */ /* 0x000fe200000e0000 */
[----:B------:R-:W-:Y:S01]  /*0990*/  BAR.SYNC.DEFER_BLOCKING 0x0 ;  /* 0x0000000000007b1d */ /* 0x000fe20000010000 */
[----:B------:R-:W-:Y:S02]  /*09a0*/  IADD3 R41, P0, PT, R31, R38, RZ ;  /* 0x000000261f297210 */ /* 0x000fe40007f1e0ff */
[----:B------:R-:W-:Y:S02]  /*09b0*/  R2UR UR19, R43 ;  /* 0x000000002b1372ca */ /* 0x000fe400000e0000 */
[----:B------:R-:W-:Y:S01]  /*09c0*/  LEA.HI.X.SX32 R43, R31, R39, 0x1, P0 ;  /* 0x000000271f2b7211 */ /* 0x000fe200000f0eff */
[----:B0-----:R-:W-:-:S12]  /*09d0*/  BRA.U !UP0, `(.L_x_0) ;  /* 0x000000ed08f47547 */ /* 0x001fd8000b800000 */
[----:B------:R-:W0:Y:S01]  /*09e0*/  LDC.64 R38, c[0x0][0x388] ;  /* 0x0000e200ff267b82 */ /* 0x000e220000000a00 */
[----:B------:R-:W-:Y:S01]  /*09f0*/  ISETP.NE.AND P0, PT, RZ, UR15, PT ;  /* 0x0000000fff007c0c */ /* 0x000fe2000bf05270 */
[----:B------:R-:W5:Y:S04]  /*0a00*/  LDG.E R122, desc[UR10][R122.64] ;  /* 0x0000000a7a7a7981 */ /* 0x000f68000c1e1900 */
[----:B0-----:R-:W2:Y:S01]  /*0a10*/  LDG.E R44, desc[UR10][R38.64] ;  /* 0x0000000a262c7981 */ /* 0x001ea2000c1e1900 */
[----:B------:R-:W-:Y:S01]  /*0a20*/  ISETP.EQ.OR P0, PT, RZ, UR14, !P0 ;  /* 0x0000000eff007c0c */ /* 0x000fe2000c702670 */
[----:B------:R-:W0:Y:S03]  /*0a30*/  LDC.64 R36, c[0x0][0x390] ;  /* 0x0000e400ff247b82 */ /* 0x000e260000000a00 */
[----:B------:R-:W-:-:S04]  /*0a40*/  ISETP.EQ.OR P0, PT, RZ, UR16, P0 ;  /* 0x00000010ff007c0c */ /* 0x000fc80008702670 */
[----:B------:R-:W-:-:S04]  /*0a50*/  ISETP.EQ.OR P0, PT, RZ, UR17, P0 ;  /* 0x00000011ff007c0c */ /* 0x000fc80008702670 */
[----:B------:R-:W-:-:S04]  /*0a60*/  ISETP.EQ.OR P0, PT, RZ, UR18, P0 ;  /* 0x00000012ff007c0c */ /* 0x000fc80008702670 */
[----:B------:R-:W-:-:S04]  /*0a70*/  ISETP.EQ.OR P0, PT, RZ, UR19, P0 ;  /* 0x00000013ff007c0c */ /* 0x000fc80008702670 */
[----:B------:R-:W-:-:S04]  /*0a80*/  ISETP.EQ.OR P0, PT, RZ, UR20, P0 ;  /* 0x00000014ff007c0c */ /* 0x000fc80008702670 */
[----:B------:R-:W-:Y:S01]  /*0a90*/  ISETP.EQ.OR P0, PT, RZ, UR21, P0 ;  /* 0x00000015ff007c0c */ /* 0x000fe20008702670 */
[----:B------:R-:W1:Y:S01]  /*0aa0*/  LDC R31, c[0x0][0x360] ;  /* 0x0000d800ff1f7b82 */ /* 0x000e620000000800 */
[----:B-----5:R-:W-:Y:S01]  /*0ab0*/  IADD3 R28, PT, PT, R22, UR50, R24 ;  /* 0x00000032161c7c10 */ /* 0x020fe2000fffe018 */
[----:B0-----:R0:W5:Y:S01]  /*0ac0*/  LDG.E R119, desc[UR10][R36.64] ;  /* 0x0000000a24777981 */ /* 0x001162000c1e1900 */
[----:B------:R-:W-:-:S04]  /*0ad0*/  ISETP.EQ.OR P0, PT, RZ, UR22, P0 ;  /* 0x00000016ff007c0c */ /* 0x000fc80008702670 */
        /* <DEDUP_REMOVED lines=16> */
[----:B------:R-:W-:Y:S02]  /*0be0*/  ISETP.EQ.OR P0, PT, RZ, UR39, P0 ;  /* 0x00000027ff007c0c */ /* 0x000fe40008702670 */
[----:B------:R-:W-:Y:S02]  /*0bf0*/  IABS R32, R28 ;  /* 0x0000001c00207213 */ /* 0x000fe40000000000 */
[----:B------:R-:W-:Y:S01]  /*0c00*/  ISETP.EQ.OR P0, PT, RZ, UR40, P0 ;  /* 0x00000028ff007c0c */ /* 0x000fe20008702670 */
[----:B-1----:R-:W-:Y:S01]  /*0c10*/  IMAD R118, R31, UR6, R118 ;  /* 0x000000061f767c24 */ /* 0x002fe2000f8e0276 */
[----:B------:R-:W-:Y:S01]  /*0c20*/  IADD3 R0, PT, PT, R22, UR52, R26 ;  /* 0x0000003416007c10 */ /* 0x000fe2000fffe01a */
[----:B------:R-:W-:Y:S01]  /*0c30*/  IMAD.MOV.U32 R31, RZ, RZ, R32 ;  /* 0x000000ffff1f7224 */ /* 0x000fe200078e0020 */
[----:B------:R-:W-:Y:S02]  /*0c40*/  ISETP.EQ.OR P0, PT, RZ, UR41, P0 ;  /* 0x00000029ff007c0c */ /* 0x000fe40008702670 */
[----:B------:R-:W-:-:S02]  /*0c50*/  IABS R35, R0 ;  /* 0x0000000000237213 */ /* 0x000fc40000000000 */
[----:B------:R-:W-:Y:S02]  /*0c60*/  ISETP.EQ.OR P0, PT, RZ, UR42, P0 ;  /* 0x0000002aff007c0c */ /* 0x000fe40008702670 */
[----:B------:R-:W-:Y:S02]  /*0c70*/  ISETP.NE.AND P2, PT, R31, 0x3, PT ;  /* 0x000000031f00780c */ /* 0x000fe40003f45270 */
[C---:B------:R-:W-:Y:S02]  /*0c80*/  IADD3 R32, PT, PT, R19.reuse, UR53, R21 ;  /* 0x0000003513207c10 */ /* 0x040fe4000fffe015 */
[----:B------:R-:W-:Y:S02]  /*0c90*/  IADD3 R31, PT, PT, R19, UR55, R29 ;  /* 0x00000037131f7c10 */ /* 0x000fe4000fffe01d */
[----:B------:R-:W-:Y:S01]  /*0ca0*/  ISETP.EQ.OR P0, PT, RZ, UR43, P0 ;  /* 0x0000002bff007c0c */ /* 0x000fe20008702670 */
[----:B------:R-:W-:Y:S01]  /*0cb0*/  UIADD3 UR8, UPT, UPT, UR20, UR18, UR16 ;  /* 0x0000001214087290 */ /* 0x000fe2000fffe010 */
[----:B------:R-:W-:-:S02]  /*0cc0*/  ISETP.NE.AND P3, PT, R35, 0x3, PT ;  /* 0x000000032300780c */ /* 0x000fc40003f65270 */
[----:B------:R-:W-:Y:S02]  /*0cd0*/  IABS R35, R32 ;  /* 0x0000002000237213 */ /* 0x000fe40000000000 */
[----:B0-----:R-:W-:Y:S01]  /*0ce0*/  IABS R36, R31 ;  /* 0x0000001f00247213 */ /* 0x001fe20000000000 */
[----:B------:R-:W-:Y:S01]  /*0cf0*/  UIADD3 UR7, UPT, UPT, UR22, UR18, UR14 ;  /* 0x0000001216077290 */ /* 0x000fe2000fffe00e */
[----:B------:R-:W-:Y:S02]  /*0d00*/  ISETP.EQ.OR P0, PT, RZ, UR44, P0 ;  /* 0x0000002cff007c0c */ /* 0x000fe40008702670 */
[----:B------:R-:W-:Y:S01]  /*0d10*/  ISETP.NE.AND P1, PT, R35, 0x3, PT ;  /* 0x000000032300780c */ /* 0x000fe20003f25270 */
[----:B------:R-:W-:Y:S01]  /*0d20*/  IMAD.MOV.U32 R35, RZ, RZ, R36 ;  /* 0x000000ffff237224 */ /* 0x000fe200078e0024 */
[----:B------:R-:W-:Y:S01]  /*0d30*/  ISETP.EQ.OR P0, PT, RZ, UR45, P0 ;  /* 0x0000002dff007c0c */ /* 0x000fe20008702670 */
[----:B------:R-:W-:Y:S01]  /*0d40*/  UIADD3 UR6, UPT, UPT, UR29, UR27, UR25 ;  /* 0x0000001b1d067290 */ /* 0x000fe2000fffe019 */
[----:B------:R-:W-:Y:S01]  /*0d50*/  IMAD.U32 R36, RZ, RZ, UR8 ;  /* 0x00000008ff247e24 */ /* 0x000fe2000f8e00ff */
[----:B------:R-:W-:Y:S01]  /*0d60*/  UIMAD.WIDE UR4, UR8, 0x55555556, URZ ;  /* 0x55555556080478a5 */ /* 0x000fe2000f8e02ff */
[----:B------:R-:W-:Y:S01]  /*0d70*/  IMAD.U32 R37, RZ, RZ, UR7 ;  /* 0x00000007ff257e24 */ /* 0x000fe2000f8e00ff */
[----:B------:R-:W-:-:S02]  /*0d80*/  ISETP.EQ.OR P0, PT, RZ, UR46, P0 ;  /* 0x0000002eff007c0c */ /* 0x000fc40008702670 */
[----:B------:R-:W-:Y:S02]  /*0d90*/  ISETP.NE.AND P6, PT, R35, 0x3, PT ;  /* 0x000000032300780c */ /* 0x000fe40003fc5270 */
[----:B------:R-:W-:Y:S01]  /*0da0*/  IABS R35, R36 ;  /* 0x0000002400237213 */ /* 0x000fe20000000000 */
[----:B------:R-:W-:Y:S01]  /*0db0*/  IMAD.U32 R36, RZ, RZ, UR6 ;  /* 0x00000006ff247e24 */ /* 0x000fe2000f8e00ff */
[----:B------:R-:W-:Y:S01]  /*0dc0*/  ISETP.EQ.OR P0, PT, RZ, UR47, P0 ;  /* 0x0000002fff007c0c */ /* 0x000fe20008702670 */
[----:B------:R-:W-:Y:S01]  /*0dd0*/  ULEA.HI UR5, UR5, UR5, URZ, 0x1 ;  /* 0x0000000505057291 */ /* 0x000fe2000f8f08ff */
[----:B------:R-:W-:Y:S02]  /*0de0*/  IABS R38, R37 ;  /* 0x0000002500267213 */ /* 0x000fe40000000000 */
[----:B------:R-:W-:Y:S02]  /*0df0*/  ISETP.NE.AND P4, PT, R35, 0x3, PT ;  /* 0x000000032300780c */ /* 0x000fe40003f85270 */
[----:B------:R-:W-:-:S02]  /*0e00*/  ISETP.EQ.OR P0, PT, RZ, UR48, P0 ;  /* 0x00000030ff007c0c */ /* 0x000fc40008702670 */
[----:B------:R-:W-:Y:S01]  /*0e10*/  IABS R35, R36 ;  /* 0x0000002400237213 */ /* 0x000fe20000000000 */
[----:B------:R-:W-:Y:S02]  /*0e20*/  IMAD.MOV.U32 R36, RZ, RZ, R38 ;  /* 0x000000ffff247224 */ /* 0x000fe400078e0026 */
[----:B------:R-:W-:Y:S01]  /*0e30*/  IMAD.U32 R115, RZ, RZ, UR5 ;  /* 0x00000005ff737e24 */ /* 0x000fe2000f8e00ff */
[----:B------:R-:W-:Y:S02]  /*0e40*/  ISETP.EQ.OR P5, PT, RZ, UR49, P0 ;  /* 0x00000031ff007c0c */ /* 0x000fe400087a2670 */
[----:B------:R-:W-:Y:S02]  /*0e50*/  ISETP.NE.AND P0, PT, R36, 0x3, PT ;  /* 0x000000032400780c */ /* 0x000fe40003f05270 */
[----:B------:R-:W-:Y:S02]  /*0e60*/  SEL R115, R115, RZ, !P4 ;  /* 0x000000ff73737207 */ /* 0x000fe40006000000 */
[----:B------:R-:W-:-:S04]  /*0e70*/  ISETP.EQ.OR P4, PT, R26, RZ, P5 ;  /* 0x000000ff1a00720c */ /* 0x000fc80002f82670 */
[----:B------:R-:W-:Y:S01]  /*0e80*/  ISETP.EQ.OR P4, PT, R27, RZ, P4 ;  /* 0x000000ff1b00720c */ /* 0x000fe20002782670 */
[----:B------:R-:W-:-:S03]  /*0e90*/  IMAD.HI R37, R37, 0x55555556, RZ ;  /* 0x5555555625257827 */ /* 0x000fc600078e02ff */
[----:B------:R-:W-:Y:S01]  /*0ea0*/  ISETP.EQ.OR P4, PT, R24, RZ, P4 ;  /* 0x000000ff1800720c */ /* 0x000fe20002782670 */
[----:B------:R-:W-:-:S03]  /*0eb0*/  @!P0 IMAD.MOV.U32 R36, RZ, RZ, RZ ;  /* 0x000000ffff248224 */ /* 0x000fc600078e00ff */
[----:B------:R-:W-:Y:S01]  /*0ec0*/  ISETP.EQ.OR P4, PT, R25, RZ, P4 ;  /* 0x000000ff1900720c */ /* 0x000fe20002782670 */
[----:B------:R-:W-:-:S03]  /*0ed0*/  @!P0 IMAD.HI.U32 R115, R37, 0x2, R36 ;  /* 0x0000000225738827 */ /* 0x000fc600078e0024 */
[----:B------:R-:W-:-:S04]  /*0ee0*/  ISETP.EQ.OR P0, PT, R22, RZ, P4 ;  /* 0x000000ff1600720c */ /* 0x000fc80002702670 */
[----:B------:R-:W-:-:S04]  /*0ef0*/  ISETP.EQ.OR P0, PT, R23, RZ, P0 ;  /* 0x000000ff1700720c */ /* 0x000fc80000702670 */
[----:B------:R-:W-:-:S04]  /*0f00*/  ISETP.EQ.OR P0, PT, RZ, UR50, P0 ;  /* 0x00000032ff007c0c */ /* 0x000fc80008702670 */
[----:B------:R-:W-:-:S04]  /*0f10*/  ISETP.EQ.OR P0, PT, RZ, UR51, P0 ;  /* 0x00000033ff007c0c */ /* 0x000fc80008702670 */
[----:B------:R-:W-:-:S04]  /*0f20*/  ISETP.EQ.OR P0, PT, RZ, UR52, P0 ;  /* 0x00000034ff007c0c */ /* 0x000fc80008702670 */
[----:B------:R-:W-:-:S04]  /*0f30*/  ISETP.EQ.OR P0, PT, R29, RZ, P0 ;  /* 0x000000ff1d00720c */ /* 0x000fc80000702670 */
[----:B------:R-:W-:-:S04]  /*0f40*/  ISETP.EQ.OR P0, PT, R20, RZ, P0 ;  /* 0x000000ff1400720c */ /* 0x000fc80000702670 */
[----:B------:R-:W-:-:S04]  /*0f50*/  ISETP.EQ.OR P0, PT, R21, RZ, P0 ;  /* 0x000000ff1500720c */ /* 0x000fc80000702670 */
[----:B------:R-:W-:-:S04]  /*0f60*/  ISETP.EQ.OR P0, PT, R18, RZ, P0 ;  /* 0x000000ff1200720c */ /* 0x000fc80000702670 */
[----:B------:R-:W-:-:S04]  /*0f70*/  ISETP.EQ.OR P0, PT, R19, RZ, P0 ;  /* 0x000000ff1300720c */ /* 0x000fc80000702670 */
[----:B------:R-:W-:-:S04]  /*0f80*/  ISETP.EQ.OR P0, PT, R30, RZ, P0 ;  /* 0x000000ff1e00720c */ /* 0x000fc80000702670 */
[----:B------:R-:W-:-:S04]  /*0f90*/  ISETP.EQ.OR P0, PT, RZ, UR53, P0 ;  /* 0x00000035ff007c0c */ /* 0x000fc80008702670 */
[----:B------:R-:W-:Y:S02]  /*0fa0*/  ISETP.EQ.OR P0, PT, RZ, UR54, P0 ;  /* 0x00000036ff007c0c */ /* 0x000fe40008702670 */
[----:B------:R-:W-:Y:S02]  /*0fb0*/  IADD3 R38, PT, PT, R12, UR56, R14 ;  /* 0x000000380c267c10 */ /* 0x000fe4000fffe00e */
[----:B------:R-:W-:Y:S01]  /*0fc0*/  ISETP.EQ.OR P0, PT, RZ, UR55, P0 ;  /* 0x00000037ff007c0c */ /* 0x000fe20008702670 */
[----:B------:R-:W-:Y:S01]  /*0fd0*/  UIMAD.WIDE UR4, UR6, 0x55555556, URZ ;  /* 0x55555556060478a5 */ /* 0x000fe2000f8e02ff */
[----:B------:R-:W-:Y:S02]  /*0fe0*/  IABS R39, R38 ;  /* 0x0000002600277213 */ /* 0x000fe40000000000 */
[----:B------:R-:W-:Y:S01]  /*0ff0*/  ISETP.EQ.OR P0, PT, R16, RZ, P0 ;  /* 0x000000ff1000720c */ /* 0x000fe20000702670 */
[----:B------:R-:W-:Y:S01]  /*1000*/  ULEA.HI UR5, UR5, UR5, URZ, 0x1 ;  /* 0x0000000505057291 */ /* 0x000fe2000f8f08ff */
[----:B------:R-:W-:Y:S01]  /*1010*/  ISETP.NE.AND P5, PT, R35, 0x3, PT ;  /* 0x000000032300780c */ /* 0x000fe20003fa5270 */
[----:B------:R-:W-:Y:S01]  /*1020*/  IMAD.MOV.U32 R36, RZ, RZ, R39 ;  /* 0x000000ffff247224 */ /* 0x000fe200078e0027 */
[----:B------:R-:W-:-:S02]  /*1030*/  ISETP.EQ.OR P0, PT, R17, RZ, P0 ;  /* 0x000000ff1100720c */ /* 0x000fc40000702670 */
[----:B------:R-:W-:Y:S01]  /*1040*/  IADD3 R35, PT, PT, R12, UR58, R16 ;  /* 0x0000003a0c237c10 */ /* 0x000fe2000fffe010 */
[----:B------:R-:W-:Y:S01]  /*1050*/  IMAD.U32 R114, RZ, RZ, UR5 ;  /* 0x00000005ff727e24 */ /* 0x000fe2000f8e00ff */
[----:B------:R-:W-:Y:S02]  /*1060*/  IADD3 R40, PT, PT, R9, UR59, R11 ;  /* 0x0000003b09287c10 */ /* 0x000fe4000fffe00b */
[----:B------:R-:W-:Y:S01]  /*1070*/  ISETP.EQ.OR P0, PT, R14, RZ, P0 ;  /* 0x000000ff0e00720c */ /* 0x000fe20000702670 */
[----:B------:R-:W-:Y:S01]  /*1080*/  IMAD.HI R28, R28, 0x55555556, RZ ;  /* 0x555555561c1c7827 */ /* 0x000fe200078e02ff */
[----:B------:R-:W-:Y:S02]  /*1090*/  IABS R37, R35 ;  /* 0x0000002300257213 */ /* 0x000fe40000000000 */
[----:B------:R-:W-:Y:S02]  /*10a0*/  ISETP.NE.AND P4, PT, R36, 0x3, PT ;  /* 0x000000032400780c */ /* 0x000fe40003f85270 */
[----:B------:R-:W-:-:S02]  /*10b0*/  IABS R36, R40 ;  /* 0x0000002800247213 */ /* 0x000fc40000000000 */
[----:B------:R-:W-:Y:S02]  /*10c0*/  ISETP.EQ.OR P0, PT, R15, RZ, P0 ;  /* 0x000000ff0f00720c */ /* 0x000fe40000702670 */
[----:B------:R-:W-:Y:S02]  /*10d0*/  SEL R114, R114, RZ, !P5 ;  /* 0x000000ff72727207 */ /* 0x000fe40006800000 */
[----:B------:R-:W-:Y:S02]  /*10e0*/  IADD3 R39, PT, PT, R9, UR61, R33 ;  /* 0x0000003d09277c10 */ /* 0x000fe4000fffe021 */
[----:B------:R-:W-:Y:S01]  /*10f0*/  ISETP.NE.AND P5, PT, R37, 0x3, PT ;  /* 0x000000032500780c */ /* 0x000fe20003fa5270 */
[----:B------:R-:W-:Y:S01]  /*1100*/  IMAD.HI R37, R0, 0x55555556, RZ ;  /* 0x5555555600257827 */ /* 0x000fe200078e02ff */
[----:B------:R-:W-:Y:S02]  /*1110*/  LEA.HI R28, R28, R28, RZ, 0x1 ;  /* 0x0000001c1c1c7211 */ /* 0x000fe400078f08ff */
[----:B------:R-:W-:Y:S01]  /*1120*/  ISETP.EQ.OR P0, PT, R12, RZ, P0 ;  /* 0x000000ff0c00720c */ /* 0x000fe20000702670 */
[----:B------:R-:W-:Y:S01]  /*1130*/  IMAD.MOV.U32 R0, RZ, RZ, R36 ;  /* 0x000000ffff007224 */ /* 0x000fe200078e0024 */
[----:B------:R-:W-:-:S02]  /*1140*/  IABS R36, R39 ;  /* 0x0000002700247213 */ /* 0x000fc40000000000 */
[----:B------:R-:W-:Y:S02]  /*1150*/  SEL R113, R28, RZ, !P2 ;  /* 0x000000ff1c717207 */ /* 0x000fe40005000000 */
[----:B------:R-:W-:Y:S02]  /*1160*/  ISETP.EQ.OR P0, PT, R13, RZ, P0 ;  /* 0x000000ff0d00720c */ /* 0x000fe40000702670 */
[----:B------:R-:W-:Y:S01]  /*1170*/  ISETP.NE.AND P2, PT, R0, 0x3, PT ;  /* 0x000000030000780c */ /* 0x000fe20003f45270 */
[----:B------:R-:W-:Y:S01]  /*1180*/  IMAD.MOV.U32 R0, RZ, RZ, R36 ;  /* 0x000000ffff007224 */ /* 0x000fe200078e0024 */
[----:B------:R-:W-:Y:S01]  /*1190*/  ISETP.EQ.OR P0, PT, RZ, UR56, P0 ;  /* 0x00000038ff007c0c */ /* 0x000fe20008702670 */
[----:B------:R-:W-:Y:S02]  /*11a0*/  @!P3 IMAD.MOV.U32 R36, RZ, RZ, RZ ;  /* 0x000000ffff24b224 */ /* 0x000fe400078e00ff */
[----:B------:R-:W-:Y:S01]  /*11b0*/  IMAD.HI R32, R32, 0x55555556, RZ ;  /* 0x5555555620207827 */ /* 0x000fe200078e02ff */
[----:B------:R-:W-:-:S03]  /*11c0*/  ISETP.EQ.OR P0, PT, RZ, UR57, P0 ;  /* 0x00000039ff007c0c */ /* 0x000fc60008702670 */
[----:B------:R-:W-:Y:S01]  /*11d0*/  @!P3 IMAD.HI.U32 R113, R37, 0x2, R36 ;  /* 0x000000022571b827 */ /* 0x000fe200078e0024 */
[----:B------:R-:W-:Y:S02]  /*11e0*/  ISETP.NE.AND P3, PT, R0, 0x3, PT ;  /* 0x000000030000780c */ /* 0x000fe40003f65270 */
[----:B------:R-:W-:Y:S02]  /*11f0*/  IADD3 R42, PT, PT, R2, UR62, R4 ;  /* 0x0000003e022a7c10 */ /* 0x000fe4000fffe004 */
[----:B------:R-:W-:Y:S02]  /*1200*/  LOP3.LUT R0, R41, 0xaad26b49, RZ, 0x3c, !PT ;  /* 0xaad26b4929007812 */ /* 0x000fe400078e3cff */
[----:B------:R-:W-:Y:S02]  /*1210*/  LEA.HI R32, R32, R32, RZ, 0x1 ;  /* 0x0000002020207211 */ /* 0x000fe400078f08ff */
[----:B------:R-:W-:Y:S01]  /*1220*/  ISETP.EQ.OR P0, PT, RZ, UR58, P0 ;  /* 0x0000003aff007c0c */ /* 0x000fe20008702670 */
[----:B------:R-:W-:Y:S01]  /*1230*/  IMAD R0, R0, 0x4182bed5, RZ ;  /* 0x4182bed500007824 */ /* 0x000fe200078e02ff */
[----:B------:R-:W-:Y:S01]  /*1240*/  IABS R28, R42 ;  /* 0x0000002a001c7213 */ /* 0x000fe20000000000 */
[----:B------:R-:W-:Y:S01]  /*1250*/  IMAD.HI R37, R31, 0x55555556, RZ ;  /* 0x555555561f257827 */ /* 0x000fe200078e02ff */
[----:B------:R-:W-:Y:S01]  /*1260*/  IADD3 R41, PT, PT, R2, UR13, R6 ;  /* 0x0000000d02297c10 */ /* 0x000fe2000fffe006 */
[----:B------:R-:W-:Y:S01]  /*1270*/  UIADD3 UR5, UPT, UPT, UR31, UR27, UR23 ;  /* 0x0000001b1f057290 */ /* 0x000fe2000fffe017 */
[----:B------:R-:W-:Y:S01]  /*1280*/  SEL R112, R32, RZ, !P1 ;  /* 0x000000ff20707207 */ /* 0x000fe20004800000 */
[----:B------:R-:W-:Y:S01]  /*1290*/  @!P6 IMAD.MOV.U32 R36, RZ, RZ, RZ ;  /* 0x000000ffff24e224 */ /* 0x000fe200078e00ff */
[----:B------:R-:W-:Y:S01]  /*12a0*/  ISETP.EQ.OR P0, PT, R33, RZ, P0 ;  /* 0x000000ff2100720c */ /* 0x000fe20000702670 */
[----:B------:R-:W-:Y:S01]  /*12b0*/  UIADD3 UR4, UPT, UPT, UR38, UR36, UR34 ;  /* 0x0000002426047290 */ /* 0x000fe2000fffe022 */
[----:B------:R-:W-:Y:S01]  /*12c0*/  ISETP.NE.AND P1, PT, R28, 0x3, PT ;  /* 0x000000031c00780c */ /* 0x000fe20003f25270 */
[----:B------:R-:W-:Y:S01]  /*12d0*/  VIADD R28, R0, 0x75bcd15 ;  /* 0x075bcd15001c7836 */ /* 0x000fe20000000000 */
[----:B------:R-:W-:Y:S01]  /*12e0*/  IABS R32, R41 ;  /* 0x0000002900207213 */ /* 0x000fe20000000000 */
[----:B------:R-:W-:Y:S01]  /*12f0*/  IMAD.HI R42, R42, 0x55555556, RZ ;  /* 0x555555562a2a7827 */ /* 0x000fe200078e02ff */
[----:B------:R-:W-:-:S03]  /*1300*/  ISETP.EQ.OR P0, PT, R10, RZ, P0 ;  /* 0x000000ff0a00720c */ /* 0x000fc60000702670 */
[----:B------:R-:W-:Y:S01]  /*1310*/  @!P6 IMAD.HI.U32 R112, R37, 0x2, R36 ;  /* 0x000000022570e827 */ /* 0x000fe200078e0024 */
[----:B------:R-:W-:Y:S02]  /*1320*/  ISETP.NE.AND P6, PT, R32, 0x3, PT ;  /* 0x000000032000780c */ /* 0x000fe40003fc5270 */
[----:B------:R-:W-:Y:S01]  /*1330*/  SHF.R.U32.HI R31, RZ, 0x2, R28 ;  /* 0x00000002ff1f7819 */ /* 0x000fe2000001161c */
[----:B------:R-:W-:Y:S01]  /*1340*/  IMAD.HI R38, R38, 0x55555556, RZ ;  /* 0x5555555626267827 */ /* 0x000fe200078e02ff */
[----:B------:R-:W-:-:S03]  /*1350*/  LEA.HI R42, R42, R42, RZ, 0x1 ;  /* 0x0000002a2a2a7211 */ /* 0x000fc600078f08ff */
[----:B------:R-:W-:Y:S01]  /*1360*/  IMAD.HI R37, R35, 0x55555556, RZ ;  /* 0x5555555623257827 */ /* 0x000fe200078e02ff */
[----:B------:R-:W-:-:S03]  /*1370*/  ISETP.EQ.OR P0, PT, R11, RZ, P0 ;  /* 0x000000ff0b00720c */ /* 0x000fc60000702670 */
[----:B------:R-:W-:Y:S02]  /*1380*/  IMAD.U32 R32, RZ, RZ, UR5 ;  /* 0x00000005ff207e24 */ /* 0x000fe4000f8e00ff */
[----:B------:R-:W-:Y:S01]  /*1390*/  IMAD.U32 R35, RZ, RZ, UR4 ;  /* 0x00000004ff237e24 */ /* 0x000fe2000f8e00ff */
[----:B------:R-:W-:Y:S01]  /*13a0*/  LOP3.LUT R28, R31, R28, RZ, 0x3c, !PT ;  /* 0x0000001c1f1c7212 */ /* 0x000fe200078e3cff */
[----:B------:R-:W-:Y:S01]  /*13b0*/  UIADD3 UR5, UPT, UPT, UR40, UR36, UR32 ;  /* 0x0000002428057290 */ /* 0x000fe2000fffe020 */
[----:B------:R-:W-:Y:S02]  /*13c0*/  LEA.HI R38, R38, R38, RZ, 0x1 ;  /* 0x0000002626267211 */ /* 0x000fe400078f08ff */
[----:B------:R-:W-:Y:S02]  /*13d0*/  SEL R107, R42, RZ, !P1 ;  /* 0x000000ff2a6b7207 */ /* 0x000fe40004800000 */
[----:B------:R-:W-:Y:S02]  /*13e0*/  IABS R31, R32 ;  /* 0x00000020001f7213 */ /* 0x000fe40000000000 */
[----:B------:R-:W-:-:S02]  /*13f0*/  IABS R35, R35 ;  /* 0x0000002300237213 */ /* 0x000fc40000000000 */
[----:B------:R-:W-:Y:S02]  /*1400*/  ISETP.EQ.OR P1, PT, R8, RZ, P0 ;  /* 0x000000ff0800720c */ /* 0x000fe40000722670 */
[----:B------:R-:W-:Y:S01]  /*1410*/  SEL R109, R38, RZ, !P4 ;  /* 0x000000ff266d7207 */ /* 0x000fe20006000000 */
[----:B------:R-:W-:Y:S01]  /*1420*/  @!P5 IMAD.MOV.U32 R36, RZ, RZ, RZ ;  /* 0x000000ffff24d224 */ /* 0x000fe200078e00ff */
[----:B------:R-:W-:Y:S01]  /*1430*/  ISETP.NE.AND P4, PT, R31, 0x3, PT ;  /* 0x000000031f00780c */ /* 0x000fe20003f85270 */
[----:B------:R-:W-:Y:S01]  /*1440*/  IMAD.MOV.U32 R31, RZ, RZ, R35 ;  /* 0x000000ffff1f7224 */ /* 0x000fe200078e0023 */
[----:B------:R-:W-:Y:S01]  /*1450*/  ISETP.EQ.OR P1, PT, R9, RZ, P1 ;  /* 0x000000ff0900720c */ /* 0x000fe20000f22670 */
[----:B------:R-:W-:Y:S01]  /*1460*/  IMAD.HI R40, R40, 0x55555556, RZ ;  /* 0x5555555628287827 */ /* 0x000fe200078e02ff */
[----:B------:R-:W-:-:S03]  /*1470*/  UIADD3 UR6, UPT, UPT, UR47, UR45, UR43 ;  /* 0x0000002d2f067290 */ /* 0x000fc6000fffe02b */
[----:B------:R-:W-:Y:S01]  /*1480*/  IMAD.U32 R35, RZ, RZ, UR5 ;  /* 0x00000005ff237e24 */ /* 0x000fe2000f8e00ff */
[----:B------:R-:W-:Y:S01]  /*1490*/  ISETP.EQ.OR P1, PT, R34, RZ, P1 ;  /* 0x000000ff2200720c */ /* 0x000fe20000f22670 */
[----:B------:R-:W-:Y:S01]  /*14a0*/  @!P5 IMAD.HI.U32 R109, R37, 0x2, R36 ;  /* 0x00000002256dd827 */ /* 0x000fe200078e0024 */
[----:B------:R-:W-:Y:S01]  /*14b0*/  ISETP.NE.AND P5, PT, R31, 0x3, PT ;  /* 0x000000031f00780c */ /* 0x000fe20003fa5270 */
[----:B------:R-:W-:Y:S01]  /*14c0*/  UIADD3 UR5, UPT, UPT, UR49, UR45, UR41 ;  /* 0x0000002d31057290 */ /* 0x000fe2000fffe029 */
[----:B------:R-:W-:Y:S01]  /*14d0*/  LEA.HI R40, R40, R40, RZ, 0x1 ;  /* 0x0000002828287211 */ /* 0x000fe200078f08ff */
[----:B------:R-:W-:Y:S01]  /*14e0*/  IMAD.U32 R36, RZ, RZ, UR6 ;  /* 0x00000006ff247e24 */ /* 0x000fe2000f8e00ff */
[----:B------:R-:W-:Y:S02]  /*14f0*/  IABS R31, R35 ;  /* 0x00000023001f7213 */ /* 0x000fe40000000000 */
[----:B------:R-:W-:Y:S01]  /*1500*/  ISETP.EQ.OR P1, PT, RZ, UR59, P1 ;  /* 0x0000003bff007c0c */ /* 0x000fe20008f22670 */
[----:B------:R-:W-:Y:S01]  /*1510*/  IMAD.HI R37, R39, 0x55555556, RZ ;  /* 0x5555555627257827 */ /* 0x000fe200078e02ff */
[----:B------:R-:W-:-:S02]  /*1520*/  SEL R108, R40, RZ, !P2 ;  /* 0x000000ff286c7207 */ /* 0x000fc40005000000 */
[----:B------:R-:W-:Y:S01]  /*1530*/  ISETP.NE.AND P2, PT, R31, 0x3, PT ;  /* 0x000000031f00780c */ /* 0x000fe20003f45270 */
[----:B------:R-:W-:Y:S01]  /*1540*/  IMAD.U32 R40, RZ, RZ, UR5 ;  /* 0x00000005ff287e24 */ /* 0x000fe2000f8e00ff */
[----:B------:R-:W-:Y:S01]  /*1550*/  IABS R31, R36 ;  /* 0x00000024001f7213 */ /* 0x000fe20000000000 */
[----:B------:R-:W-:Y:S01]  /*1560*/  @!P3 IMAD.MOV.U32 R36, RZ, RZ, RZ ;  /* 0x000000ffff24b224 */ /* 0x000fe200078e00ff */
[----:B------:R-:W-:Y:S01]  /*1570*/  ISETP.EQ.OR P1, PT, RZ, UR60, P1 ;  /* 0x0000003cff007c0c */ /* 0x000fe20008f22670 */
[----:B------:R-:W-:Y:S01]  /*1580*/  UIMAD.WIDE UR4, UR4, 0x55555556, URZ ;  /* 0x55555556040478a5 */ /* 0x000fe2000f8e02ff */
[----:B--2---:R-:W-:Y:S01]  /*1590*/  R2UR UR8, R44 ;  /* 0x000000002c0872ca */ /* 0x004fe200000e0000 */
[----:B------:R-:W-:Y:S01]  /*15a0*/  @!P3 IMAD.HI.U32 R108, R37, 0x2, R36 ;  /* 0x00000002256cb827 */ /* 0x000fe200078e0024 */
[----:B------:R-:W-:Y:S01]  /*15b0*/  ISETP.EQ.OR P1, PT, RZ, UR61, P1 ;  /* 0x0000003dff007c0c */ /* 0x000fe20008f22670 */
[----:B------:R-:W-:Y:S01]  /*15c0*/  ULEA.HI UR5, UR5, UR5, URZ, 0x1 ;  /* 0x0000000505057291 */ /* 0x000fe2000f8f08ff */
[----:B------:R-:W-:-:S02]  /*15d0*/  IABS R36, R40 ;  /* 0x0000002800247213 */ /* 0x000fc40000000000 */
[----:B------:R-:W-:Y:S02]  /*15e0*/  ISETP.EQ.OR P1, PT, R6, RZ, P1 ;  /* 0x000000ff0600720c */ /* 0x000fe40000f22670 */
[----:B------:R-:W-:Y:S01]  /*15f0*/  ISETP.NE.AND P3, PT, R31, 0x3, PT ;  /* 0x000000031f00780c */ /* 0x000fe20003f65270 */
[----:B------:R-:W-:Y:S01]  /*1600*/  IMAD.MOV.U32 R31, RZ, RZ, R36 ;  /* 0x000000ffff1f7224 */ /* 0x000fe200078e0024 */
[----:B------:R-:W-:Y:S01]  /*1610*/  ISETP.EQ.OR P1, PT, R7, RZ, P1 ;  /* 0x000000ff0700720c */ /* 0x000fe20000f22670 */
[----:B------:R-:W-:Y:S01]  /*1620*/  IMAD.U32 R106, RZ, RZ, UR5 ;  /* 0x00000005ff6a7e24 */ /* 0x000fe2000f8e00ff */
[----:B------:R-:W-:Y:S02]  /*1630*/  UIMAD.WIDE UR4, UR6, 0x55555556, URZ ;  /* 0x55555556060478a5 */ /* 0x000fe4000f8e02ff */
[----:B------:R-:W-:Y:S01]  /*1640*/  UIMAD.WIDE UR6, UR8, 0x38e38e39, URZ ;  /* 0x38e38e39080678a5 */ /* 0x000fe2000f8e02ff */
[----:B------:R-:W-:Y:S02]  /*1650*/  ISETP.NE.AND P0, PT, R31, 0x3, PT ;  /* 0x000000031f00780c */ /* 0x000fe40003f05270 */
[----:B------:R-:W-:Y:S01]  /*1660*/  ISETP.EQ.OR P1, PT, R4, RZ, P1 ;  /* 0x000000ff0400720c */ /* 0x000fe20000f22670 */
[----:B------:R-:W-:Y:S01]  /*1670*/  USHF.R.S32.HI UR4, URZ, 0x1, UR7 ;  /* 0x00000001ff047899 */ /* 0x000fe20008011407 */
[----:B------:R-:W-:Y:S01]  /*1680*/  LOP3.LUT R31, R43, 0xf7dcefdd, RZ, 0x3c, !PT ;  /* 0xf7dcefdd2b1f7812 */ /* 0x000fe200078e3cff */
[----:B------:R-:W-:Y:S01]  /*1690*/  IMAD.HI R37, R32, 0x55555556, RZ ;  /* 0x5555555620257827 */ /* 0x000fe200078e02ff */
[----:B------:R-:W-:Y:S01]  /*16a0*/  ISETP.EQ.OR P1, PT, R5, RZ, P1 ;  /* 0x000000ff0500720c */ /* 0x000fe20000f22670 */
[----:B------:R-:W-:-:S02]  /*16b0*/  ULEA.HI UR4, UR7, UR4, URZ, 0x1 ;  /* 0x0000000407047291 */ /* 0x000fc4000f8f08ff */
[----:B------:R-:W-:Y:S02]  /*16c0*/  @!P4 IMAD.MOV.U32 R36, RZ, RZ, RZ ;  /* 0x000000ffff24c224 */ /* 0x000fe400078e00ff */
[----:B------:R-:W-:Y:S01]  /*16d0*/  IMAD R104, R31, -0x658354e5, R0 ;  /* 0x9a7cab1b1f687824 */ /* 0x000fe200078e0200 */
[----:B------:R-:W-:Y:S01]  /*16e0*/  ISETP.EQ.OR P1, PT, R2, RZ, P1 ;  /* 0x000000ff0200720c */ /* 0x000fe20000f22670 */
[----:B------:R-:W-:Y:S01]  /*16f0*/  VIADD R0, R0, 0x583f19 ;  /* 0x00583f1900007836 */ /* 0x000fe20000000000 */
[----:B------:R-:W-:Y:S01]  /*1700*/  UIMAD UR4, UR4, -0x9, UR8 ;  /* 0xfffffff7040478a4 */ /* 0x000fe2000f8e0208 */
[----:B------:R-:W-:Y:S01]  /*1710*/  @!P4 IMAD.HI.U32 R114, R37, 0x2, R36 ;  /* 0x000000022572c827 */ /* 0x000fe200078e0024 */
[----:B------:R-:W-:Y:S01]  /*1720*/  ULEA.HI UR5, UR5, UR5, URZ, 0x1 ;  /* 0x0000000505057291 */ /* 0x000fe2000f8f08ff */
[----:B------:R-:W-:Y:S02]  /*1730*/  ISETP.EQ.OR P1, PT, R3, RZ, P1 ;  /* 0x000000ff0300720c */ /* 0x000fe40000f22670 */
[----:B------:R-:W-:Y:S01]  /*1740*/  IMAD.HI R37, R35, 0x55555556, RZ ;  /* 0x5555555623257827 */ /* 0x000fe200078e02ff */
[----:B------:R-:W-:-:S03]  /*1750*/  UIMAD UR4, UR4, 0x9, URZ ;  /* 0x00000009040478a4 */ /* 0x000fc6000f8e02ff */
[----:B------:R-:W-:Y:S02]  /*1760*/  IMAD.SHL.U32 R31, R0, 0x10, RZ ;  /* 0x00000010001f7824 */ /* 0x000fe400078e00ff */
[----:B------:R-:W-:Y:S02]  /*1770*/  IMAD.SHL.U32 R32, R28, 0x2, RZ ;  /* 0x000000021c207824 */ /* 0x000fe400078e00ff */
[----:B------:R-:W-:Y:S01]  /*1780*/  @!P2 IMAD.MOV.U32 R36, RZ, RZ, RZ ;  /* 0x000000ffff24a224 */ /* 0x000fe200078e00ff */
[----:B------:R-:W-:Y:S02]  /*1790*/  SEL R106, R106, RZ, !P5 ;  /* 0x000000ff6a6a7207 */ /* 0x000fe40006800000 */
[----:B------:R-:W-:Y:S01]  /*17a0*/  LOP3.LUT R31, R0, R31, R32, 0x96, !PT ;  /* 0x0000001f001f7212 */ /* 0x000fe200078e9620 */
[----:B------:R-:W-:Y:S01]  /*17b0*/  @!P2 IMAD.HI.U32 R106, R37, 0x2, R36 ;  /* 0x00000002256aa827 */ /* 0x000fe200078e0024 */
[----:B------:R-:W-:Y:S01]  /*17c0*/  ISETP.EQ.OR P1, PT, RZ, UR62, P1 ;  /* 0x0000003eff007c0c */ /* 0x000fe20008f22670 */
[----:B------:R-:W-:-:S02]  /*17d0*/  ULEA UR71, UR4, UR9, 0x2 ;  /* 0x0000000904477291 */ /* 0x000fc4000f8e10ff */
[----:B------:R-:W-:Y:S01]  /*17e0*/  IMAD.HI R39, R41, 0x55555556, RZ ;  /* 0x5555555629277827 */ /* 0x000fe200078e02ff */
[----:B------:R-:W-:-:S03]  /*17f0*/  LOP3.LUT R31, R31, R28, RZ, 0x3c, !PT ;  /* 0x0000001c1f1f7212 */ /* 0x000fc600078e3cff */
[----:B------:R-:W-:Y:S02]  /*1800*/  IMAD.U32 R105, RZ, RZ, UR5 ;  /* 0x00000005ff697e24 */ /* 0x000fe4000f8e00ff */
[----:B------:R-:W-:Y:S01]  /*1810*/  IMAD.HI R37, R40, 0x55555556, RZ ;  /* 0x5555555628257827 */ /* 0x000fe200078e02ff */
[----:B------:R-:W-:Y:S01]  /*1820*/  ISETP.EQ.OR P1, PT, RZ, UR63, P1 ;  /* 0x0000003fff007c0c */ /* 0x000fe20008f22670 */
[----:B------:R-:W-:Y:S02]  /*1830*/  BSSY.RECONVERGENT B1, `(.L_x_0) ;  /* 0x0000e17000017945 */ /* 0x000fe40003800200 */
[----:B------:R-:W-:Y:S02]  /*1840*/  @!P6 IMAD.MOV.U32 R38, RZ, RZ, RZ ;  /* 0x000000ffff26e224 */ /* 0x000fe400078e00ff */
[----:B------:R-:W-:Y:S01]  /*1850*/  @!P0 IMAD.MOV.U32 R36, RZ, RZ, RZ ;  /* 0x000000ffff248224 */ /* 0x000fe200078e00ff */
[----:B------:R-:W-:Y:S01]  /*1860*/  SEL R105, R105, RZ, !P3 ;  /* 0x000000ff69697207 */ /* 0x000fe20005800000 */
[----:B------:R-:W-:Y:S01]  /*1870*/  @!P6 IMAD.HI.U32 R107, R39, 0x2, R38 ;  /* 0x00000002276be827 */ /* 0x000fe200078e0026 */
[----:B------:R-:W-:-:S02]  /*1880*/  ISETP.EQ.OR P1, PT, RZ, UR13, P1 ;  /* 0x0000000dff007c0c */ /* 0x000fc40008f22670 */
[----:B------:R-:W-:Y:S01]  /*1890*/  IADD3 R104, PT, PT, R104, 0x6a788e, R31 ;  /* 0x006a788e68687810 */ /* 0x000fe20007ffe01f */
[----:B------:R-:W-:Y:S01]  /*18a0*/  @!P0 IMAD.HI.U32 R105, R37, 0x2, R36 ;  /* 0x0000000225698827 */ /* 0x000fe200078e0024 */
[----:B------:R-:W-:-:S03]  /*18b0*/  UIADD3 UR66, UPT, UPT, UR12, 0xc, URZ ;  /* 0x0000000c0c427890 */ /* 0x000fc6000fffe0ff */
[----:B------:R-:W-:Y:S02]  /*18c0*/  VIADD R103, R118, UR64 ;  /* 0x0000004076677c36 */ /* 0x000fe40008000000 */
[----:B------:R-:W-:Y:S01]  /*18d0*/  IMAD.U32 R102, RZ, RZ, UR71 ;  /* 0x00000047ff667e24 */ /* 0x000fe2000f8e00ff */
[----:B------:R-:W-:Y:S02]  /*18e0*/  UIADD3 UR65, UPT, UPT, UR12, 0x10, URZ ;  /* 0x000000100c417890 */ /* 0x000fe4000fffe0ff */
[----:B------:R-:W-:Y:S02]  /*18f0*/  UIADD3 UR68, UPT, UPT, UR12, 0x14, URZ ;  /* 0x000000140c447890 */ /* 0x000fe4000fffe0ff */
[----:B------:R-:W-:Y:S02]  /*1900*/  UIADD3 UR67, UPT, UPT, UR12, 0x1c, URZ ;  /* 0x0000001c0c437890 */ /* 0x000fe4000fffe0ff */
[----:B------:R-:W-:Y:S02]  /*1910*/  UIADD3 UR69, UPT, UPT, UR12, 0x84, URZ ;  /* 0x000000840c457890 */ /* 0x000fe4000fffe0ff */
[----:B------:R-:W-:-:S02]  /*1920*/  UIADD3 UR7, UPT, UPT, UR12, 0x9c, URZ ;  /* 0x0000009c0c077890 */ /* 0x000fc4000fffe0ff */
[----:B------:R-:W-:Y:S02]  /*1930*/  UIADD3 UR8, UPT, UPT, UR12, 0xa4, URZ ;  /* 0x000000a40c087890 */ /* 0x000fe4000fffe0ff */
[----:B------:R-:W-:-:S12]  /*1940*/  UIADD3 UR70, UPT, UPT, UR12, 0xf4, URZ ;  /* 0x000000f40c467890 */ /* 0x000fd8000fffe0ff */
.L_x_332:
[----:B------:R-:W-:Y:S01]  /*1950*/  IMAD.U32 R36, RZ, RZ, UR14 ;  /* 0x0000000eff247e24 */ /* 0x000fe2000f8e00ff */
[----:B------:R-:W-:Y:S01]  /*1960*/  UIADD3 UR6, UPT, UPT, UR19, UR18, UR17 ;  /* 0x0000001213067290 */ /* 0x000fe2000fffe011 */
[----:B------:R-:W-:Y:S01]  /*1970*/  IMAD.U32 R37, RZ, RZ, UR15 ;  /* 0x0000000fff257e24 */ /* 0x000fe2000f8e00ff */
[----:B------:R-:W-:Y:S01]  /*1980*/  UIADD3 UR5, UPT, UPT, UR22, UR21, UR20 ;  /* 0x0000001516057290 */ /* 0x000fe2000fffe014 */
[----:B------:R-:W-:Y:S01]  /*1990*/  IMAD.U32 R38, RZ, RZ, UR16 ;  /* 0x00000010ff267e24 */ /* 0x000fe2000f8e00ff */
[----:B------:R-:W-:Y:S01]  /*19a0*/  UIADD3 UR72, UPT, UPT, UR28, UR27, UR26 ;  /* 0x0000001b1c487290 */ /* 0x000fe2000fffe01a */
[----:B------:R-:W-:Y:S01]  /*19b0*/  IMAD.U32 R39, RZ, RZ, UR17 ;  /* 0x00000011ff277e24 */ /* 0x000fe2000f8e00ff */
[----:B0-----:R0:W-:Y:S01]  /*19c0*/  STL.64 [R1], R36 ;  /* 0x0000002401007387 */ /* 0x0011e20000100a00 */
[----:B------:R-:W-:Y:S01]  /*19d0*/  IMAD.U32 R31, RZ, RZ, UR16 ;  /* 0x00000010ff1f7e24 */ /* 0x000fe2000f8e00ff */
[----:B------:R-:W-:Y:S01]  /*19e0*/  UIADD3 UR64, UPT, UPT, UR31, UR30, UR29 ;  /* 0x0000001e1f407290 */ /* 0x000fe2000fffe01d */
[----:B------:R-:W-:Y:S01]  /*19f0*/  IMAD.U32 R32, RZ, RZ, UR14 ;  /* 0x0000000eff207e24 */ /* 0x000fe2000f8e00ff */
[----:B------:R1:W-:Y:S01]  /*1a00*/  STL.64 [R1+0x8], R38 ;  /* 0x0000082601007387 */ /* 0x0003e20000100a00 */
[----:B------:R-:W-:-:S02]  /*1a10*/  IMAD.U32 R28, RZ, RZ, UR52 ;  /* 0x00000034ff1c7e24 */ /* 0x000fc4000f8e00ff */
[----:B------:R-:W-:Y:S01]  /*1a20*/  IMAD.U32 R42, RZ, RZ, UR20 ;  /* 0x00000014ff2a7e24 */ /* 0x000fe2000f8e00ff */
[----:B------:R-:W-:Y:S01]  /*1a30*/  STL.64 [R1+0x90], R26 ;  /* 0x0000901a01007387 */ /* 0x000fe20000100a00 */
[----:B------:R-:W-:Y:S02]  /*1a40*/  IMAD.U32 R43, RZ, RZ, UR21 ;  /* 0x00000015ff2b7e24 */ /* 0x000fe4000f8e00ff */
[----:B------:R-:W-:Y:S01]  /*1a50*/  IMAD.U32 R44, RZ, RZ, UR22 ;  /* 0x00000016ff2c7e24 */ /* 0x000fe2000f8e00ff */
[----:B0-----:R-:W-:Y:S01]  /*1a60*/  IABS R37, R122 ;  /* 0x0000007a00257213 */ /* 0x001fe20000000000 */
[----:B------:R-:W-:Y:S01]  /*1a70*/  IMAD.U32 R36, RZ, RZ, UR6 ;  /* 0x00000006ff247e24 */ /* 0x000fe2000f8e00ff */
[----:B------:R-:W-:Y:S01]  /*1a80*/  STL.64 [R1+0xb0], R28 ;  /* 0x0000b01c01007387 */ /* 0x000fe20000100a00 */
[----:B------:R-:W-:Y:S01]  /*1a90*/  IMAD.U32 R45, RZ, RZ, UR23 ;  /* 0x00000017ff2d7e24 */ /* 0x000fe2000f8e00ff */
[----:B------:R-:W0:Y:S01]  /*1aa0*/  I2F.RP R0, R37 ;  /* 0x0000002500007306 */ /* 0x000e220000209400 */
[----:B-1----:R-:W-:Y:S01]  /*1ab0*/  IMAD.U32 R38, RZ, RZ, UR28 ;  /* 0x0000001cff267e24 */ /* 0x002fe2000f8e00ff */
[----:B------:R-:W-:Y:S01]  /*1ac0*/  IABS R36, R36 ;  /* 0x0000002400247213 */ /* 0x000fe20000000000 */
[----:B------:R-:W-:Y:S01]  /*1ad0*/  IMAD.U32 R39, RZ, RZ, UR29 ;  /* 0x0000001dff277e24 */ /* 0x000fe2000f8e00ff */
[----:B------:R-:W-:Y:S01]  /*1ae0*/  STL.64 [R1+0x18], R42 ;  /* 0x0000182a01007387 */ /* 0x000fe20000100a00 */
[----:B------:R-:W-:Y:S01]  /*1af0*/  IMAD.U32 R46, RZ, RZ, UR24 ;  /* 0x00000018ff2e7e24 */ /* 0x000fe2000f8e00ff */
[----:B------:R-:W-:Y:S01]  /*1b00*/  ISETP.NE.AND P3, PT, R36, 0x3, PT ;  /* 0x000000032400780c */ /* 0x000fe20003f65270 */
[----:B------:R-:W-:Y:S01]  /*1b10*/  IMAD.U32 R47, RZ, RZ, UR25 ;  /* 0x00000019ff2f7e24 */ /* 0x000fe2000f8e00ff */
[----:B------:R1:W-:Y:S01]  /*1b20*/  STL.64 [R1+0x38], R38 ;  /* 0x0000382601007387 */ /* 0x0003e20000100a00 */
[----:B------:R-:W-:Y:S01]  /*1b30*/  IMAD.U32 R35, RZ, RZ, UR59 ;  /* 0x0000003bff237e24 */ /* 0x000fe2000f8e00ff */
[----:B------:R-:W-:Y:S01]  /*1b40*/  IABS R36, R118 ;  /* 0x0000007600247213 */ /* 0x000fe20000000000 */
[----:B------:R-:W-:Y:S01]  /*1b50*/  IMAD.U32 R48, RZ, RZ, UR26 ;  /* 0x0000001aff307e24 */ /* 0x000fe2000f8e00ff */
[----:B------:R2:W-:Y:S01]  /*1b60*/  STL.64 [R1+0x20], R44 ;  /* 0x0000202c01007387 */ /* 0x0005e20000100a00 */
[----:B------:R-:W-:Y:S01]  /*1b70*/  IMAD.U32 R49, RZ, RZ, UR27 ;  /* 0x0000001bff317e24 */ /* 0x000fe2000f8e00ff */
[----:B0-----:R-:W0:Y:S02]  /*1b80*/  MUFU.RCP R0, R0 ;  /* 0x0000000000007308 */ /* 0x001e240000001000 */
[----:B------:R3:W-:Y:S01]  /*1b90*/  STL.64 [R1+0x28], R46 ;  /* 0x0000282e01007387 */ /* 0x0007e20000100a00 */
[----:B------:R-:W-:-:S02]  /*1ba0*/  IMAD.U32 R50, RZ, RZ, UR30 ;  /* 0x0000001eff327e24 */ /* 0x000fc4000f8e00ff */
[----:B------:R-:W-:Y:S01]  /*1bb0*/  IMAD.U32 R51, RZ, RZ, UR31 ;  /* 0x0000001fff337e24 */ /* 0x000fe2000f8e00ff */
[----:B------:R-:W-:Y:S01]  /*1bc0*/  STL.64 [R1+0x110], R34 ;  /* 0x0001102201007387 */ /* 0x000fe20000100a00 */
[----:B-1----:R-:W-:Y:S02]  /*1bd0*/  IMAD.U32 R38, RZ, RZ, UR44 ;  /* 0x0000002cff267e24 */ /* 0x002fe4000f8e00ff */
[----:B------:R-:W-:Y:S01]  /*1be0*/  IMAD.U32 R39, RZ, RZ, UR45 ;  /* 0x0000002dff277e24 */ /* 0x000fe2000f8e00ff */
[----:B------:R-:W-:Y:S01]  /*1bf0*/  STL.64 [R1+0x30], R48 ;  /* 0x0000303001007387 */ /* 0x000fe20000100a00 */
[----:B------:R-:W-:Y:S02]  /*1c00*/  IMAD.U32 R52, RZ, RZ, UR32 ;  /* 0x00000020ff347e24 */ /* 0x000fe4000f8e00ff */
[----:B------:R-:W-:Y:S01]  /*1c10*/  IMAD.U32 R53, RZ, RZ, UR33 ;  /* 0x00000021ff357e24 */ /* 0x000fe2000f8e00ff */
[----:B------:R1:W-:Y:S01]  /*1c20*/  STL.64 [R1+0x78], R38 ;  /* 0x0000782601007387 */ /* 0x0003e20000100a00 */
[----:B------:R-:W-:-:S02]  /*1c30*/  IMAD.U32 R42, RZ, RZ, UR36 ;  /* 0x00000024ff2a7e24 */ /* 0x000fc4000f8e00ff */
[----:B------:R-:W-:Y:S01]  /*1c40*/  IMAD.U32 R43, RZ, RZ, UR37 ;  /* 0x00000025ff2b7e24 */ /* 0x000fe2000f8e00ff */
[----:B------:R4:W-:Y:S01]  /*1c50*/  STL.64 [R1+0x40], R50 ;  /* 0x0000403201007387 */ /* 0x0009e20000100a00 */
[----:B0-----:R-:W-:Y:S02]  /*1c60*/  VIADD R0, R0, 0xffffffe ;  /* 0x0ffffffe00007836 */ /* 0x001fe40000000000 */
[----:B--2---:R-:W-:Y:S01]  /*1c70*/  IMAD.U32 R44, RZ, RZ, UR38 ;  /* 0x00000026ff2c7e24 */ /* 0x004fe2000f8e00ff */
[----:B------:R-:W-:Y:S01]  /*1c80*/  STL.64 [R1+0x48], R52 ;  /* 0x0000483401007387 */ /* 0x000fe20000100a00 */
[----:B------:R-:W-:Y:S02]  /*1c90*/  IMAD.U32 R45, RZ, RZ, UR39 ;  /* 0x00000027ff2d7e24 */ /* 0x000fe4000f8e00ff */
[----:B---3--:R-:W-:Y:S01]  /*1ca0*/  IMAD.U32 R46, RZ, RZ, UR40 ;  /* 0x00000028ff2e7e24 */ /* 0x008fe2000f8e00ff */
[----:B-1----:R0:W1:Y:S01]  /*1cb0*/  F2I.FTZ.U32.TRUNC.NTZ R39, R0 ;  /* 0x0000000000277305 */ /* 0x002062000021f000 */
[----:B------:R-:W-:Y:S01]  /*1cc0*/  IMAD.U32 R47, RZ, RZ, UR41 ;  /* 0x00000029ff2f7e24 */ /* 0x000fe2000f8e00ff */
[----:B------:R2:W-:Y:S01]  /*1cd0*/  STL.64 [R1+0x58], R42 ;  /* 0x0000582a01007387 */ /* 0x0005e20000100a00 */
[----:B------:R-:W-:-:S02]  /*1ce0*/  IMAD.U32 R48, RZ, RZ, UR42 ;  /* 0x0000002aff307e24 */ /* 0x000fc4000f8e00ff */
[----:B------:R-:W-:Y:S01]  /*1cf0*/  IMAD.U32 R49, RZ, RZ, UR43 ;  /* 0x0000002bff317e24 */ /* 0x000fe2000f8e00ff */
[----:B------:R-:W-:Y:S01]  /*1d00*/  STL.64 [R1+0x60], R44 ;  /* 0x0000602c01007387 */ /* 0x000fe20000100a00 */
[----:B----4-:R-:W-:Y:S01]  /*1d10*/  IMAD.U32 R50, RZ, RZ, UR50 ;  /* 0x00000032ff327e24 */ /* 0x010fe2000f8e00ff */
[----:B0-----:R-:W-:Y:S01]  /*1d20*/  IADD3 R0, PT, PT, R31, UR15, R32 ;  /* 0x0000000f1f007c10 */ /* 0x001fe2000fffe020 */
[----:B------:R-:W-:Y:S01]  /*1d30*/  IMAD.U32 R31, RZ, RZ, UR53 ;  /* 0x00000035ff1f7e24 */ /* 0x000fe2000f8e00ff */
[----:B------:R-:W-:Y:S01]  /*1d40*/  STL.64 [R1+0x68], R46 ;  /* 0x0000682e01007387 */ /* 0x000fe20000100a00 */
[----:B------:R-:W-:Y:S02]  /*1d50*/  IMAD.U32 R32, RZ, RZ, UR58 ;  /* 0x0000003aff207e24 */ /* 0x000fe4000f8e00ff */
[----:B--2---:R-:W-:Y:S01]  /*1d60*/  IMAD.U32 R42, RZ, RZ, UR48 ;  /* 0x00000030ff2a7e24 */ /* 0x004fe2000f8e00ff */
[----:B------:R0:W-:Y:S01]  /*1d70*/  STL.64 [R1+0xc8], R30 ;  /* 0x0000c81e01007387 */ /* 0x0001e20000100a00 */
[----:B-1----:R-:W-:-:S02]  /*1d80*/  IMAD.MOV R38, RZ, RZ, -R39 ;  /* 0x000000ffff267224 */ /* 0x002fc400078e0a27 */
[----:B------:R-:W-:Y:S01]  /*1d90*/  IMAD.U32 R43, RZ, RZ, UR49 ;  /* 0x00000031ff2b7e24 */ /* 0x000fe2000f8e00ff */
[----:B------:R1:W-:Y:S01]  /*1da0*/  STL.64 [R1+0xf8], R32 ;  /* 0x0000f82001007387 */ /* 0x0003e20000100a00 */
[----:B------:R-:W-:Y:S02]  /*1db0*/  IMAD R28, R38, R37, RZ ;  /* 0x00000025261c7224 */ /* 0x000fe400078e02ff */
[----:B------:R-:W-:Y:S01]  /*1dc0*/  IMAD.MOV.U32 R38, RZ, RZ, RZ ;  /* 0x000000ffff267224 */ /* 0x000fe200078e00ff */
[----:B------:R-:W-:Y:S01]  /*1dd0*/  STL.64 [R1+0x70], R48 ;  /* 0x0000703001007387 */ /* 0x000fe20000100a00 */
[----:B------:R-:W-:Y:S02]  /*1de0*/  IMAD.U32 R51, RZ, RZ, UR51 ;  /* 0x00000033ff337e24 */ /* 0x000fe4000f8e00ff */
[----:B------:R-:W-:Y:S01]  /*1df0*/  IMAD.HI.U32 R28, R39, R28, R38 ;  /* 0x0000001c271c7227 */ /* 0x000fe200078e0026 */
[----:B------:R-:W-:Y:S01]  /*1e00*/  IABS R38, R122 ;  /* 0x0000007a00267213 */ /* 0x000fe20000000000 */
[----:B------:R-:W-:Y:S02]  /*1e10*/  STL.64 [R1+0x88], R42 ;  /* 0x0000882a01007387 */ /* 0x000fe40000100a00 */
[----:B0-----:R-:W-:Y:S01]  /*1e20*/  IMAD.U32 R31, RZ, RZ, UR5 ;  /* 0x00000005ff1f7e24 */ /* 0x001fe2000f8e00ff */
[----:B-1----:R-:W-:Y:S01]  /*1e30*/  IABS R32, R0 ;  /* 0x0000000000207213 */ /* 0x002fe20000000000 */
[----:B------:R-:W-:Y:S01]  /*1e40*/  IMAD.MOV R38, RZ, RZ, -R38 ;  /* 0x000000ffff267224 */ /* 0x000fe200078e0a26 */
[----:B------:R-:W-:Y:S01]  /*1e50*/  STL.64 [R1+0xa8], R50 ;  /* 0x0000a83201007387 */ /* 0x000fe20000100a00 */
[----:B------:R-:W-:Y:S01]  /*1e60*/  IMAD.HI.U32 R28, R28, R36, RZ ;  /* 0x000000241c1c7227 */ /* 0x000fe200078e00ff */
[----:B------:R-:W-:-:S02]  /*1e70*/  IABS R35, R31 ;  /* 0x0000001f00237213 */ /* 0x000fc40000000000 */
[----:B------:R-:W-:Y:S01]  /*1e80*/  STL.64 [R1+0x98], R24 ;  /* 0x0000981801007387 */ /* 0x000fe20000100a00 */
[----:B------:R-:W-:Y:S02]  /*1e90*/  IMAD.MOV.U32 R31, RZ, RZ, R32 ;  /* 0x000000ffff1f7224 */ /* 0x000fe400078e0020 */
[----:B------:R-:W-:Y:S01]  /*1ea0*/  IMAD.U32 R52, RZ, RZ, UR54 ;  /* 0x00000036ff347e24 */ /* 0x000fe2000f8e00ff */
[----:B------:R-:W-:Y:S01]  /*1eb0*/  STL.64 [R1+0xa0], R22 ;  /* 0x0000a01601007387 */ /* 0x000fe20000100a00 */
[----:B------:R-:W-:Y:S01]  /*1ec0*/  IMAD.U32 R53, RZ, RZ, UR55 ;  /* 0x00000037ff357e24 */ /* 0x000fe2000f8e00ff */
[C---:B------:R-:W-:Y:S01]  /*1ed0*/  ISETP.NE.AND P4, PT, R31.reuse, 0x3, PT ;  /* 0x000000031f00780c */ /* 0x040fe20003f85270 */
[----:B------:R-:W-:Y:S01]  /*1ee0*/  IMAD.U32 R44, RZ, RZ, UR56 ;  /* 0x00000038ff2c7e24 */ /* 0x000fe2000f8e00ff */
[----:B------:R-:W-:Y:S01]  /*1ef0*/  ISETP.EQ.OR P0, PT, R31, 0x3, !P3 ;  /* 0x000000031f00780c */ /* 0x000fe20005f02670 */
[----:B------:R-:W-:Y:S01]  /*1f00*/  IMAD.U32 R45, RZ, RZ, UR57 ;  /* 0x00000039ff2d7e24 */ /* 0x000fe2000f8e00ff */
[----:B------:R-:W-:Y:S01]  /*1f10*/  STL.64 [R1+0xd0], R52 ;  /* 0x0000d03401007387 */ /* 0x000fe20000100a00 */
[----:B------:R-:W-:Y:S01]  /*1f20*/  IMAD.U32 R46, RZ, RZ, UR62 ;  /* 0x0000003eff2e7e24 */ /* 0x000fe2000f8e00ff */
[----:B------:R-:W-:Y:S01]  /*1f30*/  ISETP.NE.AND P0, PT, R35, 0x3, !P0 ;  /* 0x000000032300780c */ /* 0x000fe20004705270 */
[----:B------:R-:W-:Y:S01]  /*1f40*/  IMAD.U32 R47, RZ, RZ, UR63 ;  /* 0x0000003fff2f7e24 */ /* 0x000fe2000f8e00ff */
[----:B------:R-:W-:Y:S01]  /*1f50*/  STL.64 [R1+0xf0], R44 ;  /* 0x0000f02c01007387 */ /* 0x000fe20000100a00 */
[----:B------:R-:W-:-:S02]  /*1f60*/  IMAD.U32 R40, RZ, RZ, UR18 ;  /* 0x00000012ff287e24 */ /* 0x000fc4000f8e00ff */
[----:B------:R-:W-:Y:S01]  /*1f70*/  IMAD.U32 R41, RZ, RZ, UR19 ;  /* 0x00000013ff297e24 */ /* 0x000fe2000f8e00ff */
[----:B------:R-:W-:Y:S01]  /*1f80*/  STL.64 [R1+0x138], R46 ;  /* 0x0001382e01007387 */ /* 0x000fe20000100a00 */
[----:B------:R-:W-:Y:S02]  /*1f90*/  IMAD R28, R28, R38, R36 ;  /* 0x000000261c1c7224 */ /* 0x000fe400078e0224 */
[----:B------:R-:W-:Y:S01]  /*1fa0*/  IMAD.U32 R32, RZ, RZ, UR13 ;  /* 0x0000000dff207e24 */ /* 0x000fe2000f8e00ff */
[----:B------:R-:W-:Y:S01]  /*1fb0*/  STL.64 [R1+0xb8], R20 ;  /* 0x0000b81401007387 */ /* 0x000fe20000100a00 */
[----:B------:R-:W-:Y:S01]  /*1fc0*/  IMAD.U32 R31, RZ, RZ, UR72 ;  /* 0x00000048ff1f7e24 */ /* 0x000fe2000f8e00ff */
[----:B------:R-:W-:Y:S01]  /*1fd0*/  ISETP.GT.U32.AND P5, PT, R37, R28, PT ;  /* 0x0000001c2500720c */ /* 0x000fe20003fa4070 */
[----:B------:R-:W-:Y:S01]  /*1fe0*/  IMAD.U32 R35, RZ, RZ, UR6 ;  /* 0x00000006ff237e24 */ /* 0x000fe2000f8e00ff */
[----:B------:R-:W-:Y:S01]  /*1ff0*/  STL.64 [R1+0xc0], R18 ;  /* 0x0000c01201007387 */ /* 0x000fe20000100a00 */
[----:B------:R-:W-:-:S03]  /*2000*/  IMAD.U32 R36, RZ, RZ, UR23 ;  /* 0x00000017ff247e24 */ /* 0x000fc6000f8e00ff */
[----:B------:R-:W-:Y:S01]  /*2010*/  STL.64 [R1+0xd8], R16 ;  /* 0x0000d81001007387 */ /* 0x000fe20000100a00 */
[----:B------:R-:W-:Y:S02]  /*2020*/  @P4 SEL R0, R35, UR5, !P3 ;  /* 0x0000000523004c07 */ /* 0x000fe4000d800000 */
[----:B------:R-:W-:Y:S01]  /*2030*/  ISETP.GE.AND P3, PT, R118, RZ, PT ;  /* 0x000000ff7600720c */ /* 0x000fe20003f66270 */
[----:B------:R-:W-:Y:S02]  /*2040*/  STL.64 [R1+0xe0], R14 ;  /* 0x0000e00e01007387 */ /* 0x000fe40000100a00 */
[----:B------:R-:W-:Y:S02]  /*2050*/  @!P0 IMAD.HI R0, R0, 0x55555556, RZ ;  /* 0x5555555600008827 */ /* 0x000fe400078e02ff */
[----:B------:R-:W-:Y:S02]  /*2060*/  STL.64 [R1+0xe8], R12 ;  /* 0x0000e80c01007387 */ /* 0x000fe40000100a00 */
[----:B------:R-:W-:Y:S01]  /*2070*/  @!P5 IMAD.IADD R28, R28, 0x1, -R37 ;  /* 0x000000011c1cd824 */ /* 0x000fe200078e0a25 */
[----:B------:R-:W-:Y:S01]  /*2080*/  @!P0 LEA.HI R0, R0, R0, RZ, 0x1 ;  /* 0x0000000000008211 */ /* 0x000fe200078f08ff */
[----:B------:R-:W-:Y:S03]  /*2090*/  STL.64 [R1+0x100], R10 ;  /* 0x0001000a01007387 */ /* 0x000fe60000100a00 */
[----:B------:R-:W-:Y:S01]  /*20a0*/  ISETP.GT.U32.AND P4, PT, R37, R28, PT ;  /* 0x0000001c2500720c */ /* 0x000fe20003f84070 */
[----:B------:R-:W-:Y:S04]  /*20b0*/  STL.64 [R1+0x108], R8 ;  /* 0x0001080801007387 */ /* 0x000fe80000100a00 */
[----:B------:R-:W-:Y:S04]  /*20c0*/  STL.64 [R1+0x120], R6 ;  /* 0x0001200601007387 */ /* 0x000fe80000100a00 */
[----:B------:R-:W-:Y:S04]  /*20d0*/  STL.64 [R1+0x128], R4 ;  /* 0x0001280401007387 */ /* 0x000fe80000100a00 */
[----:B------:R-:W-:Y:S04]  /*20e0*/  STL.64 [R1+0x130], R2 ;  /* 0x0001300201007387 */ /* 0x000fe80000100a00 */
[----:B------:R0:W-:Y:S04]  /*20f0*/  STL.64 [R1+0x10], R40 ;  /* 0x0000102801007387 */ /* 0x0001e80000100a00 */
[----:B------:R1:W-:Y:S01]  /*2100*/  STL [R1+0x140], R32 ;  /* 0x0001402001007387 */ /* 0x0003e20000100800 */
[----:B0-----:R-:W-:-:S02]  /*2110*/  IMAD.U32 R40, RZ, RZ, UR34 ;  /* 0x00000022ff287e24 */ /* 0x001fc4000f8e00ff */
[----:B------:R-:W-:Y:S01]  /*2120*/  IMAD.U32 R41, RZ, RZ, UR35 ;  /* 0x00000023ff297e24 */ /* 0x000fe2000f8e00ff */
[----:B-1----:R-:W-:Y:S01]  /*2130*/  IABS R32, R31 ;  /* 0x0000001f00207213 */ /* 0x002fe20000000000 */
[----:B------:R-:W-:-:S03]  /*2140*/  IMAD.U32 R31, RZ, RZ, UR25 ;  /* 0x00000019ff1f7e24 */ /* 0x000fc6000f8e00ff */
[----:B------:R0:W-:Y:S01]  /*2150*/  STL.64 [R1+0x50], R40 ;  /* 0x0000502801007387 */ /* 0x0001e20000100a00 */
[----:B------:R-:W-:Y:S01]  /*2160*/  ISETP.NE.AND P2, PT, R32, 0x3, PT ;  /* 0x000000032000780c */ /* 0x000fe20003f45270 */
[----:B------:R-:W-:Y:S01]  /*2170*/  IMAD.U32 R32, RZ, RZ, UR64 ;  /* 0x00000040ff207e24 */ /* 0x000fe2000f8e00ff */
[----:B------:R-:W-:-:S04]  /*2180*/  IADD3 R31, PT, PT, R31, UR24, R36 ;  /* 0x000000181f1f7c10 */ /* 0x000fc8000fffe024 */
[----:B------:R-:W-:Y:S01]  /*2190*/  IABS R36, R31 ;  /* 0x0000001f00247213 */ /* 0x000fe20000000000 */
[----:B0-----:R-:W-:Y:S02]  /*21a0*/  IMAD.U32 R40, RZ, RZ, UR46 ;  /* 0x0000002eff287e24 */ /* 0x001fe4000f8e00ff */
[----:B------:R-:W-:-:S05]  /*21b0*/  IMAD.U32 R41, RZ, RZ, UR47 ;  /* 0x0000002fff297e24 */ /* 0x000fca000f8e00ff */
[----:B------:R0:W-:Y:S02]  /*21c0*/  STL.64 [R1+0x80], R40 ;  /* 0x0000802801007387 */ /* 0x0001e40000100a00 */
[----:B0-----:R-:W-:Y:S02]  /*21d0*/  IMAD.U32 R40, RZ, RZ, UR60 ;  /* 0x0000003cff287e24 */ /* 0x001fe4000f8e00ff */
[----:B------:R-:W-:-:S05]  /*21e0*/  IMAD.U32 R41, RZ, RZ, UR61 ;  /* 0x0000003dff297e24 */ /* 0x000fca000f8e00ff */
[----:B------:R0:W-:Y:S02]  /*21f0*/  STL.64 [R1+0x118], R40 ;  /* 0x0001182801007387 */ /* 0x0001e40000100a00 */
[----:B0-----:R-:W-:Y:S01]  /*2200*/  IABS R40, R32 ;  /* 0x0000002000287213 */ /* 0x001fe20000000000 */
[----:B------:R-:W-:Y:S06]  /*2210*/  @!P0 BRA `(.L_x_1) ;  /* 0x0000000000548947 */ /* 0x000fec0003800000 */
[----:B------:R-:W-:Y:S01]  /*2220*/  IMAD.U32 R0, RZ, RZ, UR20 ;  /* 0x00000014ff007e24 */ /* 0x000fe2000f8e00ff */
[----:B------:R-:W-:Y:S01]  /*2230*/  UIADD3 UR6, UPT, UPT, UR21, UR18, UR15 ;  /* 0x0000001215067290 */ /* 0x000fe2000fffe00f */
[----:B------:R-:W-:Y:S01]  /*2240*/  IMAD.U32 R35, RZ, RZ, UR14 ;  /* 0x0000000eff237e24 */ /* 0x000fe2000f8e00ff */
[----:B------:R-:W-:-:S04]  /*2250*/  UIADD3 UR5, UPT, UPT, UR22, UR19, UR16 ;  /* 0x0000001316057290 */ /* 0x000fc8000fffe010 */
[----:B------:R-:W-:Y:S01]  /*2260*/  IADD3 R0, PT, PT, R0, UR17, R35 ;  /* 0x0000001100007c10 */ /* 0x000fe2000fffe023 */
[----:B------:R-:W-:Y:S02]  /*2270*/  IMAD.U32 R32, RZ, RZ, UR6 ;  /* 0x00000006ff207e24 */ /* 0x000fe4000f8e00ff */
[----:B------:R-:W-:Y:S01]  /*2280*/  IMAD.U32 R35, RZ, RZ, UR5 ;  /* 0x00000005ff237e24 */ /* 0x000fe2000f8e00ff */
[----:B------:R-:W-:Y:S02]  /*2290*/  IABS R38, R0 ;  /* 0x0000000000267213 */ /* 0x000fe40000000000 */
[----:B------:R-:W-:Y:S02]  /*22a0*/  IABS R32, R32 ;  /* 0x0000002000207213 */ /* 0x000fe40000000000 */
[----:B------:R-:W-:Y:S01]  /*22b0*/  IABS R39, R35 ;  /* 0x0000002300277213 */ /* 0x000fe20000000000 */
[----:B------:R-:W-:Y:S01]  /*22c0*/  IMAD.MOV.U32 R35, RZ, RZ, R38 ;  /* 0x000000ffff237224 */ /* 0x000fe200078e0026 */
[----:B------:R-:W-:-:S03]  /*22d0*/  ISETP.NE.AND P5, PT, R32, 0x3, PT ;  /* 0x000000032000780c */ /* 0x000fc60003fa5270 */
[----:B------:R-:W-:Y:S01]  /*22e0*/  IMAD.MOV.U32 R32, RZ, RZ, R39 ;  /* 0x000000ffff207224 */ /* 0x000fe200078e0027 */
[C---:B------:R-:W-:Y:S02]  /*22f0*/  ISETP.NE.AND P6, PT, R35.reuse, 0x3, PT ;  /* 0x000000032300780c */ /* 0x040fe40003fc5270 */
[----:B------:R-:W-:-:S04]  /*2300*/  ISETP.EQ.OR P0, PT, R35, 0x3, !P5 ;  /* 0x000000032300780c */ /* 0x000fc80006f02670 */
[----:B------:R-:W-:Y:S01]  /*2310*/  ISETP.NE.AND P0, PT, R32, 0x3, !P0 ;  /* 0x000000032000780c */ /* 0x000fe20004705270 */
[----:B------:R-:W-:-:S06]  /*2320*/  IMAD.U32 R32, RZ, RZ, UR6 ;  /* 0x00000006ff207e24 */ /* 0x000fcc000f8e00ff */
[----:B------:R-:W-:-:S06]  /*2330*/  @P6 SEL R0, R32, UR5, !P5 ;  /* 0x0000000520006c07 */ /* 0x000fcc000e800000 */
[----:B------:R-:W-:-:S05]  /*2340*/  @!P0 IMAD.HI R0, R0, 0x55555556, RZ ;  /* 0x5555555600008827 */ /* 0x000fca00078e02ff */
[----:B------:R-:W-:Y:S01]  /*2350*/  @!P0 LEA.HI R0, R0, R0, RZ, 0x1 ;  /* 0x0000000000008211 */ /* 0x000fe200078f08ff */
[----:B------:R-:W-:-:S07]  /*2360*/  @P0 IMAD.MOV.U32 R0, RZ, RZ, R115 ;  /* 0x000000ffff000224 */ /* 0x000fce00078e0073 */
.L_x_1:
[----:B------:R-:W-:Y:S01]  /*2370*/  IMAD.MOV.U32 R35, RZ, RZ, R40 ;  /* 0x000000ffff237224 */ /* 0x000fe200078e0028 */
[----:B------:R-:W-:Y:S01]  /*2380*/  ISETP.EQ.OR P0, PT, R36, 0x3, !P2 ;  /* 0x000000032400780c */ /* 0x000fe20005702670 */
[----:B------:R-:W-:Y:S01]  /*2390*/  @!P4 IMAD.IADD R28, R28, 0x1, -R37 ;  /* 0x000000011c1cc824 */ /* 0x000fe200078e0a25 */
[----:B------:R-:W-:Y:S02]  /*23a0*/  ISETP.NE.AND P6, PT, R36, 0x3, PT ;  /* 0x000000032400780c */ /* 0x000fe40003fc5270 */
[----:B------:R-:W-:Y:S01]  /*23b0*/  ISETP.EQ.OR P0, PT, R35, 0x3, P0 ;  /* 0x000000032300780c */ /* 0x000fe20000702670 */
[----:B------:R-:W-:Y:S01]  /*23c0*/  IMAD.MOV.U32 R32, RZ, RZ, R28 ;  /* 0x000000ffff207224 */ /* 0x000fe200078e001c */
[----:B------:R-:W-:Y:S01]  /*23d0*/  ISETP.NE.AND P5, PT, R122, RZ, PT ;  /* 0x000000ff7a00720c */ /* 0x000fe20003fa5270 */
[----:B------:R-:W-:Y:S02]  /*23e0*/  IMAD.U32 R28, RZ, RZ, UR72 ;  /* 0x00000048ff1c7e24 */ /* 0x000fe4000f8e00ff */
[----:B------:R-:W-:-:S06]  /*23f0*/  @!P3 IMAD.MOV R32, RZ, RZ, -R32 ;  /* 0x000000ffff20b224 */ /* 0x000fcc00078e0a20 */
[----:B------:R-:W-:-:S04]  /*2400*/  @P6 SEL R31, R28, UR64, !P2 ;  /* 0x000000401c1f6c07 */ /* 0x000fc8000d000000 */
[----:B------:R-:W-:Y:S01]  /*2410*/  @!P5 LOP3.LUT R32, RZ, R122, RZ, 0x33, !PT ;  /* 0x0000007aff20d212 */ /* 0x000fe200078e33ff */
[----:B------:R-:W-:Y:S06]  /*2420*/  @P0 BRA `(.L_x_2) ;  /* 0x0000000000580947 */ /* 0x000fec0003800000 */
        /* <DEDUP_REMOVED lines=15> */
[----:B------:R-:W-:Y:S01]  /*2520*/  ISETP.EQ.OR P0, PT, R31, 0x3, P0 ;  /* 0x000000031f00780c */ /* 0x000fe20000702670 */
[----:B------:R-:W-:-:S06]  /*2530*/  IMAD.U32 R31, RZ, RZ, UR6 ;  /* 0x00000006ff1f7e24 */ /* 0x000fcc000f8e00ff */
[----:B------:R-:W-:-:S06]  /*2540*/  @P3 SEL R28, R31, UR5, !P2 ;  /* 0x000000051f1c3c07 */ /* 0x000fcc000d000000 */
[----:B------:R-:W-:-:S04]  /*2550*/  @P0 IMAD.HI R28, R28, 0x55555556, RZ ;  /* 0x555555561c1c0827 */ /* 0x000fc800078e02ff */
[----:B------:R-:W-:Y:S01]  /*2560*/  @!P0 IMAD.MOV.U32 R31, RZ, RZ, R114 ;  /* 0x000000ffff1f8224 */ /* 0x000fe200078e0072 */
[----:B------:R-:W-:Y:S01]  /*2570*/  @P0 LEA.HI R31, R28, R28, RZ, 0x1 ;  /* 0x0000001c1c1f0211 */ /* 0x000fe200078f08ff */
[----:B------:R-:W-:Y:S06]  /*2580*/  BRA `(.L_x_3) ;  /* 0x0000000000087947 */ /* 0x000fec0003800000 */
.L_x_2:
[----:B------:R-:W-:-:S05]  /*2590*/  IMAD.HI R31, R31, 0x55555556, RZ ;  /* 0x555555561f1f7827 */ /* 0x000fca00078e02ff */
[----:B------:R-:W-:-:S07]  /*25a0*/  LEA.HI R31, R31, R31, RZ, 0x1 ;  /* 0x0000001f1f1f7211 */ /* 0x000fce00078f08ff */
.L_x_3:
[----:B------:R-:W-:Y:S01]  /*25b0*/  UIADD3 UR6, UPT, UPT, UR37, UR36, UR35 ;  /* 0x0000002425067290 */ /* 0x000fe2000fffe023 */
[----:B------:R-:W-:Y:S01]  /*25c0*/  IMAD.U32 R28, RZ, RZ, UR34 ;  /* 0x00000022ff1c7e24 */ /* 0x000fe2000f8e00ff */
[----:B------:R-:W-:Y:S01]  /*25d0*/  UIADD3 UR5, UPT, UPT, UR40, UR39, UR38 ;  /* 0x0000002728057290 */ /* 0x000fe2000fffe026 */
[----:B------:R-:W-:-:S03]  /*25e0*/  IMAD.U32 R37, RZ, RZ, UR32 ;  /* 0x00000020ff257e24 */ /* 0x000fc6000f8e00ff */
[----:B------:R-:W-:Y:S02]  /*25f0*/  IMAD.U32 R35, RZ, RZ, UR6 ;  /* 0x00000006ff237e24 */ /* 0x000fe4000f8e00ff */
[----:B------:R-:W-:Y:S01]  /*2600*/  IADD3 R28, PT, PT, R28, UR33, R37 ;  /* 0x000000211c1c7c10 */ /* 0x000fe2000fffe025 */
[----:B------:R-:W-:Y:S02]  /*2610*/  IMAD.U32 R37, RZ, RZ, UR5 ;  /* 0x00000005ff257e24 */ /* 0x000fe4000f8e00ff */
[----:B------:R-:W-:Y:S02]  /*2620*/  IABS R35, R35 ;  /* 0x0000002300237213 */ /* 0x000fe40000000000 */
[----:B------:R-:W-:Y:S02]  /*2630*/  IABS R36, R28 ;  /* 0x0000001c00247213 */ /* 0x000fe40000000000 */
[----:B------:R-:W-:Y:S02]  /*2640*/  IABS R37, R37 ;  /* 0x0000002500257213 */ /* 0x000fe40000000000 */
[----:B------:R-:W-:-:S02]  /*2650*/  ISETP.NE.AND P2, PT, R35, 0x3, PT ;  /* 0x000000032300780c */ /* 0x000fc40003f45270 */
[C---:B------:R-:W-:Y:S01]  /*2660*/  ISETP.NE.AND P3, PT, R36.reuse, 0x3, PT ;  /* 0x000000032400780c */ /* 0x040fe20003f65270 */
[----:B------:R-:W-:Y:S01]  /*2670*/  IMAD.MOV.U32 R35, RZ, RZ, R37 ;  /* 0x000000ffff237224 */ /* 0x000fe200078e0025 */
[----:B------:R-:W-:-:S04]  /*2680*/  ISETP.EQ.OR P0, PT, R36, 0x3, !P2 ;  /* 0x000000032400780c */ /* 0x000fc80005702670 */
[----:B------:R-:W-:Y:S01]  /*2690*/  ISETP.EQ.OR P0, PT, R35, 0x3, P0 ;  /* 0x000000032300780c */ /* 0x000fe20000702670 */
[----:B------:R-:W-:-:S06]  /*26a0*/  IMAD.U32 R35, RZ, RZ, UR6 ;  /* 0x00000006ff237e24 */ /* 0x000fcc000f8e00ff */
[----:B------:R-:W-:-:S06]  /*26b0*/  @P3 SEL R28, R35, UR5, !P2 ;  /* 0x00000005231c3c07 */ /* 0x000fcc000d000000 */
[----:B------:R-:W-:Y:S05]  /*26c0*/  @P0 BRA `(.L_x_4) ;  /* 0x0000000000580947 */ /* 0x000fea0003800000 */
        /* <DEDUP_REMOVED lines=22> */
.L_x_4:
[----:B------:R-:W-:-:S05]  /*2830*/  IMAD.HI R28, R28, 0x55555556, RZ ;  /* 0x555555561c1c7827 */ /* 0x000fca00078e02ff */
[----:B------:R-:W-:-:S07]  /*2840*/  LEA.HI R28, R28, R28, RZ, 0x1 ;  /* 0x0000001c1c1c7211 */ /* 0x000fce00078f08ff */
.L_x_5:
        /* <DEDUP_REMOVED lines=40> */
.L_x_6:
[----:B------:R-:W-:-:S05]  /*2ad0*/  IMAD.HI R35, R35, 0x55555556, RZ ;  /* 0x5555555623237827 */ /* 0x000fca00078e02ff */
[----:B------:R-:W-:-:S07]  /*2ae0*/  LEA.HI R35, R35, R35, RZ, 0x1 ;  /* 0x0000002323237211 */ /* 0x000fce00078f08ff */
.L_x_7:
[----:B------:R-:W-:Y:S01]  /*2af0*/  UIADD3 UR5, UPT, UPT, UR52, UR51, UR50 ;  /* 0x0000003334057290 */ /* 0x000fe2000fffe032 */
[----:B------:R-:W-:Y:S02]  /*2b00*/  IADD3 R40, PT, PT, R23, R22, R25 ;  /* 0x0000001617287210 */ /* 0x000fe40007ffe019 */
[----:B------:R-:W-:Y:S02]  /*2b10*/  IADD3 R36, PT, PT, R24, R27, R26 ;  /* 0x0000001b18247210 */ /* 0x000fe40007ffe01a */
[----:B------:R-:W-:Y:S01]  /*2b20*/  IABS R37, R40 ;  /* 0x0000002800257213 */ /* 0x000fe20000000000 */
[----:B------:R-:W-:Y:S01]  /*2b30*/  IMAD.U32 R39, RZ, RZ, UR5 ;  /* 0x00000005ff277e24 */ /* 0x000fe2000f8e00ff */
[----:B------:R-:W-:Y:S02]  /*2b40*/  IABS R38, R36 ;  /* 0x0000002400267213 */ /* 0x000fe40000000000 */
[----:B------:R-:W-:Y:S02]  /*2b50*/  ISETP.NE.AND P2, PT, R37, 0x3, PT ;  /* 0x000000032500780c */ /* 0x000fe40003f45270 */
[----:B------:R-:W-:-:S02]  /*2b60*/  IABS R39, R39 ;  /* 0x0000002700277213 */ /* 0x000fc40000000000 */
[C---:B------:R-:W-:Y:S02]  /*2b70*/  ISETP.EQ.OR P0, PT, R38.reuse, 0x3, !P2 ;  /* 0x000000032600780c */ /* 0x040fe40005702670 */
[----:B------:R-:W-:Y:S01]  /*2b80*/  ISETP.NE.AND P3, PT, R38, 0x3, PT ;  /* 0x000000032600780c */ /* 0x000fe20003f65270 */
[----:B------:R-:W-:-:S05]  /*2b90*/  IMAD.MOV.U32 R37, RZ, RZ, R39 ;  /* 0x000000ffff257224 */ /* 0x000fca00078e0027 */
[----:B------:R-:W-:-:S07]  /*2ba0*/  ISETP.EQ.OR P0, PT, R37, 0x3, P0 ;  /* 0x000000032500780c */ /* 0x000fce0000702670 */
[----:B------:R-:W-:-:S06]  /*2bb0*/  @P3 SEL R36, R40, UR5, !P2 ;  /* 0x0000000528243c07 */ /* 0x000fcc000d000000 */
[----:B------:R-:W-:Y:S05]  /*2bc0*/  @P0 BRA `(.L_x_8) ;  /* 0x0000000000400947 */ /* 0x000fea0003800000 */
[----:B------:R-:W-:Y:S02]  /*2bd0*/  IADD3 R37, PT, PT, R22, UR51, R27 ;  /* 0x0000003316257c10 */ /* 0x000fe4000fffe01b */
[----:B------:R-:W-:Y:S02]  /*2be0*/  IADD3 R36, PT, PT, R23, UR52, R24 ;  /* 0x0000003417247c10 */ /* 0x000fe4000fffe018 */
[----:B------:R-:W-:Y:S02]  /*2bf0*/  IADD3 R38, PT, PT, R25, UR50, R26 ;  /* 0x0000003219267c10 */ /* 0x000fe4000fffe01a */
[----:B------:R-:W-:Y:S02]  /*2c00*/  IABS R39, R37 ;  /* 0x0000002500277213 */ /* 0x000fe40000000000 */
[----:B------:R-:W-:Y:S02]  /*2c10*/  IABS R41, R36 ;  /* 0x0000002400297213 */ /* 0x000fe40000000000 */
[----:B------:R-:W-:-:S02]  /*2c20*/  IABS R40, R38 ;  /* 0x0000002600287213 */ /* 0x000fc40000000000 */
[----:B------:R-:W-:Y:S01]  /*2c30*/  ISETP.NE.AND P2, PT, R39, 0x3, PT ;  /* 0x000000032700780c */ /* 0x000fe20003f45270 */
[----:B------:R-:W-:Y:S01]  /*2c40*/  IMAD.MOV.U32 R39, RZ, RZ, R41 ;  /* 0x000000ffff277224 */ /* 0x000fe200078e0029 */
[C---:B------:R-:W-:Y:S02]  /*2c50*/  ISETP.NE.AND P3, PT, R40.reuse, 0x3, PT ;  /* 0x000000032800780c */ /* 0x040fe40003f65270 */
[----:B------:R-:W-:-:S04]  /*2c60*/  ISETP.EQ.OR P0, PT, R40, 0x3, !P2 ;  /* 0x000000032800780c */ /* 0x000fc80005702670 */
[----:B------:R-:W-:-:S07]  /*2c70*/  ISETP.EQ.OR P0, PT, R39, 0x3, P0 ;  /* 0x000000032700780c */ /* 0x000fce0000702670 */
[----:B------:R-:W-:-:S06]  /*2c80*/  @P3 SEL R38, R37, R36, !P2 ;  /* 0x0000002425263207 */ /* 0x000fcc0005000000 */
[----:B------:R-:W-:-:S04]  /*2c90*/  @P0 IMAD.HI R38, R38, 0x55555556, RZ ;  /* 0x5555555626260827 */ /* 0x000fc800078e02ff */
[----:B------:R-:W-:Y:S01]  /*2ca0*/  @!P0 IMAD.MOV.U32 R36, RZ, RZ, R113 ;  /* 0x000000ffff248224 */ /* 0x000fe200078e0071 */
[----:B------:R-:W-:Y:S01]  /*2cb0*/  @P0 LEA.HI R36, R38, R38, RZ, 0x1 ;  /* 0x0000002626240211 */ /* 0x000fe200078f08ff */
[----:B------:R-:W-:Y:S06]  /*2cc0*/  BRA `(.L_x_9) ;  /* 0x0000000000087947 */ /* 0x000fec0003800000 */
.L_x_8:
[----:B------:R-:W-:-:S05]  /*2cd0*/  IMAD.HI R36, R36, 0x55555556, RZ ;  /* 0x5555555624247827 */ /* 0x000fca00078e02ff */
[----:B------:R-:W-:-:S07]  /*2ce0*/  LEA.HI R36, R36, R36, RZ, 0x1 ;  /* 0x0000002424247211 */ /* 0x000fce00078f08ff */
.L_x_9:
        /* <DEDUP_REMOVED lines=30> */
.L_x_10:
[----:B------:R-:W-:-:S05]  /*2ed0*/  IMAD.HI R37, R37, 0x55555556, RZ ;  /* 0x5555555625257827 */ /* 0x000fca00078e02ff */
[----:B------:R-:W-:-:S07]  /*2ee0*/  LEA.HI R37, R37, R37, RZ, 0x1 ;  /* 0x0000002525257211 */ /* 0x000fce00078f08ff */
.L_x_11:
        /* <DEDUP_REMOVED lines=30> */
.L_x_12:
[----:B------:R-:W-:-:S05]  /*30d0*/  IMAD.HI R38, R38, 0x55555556, RZ ;  /* 0x5555555626267827 */ /* 0x000fca00078e02ff */
[----:B------:R-:W-:-:S07]  /*30e0*/  LEA.HI R39, R38, R38, RZ, 0x1 ;  /* 0x0000002626277211 */ /* 0x000fce00078f08ff */
.L_x_13:
        /* <DEDUP_REMOVED lines=30> */
.L_x_14:
[----:B------:R-:W-:-:S05]  /*32d0*/  IMAD.HI R38, R38, 0x55555556, RZ ;  /* 0x5555555626267827 */ /* 0x000fca00078e02ff */
[----:B------:R-:W-:-:S07]  /*32e0*/  LEA.HI R38, R38, R38, RZ, 0x1 ;  /* 0x0000002626267211 */ /* 0x000fce00078f08ff */
.L_x_15:
        /* <DEDUP_REMOVED lines=30> */
.L_x_16:
[----:B------:R-:W-:-:S05]  /*34d0*/  IMAD.HI R40, R40, 0x55555556, RZ ;  /* 0x5555555628287827 */ /* 0x000fca00078e02ff */
[----:B------:R-:W-:-:S07]  /*34e0*/  LEA.HI R41, R40, R40, RZ, 0x1 ;  /* 0x0000002828297211 */ /* 0x000fce00078f08ff */
.L_x_17:
[----:B------:R-:W-:-:S04]  /*34f0*/  IADD3 R40, PT, PT, R28, R31, R0 ;  /* 0x0000001f1c287210 */ /* 0x000fc80007ffe000 */
[----:B------:R-:W-:-:S04]  /*3500*/  IABS R42, R40 ;  /* 0x00000028002a7213 */ /* 0x000fc80000000000 */
[----:B------:R-:W-:-:S13]  /*3510*/  ISETP.NE.AND P0, PT, R42, 0x3, PT ;  /* 0x000000032a00780c */ /* 0x000fda0003f05270 */
[----:B------:R-:W-:Y:S05]  /*3520*/  @!P0 BRA `(.L_x_18) ;  /* 0x0000000000208947 */ /* 0x000fea0003800000 */
[----:B------:R-:W-:-:S04]  /*3530*/  IADD3 R40, PT, PT, R37, R36, R35 ;  /* 0x0000002425287210 */ /* 0x000fc80007ffe023 */
[----:B------:R-:W-:-:S04]  /*3540*/  IABS R42, R40 ;  /* 0x00000028002a7213 */ /* 0x000fc80000000000 */
[----:B------:R-:W-:-:S13]  /*3550*/  ISETP.NE.AND P0, PT, R42, 0x3, PT ;  /* 0x000000032a00780c */ /* 0x000fda0003f05270 */
[----:B------:R-:W-:Y:S05]  /*3560*/  @!P0 BRA `(.L_x_18) ;  /* 0x0000000000108947 */ /* 0x000fea0003800000 */
[----:B------:R-:W-:-:S04]  /*3570*/  IADD3 R40, PT, PT, R41, R38, R39 ;  /* 0x0000002629287210 */ /* 0x000fc80007ffe027 */
[----:B------:R-:W-:-:S04]  /*3580*/  IABS R42, R40 ;  /* 0x00000028002a7213 */ /* 0x000fc80000000000 */
[----:B------:R-:W-:-:S13]  /*3590*/  ISETP.NE.AND P0, PT, R42, 0x3, PT ;  /* 0x000000032a00780c */ /* 0x000fda0003f05270 */
[----:B------:R-:W-:Y:S05]  /*35a0*/  @P0 BRA `(.L_x_19) ;  /* 0x00000000000c0947 */ /* 0x000fea0003800000 */
.L_x_18:
[----:B------:R-:W-:-:S05]  /*35b0*/  IMAD.HI R40, R40, 0x55555556, RZ ;  /* 0x5555555628287827 */ /* 0x000fca00078e02ff */
[----:B------:R-:W-:Y:S01]  /*35c0*/  LEA.HI R40, R40, R40, RZ, 0x1 ;  /* 0x0000002828287211 */ /* 0x000fe200078f08ff */
[----:B------:R-:W-:Y:S06]  /*35d0*/  BRA `(.L_x_20) ;  /* 0x0000000000707947 */ /* 0x000fec0003800000 */
.L_x_19:
        /* <DEDUP_REMOVED lines=17> */
[----:B------:R-:W-:Y:S01]  /*36f0*/  IABS R28, R0 ;  /* 0x00000000001c7213 */ /* 0x000fe20000000000 */
[----:B------:R-:W-:-:S03]  /*3700*/  IMAD.HI R0, R0, 0x55555556, RZ ;  /* 0x5555555600007827 */ /* 0x000fc600078e02ff */
[----:B------:R-:W-:Y:S02]  /*3710*/  ISETP.NE.AND P0, PT, R28, 0x3, PT ;  /* 0x000000031c00780c */ /* 0x000fe40003f05270 */
[----:B------:R-:W-:-:S04]  /*3720*/  LEA.HI R0, R0, R0, RZ, 0x1 ;  /* 0x0000000000007211 */ /* 0x000fc800078f08ff */
[----:B------:R-:W-:Y:S01]  /*3730*/  SEL R40, R0, RZ, !P0 ;  /* 0x000000ff00287207 */ /* 0x000fe20004000000 */
[----:B------:R-:W-:Y:S06]  /*3740*/  BRA `(.L_x_20) ;  /* 0x0000000000147947 */ /* 0x000fec0003800000 */
.L_x_22:
[----:B------:R-:W-:-:S05]  /*3750*/  IMAD.HI R40, R40, 0x55555556, RZ ;  /* 0x5555555628287827 */ /* 0x000fca00078e02ff */
[----:B------:R-:W-:Y:S01]  /*3760*/  LEA.HI R40, R40, R40, RZ, 0x1 ;  /* 0x0000002828287211 */ /* 0x000fe200078f08ff */
[----:B------:R-:W-:Y:S06]  /*3770*/  BRA `(.L_x_20) ;  /* 0x0000000000087947 */ /* 0x000fec0003800000 */
.L_x_21:
[----:B------:R-:W-:-:S05]  /*3780*/  IMAD.HI R35, R35, 0x55555556, RZ ;  /* 0x5555555623237827 */ /* 0x000fca00078e02ff */
[----:B------:R-:W-:-:S07]  /*3790*/  LEA.HI R40, R35, R35, RZ, 0x1 ;  /* 0x0000002323287211 */ /* 0x000fce00078f08ff */
.L_x_20:
[----:B------:R-:W-:Y:S01]  /*37a0*/  ISETP.NE.AND P0, PT, R40, RZ, PT ;  /* 0x000000ff2800720c */ /* 0x000fe20003f05270 */
[----:B------:R-:W-:Y:S02]  /*37b0*/  IMAD.MOV.U32 R52, RZ, RZ, R4 ;  /* 0x000000ffff347224 */ /* 0x000fe400078e0004 */
[----:B------:R-:W-:Y:S02]  /*37c0*/  IMAD.MOV.U32 R129, RZ, RZ, R7 ;  /* 0x000000ffff817224 */ /* 0x000fe400078e0007 */
[----:B------:R-:W-:Y:S02]  /*37d0*/  IMAD.MOV.U32 R128, RZ, RZ, R6 ;  /* 0x000000ffff807224 */ /* 0x000fe400078e0006 */
[----:B------:R-:W-:Y:S02]  /*37e0*/  IMAD.MOV.U32 R51, RZ, RZ, R11 ;  /* 0x000000ffff337224 */ /* 0x000fe400078e000b */
[----:B------:R-:W-:Y:S02]  /*37f0*/  IMAD.MOV.U32 R50, RZ, RZ, R10 ;  /* 0x000000ffff327224 */ /* 0x000fe400078e000a */
[----:B------:R-:W-:-:S02]  /*3800*/  IMAD.MOV.U32 R127, RZ, RZ, R33 ;  /* 0x000000ffff7f7224 */ /* 0x000fc400078e0021 */
        /* <DEDUP_REMOVED lines=9> */
[----:B------:R-:W-:Y:S02]  /*38a0*/  IMAD.U32 R43, RZ, RZ, UR43 ;  /* 0x0000002bff2b7e24 */ /* 0x000fe4000f8e00ff */
[----:B------:R-:W-:Y:S02]  /*38b0*/  IMAD.U32 R42, RZ, RZ, UR42 ;  /* 0x0000002aff2a7e24 */ /* 0x000fe4000f8e00ff */
[----:B------:R-:W-:-:S02]  /*38c0*/  IMAD.U32 R117, RZ, RZ, UR41 ;  /* 0x00000029ff757e24 */ /* 0x000fc4000f8e00ff */
[----:B------:R-:W-:Y:S02]  /*38d0*/  IMAD.U32 R40, RZ, RZ, UR34 ;  /* 0x00000022ff287e24 */ /* 0x000fe4000f8e00ff */
[----:B------:R-:W-:Y:S02]  /*38e0*/  IMAD.U32 R99, RZ, RZ, UR33 ;  /* 0x00000021ff637e24 */ /* 0x000fe4000f8e00ff */
[----:B------:R-:W-:Y:S02]  /*38f0*/  IMAD.U32 R98, RZ, RZ, UR32 ;  /* 0x00000020ff627e24 */ /* 0x000fe4000f8e00ff */
[----:B------:R-:W-:Y:S02]  /*3900*/  IMAD.U32 R39, RZ, RZ, UR25 ;  /* 0x00000019ff277e24 */ /* 0x000fe4000f8e00ff */
[----:B------:R-:W-:Y:S02]  /*3910*/  IMAD.U32 R38, RZ, RZ, UR24 ;  /* 0x00000018ff267e24 */ /* 0x000fe4000f8e00ff */
[----:B------:R-:W-:-:S02]  /*3920*/  IMAD.U32 R111, RZ, RZ, UR23 ;  /* 0x00000017ff6f7e24 */ /* 0x000fc4000f8e00ff */
[----:B------:R-:W-:Y:S02]  /*3930*/  IMAD.U32 R36, RZ, RZ, UR16 ;  /* 0x00000010ff247e24 */ /* 0x000fe4000f8e00ff */
[----:B------:R-:W-:Y:S02]  /*3940*/  IMAD.U32 R97, RZ, RZ, UR15 ;  /* 0x0000000fff617e24 */ /* 0x000fe4000f8e00ff */
[----:B------:R-:W-:Y:S01]  /*3950*/  IMAD.U32 R96, RZ, RZ, UR14 ;  /* 0x0000000eff607e24 */ /* 0x000fe2000f8e00ff */
[----:B------:R-:W-:Y:S06]  /*3960*/  @P0 BRA `(.L_x_23) ;  /* 0x000000a000a00947 */ /* 0x000fec0003800000 */
[----:B------:R-:W-:Y:S01]  /*3970*/  BSSY.RECONVERGENT B0, `(.L_x_23) ;  /* 0x0000a27000007945 */ /* 0x000fe20003800200 */
        /* <DEDUP_REMOVED lines=27> */
[----:B------:R-:W-:Y:S06]  /*3b30*/  @!P1 BRA `(.L_x_24) ;  /* 0x000000a000289947 */ /* 0x000fec0003800000 */
[----:B------:R-:W0:Y:S02]  /*3b40*/  LDC.64 R36, c[0x0][0x398] ;  /* 0x0000e600ff247b82 */ /* 0x000e240000000a00 */
[----:B0-----:R-:W2:Y:S02]  /*3b50*/  LDG.E.U8 R36, desc[UR10][R36.64] ;  /* 0x0000000a24247981 */ /* 0x001ea4000c1e1100 */
[----:B--2---:R-:W-:-:S13]  /*3b60*/  ISETP.NE.AND P0, PT, R36, RZ, PT ;  /* 0x000000ff2400720c */ /* 0x004fda0003f05270 */
[----:B------:R-:W-:Y:S05]  /*3b70*/  @!P0 BRA `(.L_x_25) ;  /* 0x0000002800308947 */ /* 0x000fea0003800000 */
[----:B------:R-:W-:Y:S01]  /*3b80*/  UISETP.NE.AND UP0, UPT, UR14, URZ, UPT ;  /* 0x000000ff0e00728c */ /* 0x000fe2000bf05270 */
[----:B------:R-:W-:Y:S04]  /*3b90*/  BSSY.RECONVERGENT B2, `(.L_x_26) ;  /* 0x0000241000027945 */ /* 0x000fe80003800200 */
[----:B------:R-:W-:Y:S01]  /*3ba0*/  BSSY.RELIABLE B3, `(.L_x_27) ;  /* 0x000023b000037945 */ /* 0x000fe20003800100 */
[----:B------:R-:W-:-:S03]  /*3bb0*/  IMAD.MOV.U32 R35, RZ, RZ, RZ ;  /* 0x000000ffff237224 */ /* 0x000fc600078e00ff */
[----:B------:R-:W-:Y:S05]  /*3bc0*/  BRA.U UP0, `(.L_x_28) ;  /* 0x0000000100147547 */ /* 0x000fea000b800000 */
[----:B------:R-:W-:Y:S01]  /*3bd0*/  ISETP.NE.AND P0, PT, R32, RZ, PT ;  /* 0x000000ff2000720c */ /* 0x000fe20003f05270 */
[----:B------:R-:W-:Y:S02]  /*3be0*/  IMAD.MOV.U32 R28, RZ, RZ, RZ ;  /* 0x000000ffff1c7224 */ /* 0x000fe400078e00ff */
[----:B------:R-:W-:-:S10]  /*3bf0*/  IMAD.MOV.U32 R0, RZ, RZ, R1 ;  /* 0x000000ffff007224 */ /* 0x000fd400078e0001 */
[----:B------:R-:W-:Y:S05]  /*3c00*/  @!P0 BRA `(.L_x_29) ;  /* 0x0000002000d08947 */ /* 0x000fea0003800000 */
[----:B------:R-:W-:-:S07]  /*3c10*/  IMAD.MOV.U32 R35, RZ, RZ, 0x1 ;  /* 0x00000001ff237424 */ /* 0x000fce00078e00ff */
.L_x_28:
[----:B------:R-:W-:-:S09]  /*3c20*/  UISETP.NE.AND UP0, UPT, UR15, URZ, UPT ;  /* 0x000000ff0f00728c */ /* 0x000fd2000bf05270 */
[----:B------:R-:W-:Y:S05]  /*3c30*/  BRA.U UP0, `(.L_x_30) ;  /* 0x0000000100147547 */ /* 0x000fea000b800000 */
[----:B------:R-:W-:Y:S01]  /*3c40*/  ISETP.NE.AND P0, PT, R35, R32, PT ;  /* 0x000000202300720c */ /* 0x000fe20003f05270 */
[----:B------:R-:W-:Y:S02]  /*3c50*/  VIADD R0, R1, 0x4 ;  /* 0x0000000401007836 */ /* 0x000fe40000000000 */
[----:B------:R-:W-:-:S10]  /*3c60*/  IMAD.MOV.U32 R28, RZ, RZ, 0x1 ;  /* 0x00000001ff1c7424 */ /* 0x000fd400078e00ff */
[----:B------:R-:W-:Y:S05]  /*3c70*/  @!P0 BRA `(.L_x_29) ;  /* 0x0000002000b48947 */ /* 0x000fea0003800000 */
[----:B------:R-:W-:-:S07]  /*3c80*/  VIADD R35, R35, 0x1 ;  /* 0x0000000123237836 */ /* 0x000fce0000000000 */
.L_x_30:
[----:B------:R-:W-:-:S09]  /*3c90*/  UISETP.NE.AND UP0, UPT, UR16, URZ, UPT ;  /* 0x000000ff1000728c */ /* 0x000fd2000bf05270 */
[----:B------:R-:W-:Y:S05]  /*3ca0*/  BRA.U UP0, `(.L_x_31) ;  /* 0x0000000100147547 */ /* 0x000fea000b800000 */
[----:B------:R-:W-:Y:S01]  /*3cb0*/  ISETP.NE.AND P0, PT, R35, R32, PT ;  /* 0x000000202300720c */ /* 0x000fe20003f05270 */
[----:B------:R-:W-:Y:S02]  /*3cc0*/  VIADD R0, R1, 0x8 ;  /* 0x0000000801007836 */ /* 0x000fe40000000000 */
[----:B------:R-:W-:-:S10]  /*3cd0*/  IMAD.MOV.U32 R28, RZ, RZ, 0x2 ;  /* 0x00000002ff1c7424 */ /* 0x000fd400078e00ff */
[----:B------:R-:W-:Y:S05]  /*3ce0*/  @!P0 BRA `(.L_x_29) ;  /* 0x0000002000988947 */ /* 0x000fea0003800000 */
[----:B------:R-:W-:-:S07]  /*3cf0*/  VIADD R35, R35, 0x1 ;  /* 0x0000000123237836 */ /* 0x000fce0000000000 */
.L_x_31:
[----:B------:R-:W-:-:S09]  /*3d00*/  UISETP.NE.AND UP0, UPT, UR17, URZ, UPT ;  /* 0x000000ff1100728c */ /* 0x000fd2000bf05270 */
[----:B------:R-:W-:Y:S05]  /*3d10*/  BRA.U UP0, `(.L_x_32) ;  /* 0x0000000100147547 */ /* 0x000fea000b800000 */
[----:B------:R-:W-:Y:S01]  /*3d20*/  ISETP.NE.AND P0, PT, R35, R32, PT ;  /* 0x000000202300720c */ /* 0x000fe20003f05270 */
[----:B------:R-:W-:Y:S02]  /*3d30*/  IMAD.MOV.U32 R28, RZ, RZ, 0x3 ;  /* 0x00000003ff1c7424 */ /* 0x000fe400078e00ff */
[----:B------:R-:W-:-:S10]  /*3d40*/  IMAD.U32 R0, RZ, RZ, UR66 ;  /* 0x00000042ff007e24 */ /* 0x000fd4000f8e00ff */
[----:B------:R-:W-:Y:S05]  /*3d50*/  @!P0 BRA `(.L_x_29) ;  /* 0x00000020007c8947 */ /* 0x000fea0003800000 */
[----:B------:R-:W-:-:S07]  /*3d60*/  VIADD R35, R35, 0x1 ;  /* 0x0000000123237836 */ /* 0x000fce0000000000 */
.L_x_32:
[----:B------:R-:W-:-:S09]  /*3d70*/  UISETP.NE.AND UP0, UPT, UR18, URZ, UPT ;  /* 0x000000ff1200728c */ /* 0x000fd2000bf05270 */
[----:B------:R-:W-:Y:S05]  /*3d80*/  BRA.U UP0, `(.L_x_33) ;  /* 0x0000000100147547 */ /* 0x000fea000b800000 */
[----:B------:R-:W-:Y:S01]  /*3d90*/  ISETP.NE.AND P0, PT, R35, R32, PT ;  /* 0x000000202300720c */ /* 0x000fe20003f05270 */
[----:B------:R-:W-:Y:S02]  /*3da0*/  IMAD.MOV.U32 R28, RZ, RZ, 0x4 ;  /* 0x00000004ff1c7424 */ /* 0x000fe400078e00ff */
[----:B------:R-:W-:-:S10]  /*3db0*/  IMAD.U32 R0, RZ, RZ, UR65 ;  /* 0x00000041ff007e24 */ /* 0x000fd4000f8e00ff */
[----:B------:R-:W-:Y:S05]  /*3dc0*/  @!P0 BRA `(.L_x_29) ;  /* 0x0000002000608947 */ /* 0x000fea0003800000 */
[----:B------:R-:W-:-:S07]  /*3dd0*/  VIADD R35, R35, 0x1 ;  /* 0x0000000123237836 */ /* 0x000fce0000000000 */
.L_x_33:
[----:B------:R-:W-:-:S09]  /*3de0*/  UISETP.NE.AND UP0, UPT, UR19, URZ, UPT ;  /* 0x000000ff1300728c */ /* 0x000fd2000bf05270 */
[----:B------:R-:W-:Y:S05]  /*3df0*/  BRA.U UP0, `(.L_x_34) ;  /* 0x0000000100147547 */ /* 0x000fea000b800000 */
[----:B------:R-:W-:Y:S01]  /*3e00*/  ISETP.NE.AND P0, PT, R35, R32, PT ;  /* 0x000000202300720c */ /* 0x000fe20003f05270 */
[----:B------:R-:W-:Y:S02]  /*3e10*/  IMAD.MOV.U32 R28, RZ, RZ, 0x5 ;  /* 0x00000005ff1c7424 */ /* 0x000fe400078e00ff */
[----:B------:R-:W-:-:S10]  /*3e20*/  IMAD.U32 R0, RZ, RZ, UR68 ;  /* 0x00000044ff007e24 */ /* 0x000fd4000f8e00ff */
[----:B------:R-:W-:Y:S05]  /*3e30*/  @!P0 BRA `(.L_x_29) ;  /* 0x0000002000448947 */ /* 0x000fea0003800000 */
[----:B------:R-:W-:-:S07]  /*3e40*/  VIADD R35, R35, 0x1 ;  /* 0x0000000123237836 */ /* 0x000fce0000000000 */
.L_x_34:
[----:B------:R-:W-:-:S09]  /*3e50*/  UISETP.NE.AND UP0, UPT, UR20, URZ, UPT ;  /* 0x000000ff1400728c */ /* 0x000fd2000bf05270 */
[----:B------:R-:W-:Y:S05]  /*3e60*/  BRA.U UP0, `(.L_x_35) ;  /* 0x0000000100147547 */ /* 0x000fea000b800000 */
[----:B------:R-:W-:Y:S01]  /*3e70*/  ISETP.NE.AND P0, PT, R35, R32, PT ;  /* 0x000000202300720c */ /* 0x000fe20003f05270 */
[----:B------:R-:W-:Y:S02]  /*3e80*/  VIADD R0, R1, 0x18 ;  /* 0x0000001801007836 */ /* 0x000fe40000000000 */
[----:B------:R-:W-:-:S10]  /*3e90*/  IMAD.MOV.U32 R28, RZ, RZ, 0x6 ;  /* 0x00000006ff1c7424 */ /* 0x000fd400078e00ff */
[----:B------:R-:W-:Y:S05]  /*3ea0*/  @!P0 BRA `(.L_x_29) ;  /* 0x0000002000288947 */ /* 0x000fea0003800000 */
[----:B------:R-:W-:-:S07]  /*3eb0*/  VIADD R35, R35, 0x1 ;  /* 0x0000000123237836 */ /* 0x000fce0000000000 */
.L_x_35:
[----:B------:R-:W-:-:S09]  /*3ec0*/  UISETP.NE.AND UP0, UPT, UR21, URZ, UPT ;  /* 0x000000ff1500728c */ /* 0x000fd2000bf05270 */
[----:B------:R-:W-:Y:S05]  /*3ed0*/  BRA.U UP0, `(.L_x_36) ;  /* 0x0000000100147547 */ /* 0x000fea000b800000 */
[----:B------:R-:W-:Y:S01]  /*3ee0*/  ISETP.NE.AND P0, PT, R35, R32, PT ;  /* 0x000000202300720c */ /* 0x000fe20003f05270 */
[----:B------:R-:W-:Y:S02]  /*3ef0*/  IMAD.MOV.U32 R28, RZ, RZ, 0x7 ;  /* 0x00000007ff1c7424 */ /* 0x000fe400078e00ff */
[----:B------:R-:W-:-:S10]  /*3f00*/  IMAD.U32 R0, RZ, RZ, UR67 ;  /* 0x00000043ff007e24 */ /* 0x000fd4000f8e00ff */
[----:B------:R-:W-:Y:S05]  /*3f10*/  @!P0 BRA `(.L_x_29) ;  /* 0x00000020000c8947 */ /* 0x000fea0003800000 */
[----:B------:R-:W-:-:S07]  /*3f20*/  VIADD R35, R35, 0x1 ;  /* 0x0000000123237836 */ /* 0x000fce0000000000 */
.L_x_36:
[----:B------:R-:W-:-:S09]  /*3f30*/  UISETP.NE.AND UP0, UPT, UR22, URZ, UPT ;  /* 0x000000ff1600728c */ /* 0x000fd2000bf05270 */
[----:B------:R-:W-:Y:S05]  /*3f40*/  BRA.U UP0, `(.L_x_37) ;  /* 0x0000000100147547 */ /* 0x000fea000b800000 */
[----:B------:R-:W-:Y:S01]  /*3f50*/  ISETP.NE.AND P0, PT, R35, R32, PT ;  /* 0x000000202300720c */ /* 0x000fe20003f05270 */
[----:B------:R-:W-:Y:S02]  /*3f60*/  VIADD R0, R1, 0x20 ;  /* 0x0000002001007836 */ /* 0x000fe40000000000 */
[----:B------:R-:W-:-:S10]  /*3f70*/  IMAD.MOV.U32 R28, RZ, RZ, 0x8 ;  /* 0x00000008ff1c7424 */ /* 0x000fd400078e00ff */
[----:B------:R-:W-:Y:S05]  /*3f80*/  @!P0 BRA `(.L_x_29) ;  /* 0x0000001c00f08947 */ /* 0x000fea0003800000 */
[----:B------:R-:W-:-:S07]  /*3f90*/  VIADD R35, R35, 0x1 ;  /* 0x0000000123237836 */ /* 0x000fce0000000000 */
.L_x_37:
[----:B------:R-:W-:-:S09]  /*3fa0*/  UISETP.NE.AND UP0, UPT, UR23, URZ, UPT ;  /* 0x000000ff1700728c */ /* 0x000fd2000bf05270 */
[----:B------:R-:W-:Y:S05]  /*3fb0*/  BRA.U UP0, `(.L_x_38) ;  /* 0x0000000100147547 */ /* 0x000fea000b800000 */
[----:B------:R-:W-:Y:S01]  /*3fc0*/  ISETP.NE.AND P0, PT, R35, R32, PT ;  /* 0x000000202300720c */ /* 0x000fe20003f05270 */
[----:B------:R-:W-:Y:S02]  /*3fd0*/  VIADD R0, R1, 0x24 ;  /* 0x0000002401007836 */ /* 0x000fe40000000000 */
[----:B------:R-:W-:-:S10]  /*3fe0*/  IMAD.MOV.U32 R28, RZ, RZ, 0x9 ;  /* 0x00000009ff1c7424 */ /* 0x000fd400078e00ff */
[----:B------:R-:W-:Y:S05]  /*3ff0*/  @!P0 BRA `(.L_x_29) ;  /* 0x0000001c00d48947 */ /* 0x000fea0003800000 */
[----:B------:R-:W-:-:S07]  /*4000*/  VIADD R35, R35, 0x1 ;  /* 0x0000000123237836 */ /* 0x000fce0000000000 */
.L_x_38:
[----:B------:R-:W-:-:S09]  /*4010*/  UISETP.NE.AND UP0, UPT, UR24, URZ, UPT ;  /* 0x000000ff1800728c */ /* 0x000fd2000bf05270 */
[----:B------:R-:W-:Y:S05]  /*4020*/  BRA.U UP0, `(.L_x_39) ;  /* 0x0000000100147547 */ /* 0x000fea000b800000 */
[----:B------:R-:W-:Y:S01]  /*4030*/  ISETP.NE.AND P0, PT, R35, R32, PT ;  /* 0x000000202300720c */ /* 0x000fe20003f05270 */
[----:B------:R-:W-:Y:S02]  /*4040*/  VIADD R0, R1, 0x28 ;  /* 0x0000002801007836 */ /* 0x000fe40000000000 */
[----:B------:R-:W-:-:S10]  /*4050*/  IMAD.MOV.U32 R28, RZ, RZ, 0xa ;  /* 0x0000000aff1c7424 */ /* 0x000fd400078e00ff */
[----:B------:R-:W-:Y:S05]  /*4060*/  @!P0 BRA `(.L_x_29) ;  /* 0x0000001c00b88947 */ /* 0x000fea0003800000 */
[----:B------:R-:W-:-:S07]  /*4070*/  VIADD R35, R35, 0x1 ;  /* 0x0000000123237836 */ /* 0x000fce0000000000 */
.L_x_39:
[----:B------:R-:W-:-:S09]  /*4080*/  UISETP.NE.AND UP0, UPT, UR25, URZ, UPT ;  /* 0x000000ff1900728c */ /* 0x000fd2000bf05270 */
[----:B------:R-:W-:Y:S05]  /*4090*/  BRA.U UP0, `(.L_x_40) ;  /* 0x0000000100147547 */ /* 0x000fea000b800000 */
[----:B------:R-:W-:Y:S01]  /*40a0*/  ISETP.NE.AND P0, PT, R35, R32, PT ;  /* 0x000000202300720c */ /* 0x000fe20003f05270 */
[----:B------:R-:W-:Y:S02]  /*40b0*/  VIADD R0, R1, 0x2c ;  /* 0x0000002c01007836 */ /* 0x000fe40000000000 */
[----:B------:R-:W-:-:S10]  /*40c0*/  IMAD.MOV.U32 R28, RZ, RZ, 0xb ;  /* 0x0000000bff1c7424 */ /* 0x000fd400078e00ff */
[----:B------:R-:W-:Y:S05]  /*40d0*/  @!P0 BRA `(.L_x_29) ;  /* 0x0000001c009c8947 */ /* 0x000fea0003800000 */
[----:B------:R-:W-:-:S07]  /*40e0*/  VIADD R35, R35, 0x1 ;  /* 0x0000000123237836 */ /* 0x000fce0000000000 */
.L_x_40:
[----:B------:R-:W-:-:S09]  /*40f0*/  UISETP.NE.AND UP0, UPT, UR26, URZ, UPT ;  /* 0x000000ff1a00728c */ /* 0x000fd2000bf05270 */
[----:B------:R-:W-:Y:S05]  /*4100*/  BRA.U UP0, `(.L_x_41) ;  /* 0x0000000100147547 */ /* 0x000fea000b800000 */
[----:B------:R-:W-:Y:S01]  /*4110*/  ISETP.NE.AND P0, PT, R35, R32, PT ;  /* 0x000000202300720c */ /* 0x000fe20003f05270 */
[----:B------:R-:W-:Y:S02]  /*4120*/  VIADD R0, R1, 0x30 ;  /* 0x0000003001007836 */ /* 0x000fe40000000000 */
[----:B------:R-:W-:-:S10]  /*4130*/  IMAD.MOV.U32 R28, RZ, RZ, 0xc ;  /* 0x0000000cff1c7424 */ /* 0x000fd400078e00ff */
[----:B------:R-:W-:Y:S05]  /*4140*/  @!P0 BRA `(.L_x_29) ;  /* 0x0000001c00808947 */ /* 0x000fea0003800000 */
[----:B------:R-:W-:-:S07]  /*4150*/  VIADD R35, R35, 0x1 ;  /* 0x0000000123237836 */ /* 0x000fce0000000000 */
.L_x_41:
[----:B------:R-:W-:-:S09]  /*4160*/  UISETP.NE.AND UP0, UPT, UR27, URZ, UPT ;  /* 0x000000ff1b00728c */ /* 0x000fd2000bf05270 */
[----:B------:R-:W-:Y:S05]  /*4170*/  BRA.U UP0, `(.L_x_42) ;  /* 0x0000000100147547 */ /* 0x000fea000b800000 */
[----:B------:R-:W-:Y:S01]  /*4180*/  ISETP.NE.AND P0, PT, R35, R32, PT ;  /* 0x000000202300720c */ /* 0x000fe20003f05270 */
[----:B------:R-:W-:Y:S02]  /*4190*/  VIADD R0, R1, 0x34 ;  /* 0x0000003401007836 */ /* 0x000fe40000000000 */
[----:B------:R-:W-:-:S10]  /*41a0*/  IMAD.MOV.U32 R28, RZ, RZ, 0xd ;  /* 0x0000000dff1c7424 */ /* 0x000fd400078e00ff */
[----:B------:R-:W-:Y:S05]  /*41b0*/  @!P0 BRA `(.L_x_29) ;  /* 0x0000001c00648947 */ /* 0x000fea0003800000 */
[----:B------:R-:W-:-:S07]  /*41c0*/  VIADD R35, R35, 0x1 ;  /* 0x0000000123237836 */ /* 0x000fce0000000000 */
.L_x_42:
[----:B------:R-:W-:-:S09]  /*41d0*/  UISETP.NE.AND UP0, UPT, UR28, URZ, UPT ;  /* 0x000000ff1c00728c */ /* 0x000fd2000bf05270 */
[----:B------:R-:W-:Y:S05]  /*41e0*/  BRA.U UP0, `(.L_x_43) ;  /* 0x0000000100147547 */ /* 0x000fea000b800000 */
[----:B------:R-:W-:Y:S01]  /*41f0*/  ISETP.NE.AND P0, PT, R35, R32, PT ;  /* 0x000000202300720c */ /* 0x000fe20003f05270 */
[----:B------:R-:W-:Y:S02]  /*4200*/  VIADD R0, R1, 0x38 ;  /* 0x0000003801007836 */ /* 0x000fe40000000000 */
[----:B------:R-:W-:-:S10]  /*4210*/  IMAD.MOV.U32 R28, RZ, RZ, 0xe ;  /* 0x0000000eff1c7424 */ /* 0x000fd400078e00ff */
[----:B------:R-:W-:Y:S05]  /*4220*/  @!P0 BRA `(.L_x_29) ;  /* 0x0000001c00488947 */ /* 0x000fea0003800000 */
[----:B------:R-:W-:-:S07]  /*4230*/  VIADD R35, R35, 0x1 ;  /* 0x0000000123237836 */ /* 0x000fce0000000000 */
.L_x_43:
[----:B------:R-:W-:-:S09]  /*4240*/  UISETP.NE.AND UP0, UPT, UR29, URZ, UPT ;  /* 0x000000ff1d00728c */ /* 0x000fd2000bf05270 */
[----:B------:R-:W-:Y:S05]  /*4250*/  BRA.U UP0, `(.L_x_44) ;  /* 0x0000000100147547 */ /* 0x000fea000b800000 */
[----:B------:R-:W-:Y:S01]  /*4260*/  ISETP.NE.AND P0, PT, R35, R32, PT ;  /* 0x000000202300720c */ /* 0x000fe20003f05270 */
[----:B------:R-:W-:Y:S02]  /*4270*/  VIADD R0, R1, 0x3c ;  /* 0x0000003c01007836 */ /* 0x000fe40000000000 */
[----:B------:R-:W-:-:S10]  /*4280*/  IMAD.MOV.U32 R28, RZ, RZ, 0xf ;  /* 0x0000000fff1c7424 */ /* 0x000fd400078e00ff */
[----:B------:R-:W-:Y:S05]  /*4290*/  @!P0 BRA `(.L_x_29) ;  /* 0x0000001c002c8947 */ /* 0x000fea0003800000 */
[----:B------:R-:W-:-:S07]  /*42a0*/  VIADD R35, R35, 0x1 ;  /* 0x0000000123237836 */ /* 0x000fce0000000000 */
.L_x_44:
[----:B------:R-:W-:-:S09]  /*42b0*/  UISETP.NE.AND UP0, UPT, UR30, URZ, UPT ;  /* 0x000000ff1e00728c */ /* 0x000fd2000bf05270 */
[----:B------:R-:W-:Y:S05]  /*42c0*/  BRA.U UP0, `(.L_x_45) ;  /* 0x0000000100147547 */ /* 0x000fea000b800000 */
[----:B------:R-:W-:Y:S01]  /*42d0*/  ISETP.NE.AND P0, PT, R35, R32, PT ;  /* 0x000000202300720c */ /* 0x000fe20003f05270 */
[----:B------:R-:W-:Y:S02]  /*42e0*/  VIADD R0, R1, 0x40 ;  /* 0x0000004001007836 */ /* 0x000fe40000000000 */
[----:B------:R-:W-:-:S10]  /*42f0*/  IMAD.MOV.U32 R28, RZ, RZ, 0x10 ;  /* 0x00000010ff1c7424 */ /* 0x000fd400078e00ff */
[----:B------:R-:W-:Y:S05]  /*4300*/  @!P0 BRA `(.L_x_29) ;  /* 0x0000001c00108947 */ /* 0x000fea0003800000 */
[----:B------:R-:W-:-:S07]  /*4310*/  VIADD R35, R35, 0x1 ;  /* 0x0000000123237836 */ /* 0x000fce0000000000 */
.L_x_45:
[----:B------:R-:W-:-:S09]  /*4320*/  UISETP.NE.AND UP0, UPT, UR31, URZ, UPT ;  /* 0x000000ff1f00728c */ /* 0x000fd2000bf05270 */
[----:B------:R-:W-:Y:S05]  /*4330*/  BRA.U UP0, `(.L_x_46) ;  /* 0x0000000100147547 */ /* 0x000fea000b800000 */
[----:B------:R-:W-:Y:S01]  /*4340*/  ISETP.NE.AND P0, PT, R35, R32, PT ;  /* 0x000000202300720c */ /* 0x000fe20003f05270 */
[----:B------:R-:W-:Y:S02]  /*4350*/  VIADD R0, R1, 0x44 ;  /* 0x0000004401007836 */ /* 0x000fe40000000000 */
[----:B------:R-:W-:-:S10]  /*4360*/  IMAD.MOV.U32 R28, RZ, RZ, 0x11 ;  /* 0x00000011ff1c7424 */ /* 0x000fd400078e00ff */
[----:B------:R-:W-:Y:S05]  /*4370*/  @!P0 BRA `(.L_x_29) ;  /* 0x0000001800f48947 */ /* 0x000fea0003800000 */
[----:B------:R-:W-:-:S07]  /*4380*/  VIADD R35, R35, 0x1 ;  /* 0x0000000123237836 */ /* 0x000fce0000000000 */
.L_x_46:
[----:B------:R-:W-:-:S09]  /*4390*/  UISETP.NE.AND UP0, UPT, UR32, URZ, UPT ;  /* 0x000000ff2000728c */ /* 0x000fd2000bf05270 */
[----:B------:R-:W-:Y:S05]  /*43a0*/  BRA.U UP0, `(.L_x_47) ;  /* 0x0000000100147547 */ /* 0x000fea000b800000 */
[----:B------:R-:W-:Y:S01]  /*43b0*/  ISETP.NE.AND P0, PT, R35, R32, PT ;  /* 0x000000202300720c */ /* 0x000fe20003f05270 */
[----:B------:R-:W-:Y:S02]  /*43c0*/  VIADD R0, R1, 0x48 ;  /* 0x0000004801007836 */ /* 0x000fe40000000000 */
[----:B------:R-:W-:-:S10]  /*43d0*/  IMAD.MOV.U32 R28, RZ, RZ, 0x12 ;  /* 0x00000012ff1c7424 */ /* 0x000fd400078e00ff */
[----:B------:R-:W-:Y:S05]  /*43e0*/  @!P0 BRA `(.L_x_29) ;  /* 0x0000001800d88947 */ /* 0x000fea0003800000 */
[----:B------:R-:W-:-:S07]  /*43f0*/  VIADD R35, R35, 0x1 ;  /* 0x0000000123237836 */ /* 0x000fce0000000000 */
.L_x_47:
[----:B------:R-:W-:-:S09]  /*4400*/  UISETP.NE.AND UP0, UPT, UR33, URZ, UPT ;  /* 0x000000ff2100728c */ /* 0x000fd2000bf05270 */
[----:B------:R-:W-:Y:S05]  /*4410*/  BRA.U UP0, `(.L_x_48) ;  /* 0x0000000100147547 */ /* 0x000fea000b800000 */
[----:B------:R-:W-:Y:S01]  /*4420*/  ISETP.NE.AND P0, PT, R35, R32, PT ;  /* 0x000000202300720c */ /* 0x000fe20003f05270 */
[----:B------:R-:W-:Y:S02]  /*4430*/  VIADD R0, R1, 0x4c ;  /* 0x0000004c01007836 */ /* 0x000fe40000000000 */
[----:B------:R-:W-:-:S10]  /*4440*/  IMAD.MOV.U32 R28, RZ, RZ, 0x13 ;  /* 0x00000013ff1c7424 */ /* 0x000fd400078e00ff */
[----:B------:R-:W-:Y:S05]  /*4450*/  @!P0 BRA `(.L_x_29) ;  /* 0x0000001800bc8947 */ /* 0x000fea0003800000 */
[----:B------:R-:W-:-:S07]  /*4460*/  VIADD R35, R35, 0x1 ;  /* 0x0000000123237836 */ /* 0x000fce0000000000 */
.L_x_48:
[----:B------:R-:W-:-:S09]  /*4470*/  UISETP.NE.AND UP0, UPT, UR34, URZ, UPT ;  /* 0x000000ff2200728c */ /* 0x000fd2000bf05270 */
[----:B------:R-:W-:Y:S05]  /*4480*/  BRA.U UP0, `(.L_x_49) ;  /* 0x0000000100147547 */ /* 0x000fea000b800000 */
[----:B------:R-:W-:Y:S01]  /*4490*/  ISETP.NE.AND P0, PT, R35, R32, PT ;  /* 0x000000202300720c */ /* 0x000fe20003f05270 */
[----:B------:R-:W-:Y:S02]  /*44a0*/  VIADD R0, R1, 0x50 ;  /* 0x0000005001007836 */ /* 0x000fe40000000000 */
[----:B------:R-:W-:-:S10]  /*44b0*/  IMAD.MOV.U32 R28, RZ, RZ, 0x14 ;  /* 0x00000014ff1c7424 */ /* 0x000fd400078e00ff */
[----:B------:R-:W-:Y:S05]  /*44c0*/  @!P0 BRA `(.L_x_29) ;  /* 0x0000001800a08947 */ /* 0x000fea0003800000 */
[----:B------:R-:W-:-:S07]  /*44d0*/  VIADD R35, R35, 0x1 ;  /* 0x0000000123237836 */ /* 0x000fce0000000000 */
.L_x_49:
[----:B------:R-:W-:-:S09]  /*44e0*/  UISETP.NE.AND UP0, UPT, UR35, URZ, UPT ;  /* 0x000000ff2300728c */ /* 0x000fd2000bf05270 */
[----:B------:R-:W-:Y:S05]  /*44f0*/  BRA.U UP0, `(.L_x_50) ;  /* 0x0000000100147547 */ /* 0x000fea000b800000 */
[----:B------:R-:W-:Y:S01]  /*4500*/  ISETP.NE.AND P0, PT, R35, R32, PT ;  /* 0x000000202300720c */ /* 0x000fe20003f05270 */
[----:B------:R-:W-:Y:S02]  /*4510*/  VIADD R0, R1, 0x54 ;  /* 0x0000005401007836 */ /* 0x000fe40000000000 */
[----:B------:R-:W-:-:S10]  /*4520*/  IMAD.MOV.U32 R28, RZ, RZ, 0x15 ;  /* 0x00000015ff1c7424 */ /* 0x000fd400078e00ff */
[----:B------:R-:W-:Y:S05]  /*4530*/  @!P0 BRA `(.L_x_29) ;  /* 0x0000001800848947 */ /* 0x000fea0003800000 */
[----:B------:R-:W-:-:S07]  /*4540*/  VIADD R35, R35, 0x1 ;  /* 0x0000000123237836 */ /* 0x000fce0000000000 */
.L_x_50:
[----:B------:R-:W-:-:S09]  /*4550*/  UISETP.NE.AND UP0, UPT, UR36, URZ, UPT ;  /* 0x000000ff2400728c */ /* 0x000fd2000bf05270 */
[----:B------:R-:W-:Y:S05]  /*4560*/  BRA.U UP0, `(.L_x_51) ;  /* 0x0000000100147547 */ /* 0x000fea000b800000 */
[----:B------:R-:W-:Y:S01]  /*4570*/  ISETP.NE.AND P0, PT, R35, R32, PT ;  /* 0x000000202300720c */ /* 0x000fe20003f05270 */
[----:B------:R-:W-:Y:S02]  /*4580*/  VIADD R0, R1, 0x58 ;  /* 0x0000005801007836 */ /* 0x000fe40000000000 */
[----:B------:R-:W-:-:S10]  /*4590*/  IMAD.MOV.U32 R28, RZ, RZ, 0x16 ;  /* 0x00000016ff1c7424 */ /* 0x000fd400078e00ff */
[----:B------:R-:W-:Y:S05]  /*45a0*/  @!P0 BRA `(.L_x_29) ;  /* 0x0000001800688947 */ /* 0x000fea0003800000 */
[----:B------:R-:W-:-:S07]  /*45b0*/  VIADD R35, R35, 0x1 ;  /* 0x0000000123237836 */ /* 0x000fce0000000000 */
.L_x_51:
[----:B------:R-:W-:-:S09]  /*45c0*/  UISETP.NE.AND UP0, UPT, UR37, URZ, UPT ;  /* 0x000000ff2500728c */ /* 0x000fd2000bf05270 */
[----:B------:R-:W-:Y:S05]  /*45d0*/  BRA.U UP0, `(.L_x_52) ;  /* 0x0000000100147547 */ /* 0x000fea000b800000 */
[----:B------:R-:W-:Y:S01]  /*45e0*/  ISETP.NE.AND P0, PT, R35, R32, PT ;  /* 0x000000202300720c */ /* 0x000fe20003f05270 */
[----:B------:R-:W-:Y:S02]  /*45f0*/  VIADD R0, R1, 0x5c ;  /* 0x0000005c01007836 */ /* 0x000fe40000000000 */
[----:B------:R-:W-:-:S10]  /*4600*/  IMAD.MOV.U32 R28, RZ, RZ, 0x17 ;  /* 0x00000017ff1c7424 */ /* 0x000fd400078e00ff */
[----:B------:R-:W-:Y:S05]  /*4610*/  @!P0 BRA `(.L_x_29) ;  /* 0x00000018004c8947 */ /* 0x000fea0003800000 */
[----:B------:R-:W-:-:S07]  /*4620*/  VIADD R35, R35, 0x1 ;  /* 0x0000000123237836 */ /* 0x000fce0000000000 */
.L_x_52:
[----:B------:R-:W-:-:S09]  /*4630*/  UISETP.NE.AND UP0, UPT, UR38, URZ, UPT ;  /* 0x000000ff2600728c */ /* 0x000fd2000bf05270 */
[----:B------:R-:W-:Y:S05]  /*4640*/  BRA.U UP0, `(.L_x_53) ;  /* 0x0000000100147547 */ /* 0x000fea000b800000 */
[----:B------:R-:W-:Y:S01]  /*4650*/  ISETP.NE.AND P0, PT, R35, R32, PT ;  /* 0x000000202300720c */ /* 0x000fe20003f05270 */
[----:B------:R-:W-:Y:S02]  /*4660*/  VIADD R0, R1, 0x60 ;  /* 0x0000006001007836 */ /* 0x000fe40000000000 */
[----:B------:R-:W-:-:S10]  /*4670*/  IMAD.MOV.U32 R28, RZ, RZ, 0x18 ;  /* 0x00000018ff1c7424 */ /* 0x000fd400078e00ff */
[----:B------:R-:W-:Y:S05]  /*4680*/  @!P0 BRA `(.L_x_29) ;  /* 0x0000001800308947 */ /* 0x000fea0003800000 */
[----:B------:R-:W-:-:S07]  /*4690*/  VIADD R35, R35, 0x1 ;  /* 0x0000000123237836 */ /* 0x000fce0000000000 */
.L_x_53:
[----:B------:R-:W-:-:S09]  /*46a0*/  UISETP.NE.AND UP0, UPT, UR39, URZ, UPT ;  /* 0x000000ff2700728c */ /* 0x000fd2000bf05270 */
[----:B------:R-:W-:Y:S05]  /*46b0*/  BRA.U UP0, `(.L_x_54) ;  /* 0x0000000100147547 */ /* 0x000fea000b800000 */
[----:B------:R-:W-:Y:S01]  /*46c0*/  ISETP.NE.AND P0, PT, R35, R32, PT ;  /* 0x000000202300720c */ /* 0x000fe20003f05270 */
[----:B------:R-:W-:Y:S02]  /*46d0*/  VIADD R0, R1, 0x64 ;  /* 0x0000006401007836 */ /* 0x000fe40000000000 */
[----:B------:R-:W-:-:S10]  /*46e0*/  IMAD.MOV.U32 R28, RZ, RZ, 0x19 ;  /* 0x00000019ff1c7424 */ /* 0x000fd400078e00ff */
[----:B------:R-:W-:Y:S05]  /*46f0*/  @!P0 BRA `(.L_x_29) ;  /* 0x0000001800148947 */ /* 0x000fea0003800000 */
[----:B------:R-:W-:-:S07]  /*4700*/  VIADD R35, R35, 0x1 ;  /* 0x0000000123237836 */ /* 0x000fce0000000000 */
.L_x_54:
[----:B------:R-:W-:-:S09]  /*4710*/  UISETP.NE.AND UP0, UPT, UR40, URZ, UPT ;  /* 0x000000ff2800728c */ /* 0x000fd2000bf05270 */
[----:B------:R-:W-:Y:S05]  /*4720*/  BRA.U UP0, `(.L_x_55) ;  /* 0x0000000100147547 */ /* 0x000fea000b800000 */
[----:B------:R-:W-:Y:S01]  /*4730*/  ISETP.NE.AND P0, PT, R35, R32, PT ;  /* 0x000000202300720c */ /* 0x000fe20003f05270 */
[----:B------:R-:W-:Y:S02]  /*4740*/  VIADD R0, R1, 0x68 ;  /* 0x0000006801007836 */ /* 0x000fe40000000000 */
[----:B------:R-:W-:-:S10]  /*4750*/  IMAD.MOV.U32 R28, RZ, RZ, 0x1a ;  /* 0x0000001aff1c7424 */ /* 0x000fd400078e00ff */
[----:B------:R-:W-:Y:S05]  /*4760*/  @!P0 BRA `(.L_x_29) ;  /* 0x0000001400f88947 */ /* 0x000fea0003800000 */
[----:B------:R-:W-:-:S07]  /*4770*/  VIADD R35, R35, 0x1 ;  /* 0x0000000123237836 */ /* 0x000fce0000000000 */
.L_x_55:
[----:B------:R-:W-:-:S09]  /*4780*/  UISETP.NE.AND UP0, UPT, UR41, URZ, UPT ;  /* 0x000000ff2900728c */ /* 0x000fd2000bf05270 */
[----:B------:R-:W-:Y:S05]  /*4790*/  BRA.U UP0, `(.L_x_56) ;  /* 0x0000000100147547 */ /* 0x000fea000b800000 */
[----:B------:R-:W-:Y:S01]  /*47a0*/  ISETP.NE.AND P0, PT, R35, R32, PT ;  /* 0x000000202300720c */ /* 0x000fe20003f05270 */
[----:B------:R-:W-:Y:S02]  /*47b0*/  VIADD R0, R1, 0x6c ;  /* 0x0000006c01007836 */ /* 0x000fe40000000000 */
[----:B------:R-:W-:-:S10]  /*47c0*/  IMAD.MOV.U32 R28, RZ, RZ, 0x1b ;  /* 0x0000001bff1c7424 */ /* 0x000fd400078e00ff */
[----:B------:R-:W-:Y:S05]  /*47d0*/  @!P0 BRA `(.L_x_29) ;  /* 0x0000001400dc8947 */ /* 0x000fea0003800000 */
[----:B------:R-:W-:-:S07]  /*47e0*/  VIADD R35, R35, 0x1 ;  /* 0x0000000123237836 */ /* 0x000fce0000000000 */
.L_x_56:
[----:B------:R-:W-:-:S09]  /*47f0*/  UISETP.NE.AND UP0, UPT, UR42, URZ, UPT ;  /* 0x000000ff2a00728c */ /* 0x000fd2000bf05270 */
[----:B------:R-:W-:Y:S05]  /*4800*/  BRA.U UP0, `(.L_x_57) ;  /* 0x0000000100147547 */ /* 0x000fea000b800000 */
[----:B------:R-:W-:Y:S01]  /*4810*/  ISETP.NE.AND P0, PT, R35, R32, PT ;  /* 0x000000202300720c */ /* 0x000fe20003f05270 */
[----:B------:R-:W-:Y:S02]  /*4820*/  VIADD R0, R1, 0x70 ;  /* 0x0000007001007836 */ /* 0x000fe40000000000 */
[----:B------:R-:W-:-:S10]  /*4830*/  IMAD.MOV.U32 R28, RZ, RZ, 0x1c ;  /* 0x0000001cff1c7424 */ /* 0x000fd400078e00ff */
[----:B------:R-:W-:Y:S05]  /*4840*/  @!P0 BRA `(.L_x_29) ;  /* 0x0000001400c08947 */ /* 0x000fea0003800000 */
[----:B------:R-:W-:-:S07]  /*4850*/  VIADD R35, R35, 0x1 ;  /* 0x0000000123237836 */ /* 0x000fce0000000000 */
.L_x_57:
[----:B------:R-:W-:-:S09]  /*4860*/  UISETP.NE.AND UP0, UPT, UR43, URZ, UPT ;  /* 0x000000ff2b00728c */ /* 0x000fd2000bf05270 */
[----:B------:R-:W-:Y:S05]  /*4870*/  BRA.U UP0, `(.L_x_58) ;  /* 0x0000000100147547 */ /* 0x000fea000b800000 */
[----:B------:R-:W-:Y:S01]  /*4880*/  ISETP.NE.AND P0, PT, R35, R32, PT ;  /* 0x000000202300720c */ /* 0x000fe20003f05270 */
[----:B------:R-:W-:Y:S02]  /*4890*/  VIADD R0, R1, 0x74 ;  /* 0x0000007401007836 */ /* 0x000fe40000000000 */
[----:B------:R-:W-:-:S10]  /*48a0*/  IMAD.MOV.U32 R28, RZ, RZ, 0x1d ;  /* 0x0000001dff1c7424 */ /* 0x000fd400078e00ff */
[----:B------:R-:W-:Y:S05]  /*48b0*/  @!P0 BRA `(.L_x_29) ;  /* 0x0000001400a48947 */ /* 0x000fea0003800000 */
[----:B------:R-:W-:-:S07]  /*48c0*/  VIADD R35, R35, 0x1 ;  /* 0x0000000123237836 */ /* 0x000fce0000000000 */
.L_x_58:
[----:B------:R-:W-:-:S09]  /*48d0*/  UISETP.NE.AND UP0, UPT, UR44, URZ, UPT ;  /* 0x000000ff2c00728c */ /* 0x000fd2000bf05270 */
[----:B------:R-:W-:Y:S05]  /*48e0*/  BRA.U UP0, `(.L_x_59) ;  /* 0x0000000100147547 */ /* 0x000fea000b800000 */
[----:B------:R-:W-:Y:S01]  /*48f0*/  ISETP.NE.AND P0, PT, R35, R32, PT ;  /* 0x000000202300720c */ /* 0x000fe20003f05270 */
[----:B------:R-:W-:Y:S02]  /*4900*/  VIADD R0, R1, 0x78 ;  /* 0x0000007801007836 */ /* 0x000fe40000000000 */
[----:B------:R-:W-:-:S10]  /*4910*/  IMAD.MOV.U32 R28, RZ, RZ, 0x1e ;  /* 0x0000001eff1c7424 */ /* 0x000fd400078e00ff */
[----:B------:R-:W-:Y:S05]  /*4920*/  @!P0 BRA `(.L_x_29) ;  /* 0x0000001400888947 */ /* 0x000fea0003800000 */
[----:B------:R-:W-:-:S07]  /*4930*/  VIADD R35, R35, 0x1 ;  /* 0x0000000123237836 */ /* 0x000fce0000000000 */
.L_x_59:
[----:B------:R-:W-:-:S09]  /*4940*/  UISETP.NE.AND UP0, UPT, UR45, URZ, UPT ;  /* 0x000000ff2d00728c */ /* 0x000fd2000bf05270 */
[----:B------:R-:W-:Y:S05]  /*4950*/  BRA.U UP0, `(.L_x_60) ;  /* 0x0000000100147547 */ /* 0x000fea000b800000 */
[----:B------:R-:W-:Y:S01]  /*4960*/  ISETP.NE.AND P0, PT, R35, R32, PT ;  /* 0x000000202300720c */ /* 0x000fe20003f05270 */
[----:B------:R-:W-:Y:S02]  /*4970*/  VIADD R0, R1, 0x7c ;  /* 0x0000007c01007836 */ /* 0x000fe40000000000 */
[----:B------:R-:W-:-:S10]  /*4980*/  IMAD.MOV.U32 R28, RZ, RZ, 0x1f ;  /* 0x0000001fff1c7424 */ /* 0x000fd400078e00ff */
[----:B------:R-:W-:Y:S05]  /*4990*/  @!P0 BRA `(.L_x_29) ;  /* 0x00000014006c8947 */ /* 0x000fea0003800000 */
[----:B------:R-:W-:-:S07]  /*49a0*/  VIADD R35, R35, 0x1 ;  /* 0x0000000123237836 */ /* 0x000fce0000000000 */
.L_x_60:
[----:B------:R-:W-:-:S09]  /*49b0*/  UISETP.NE.AND UP0, UPT, UR46, URZ, UPT ;  /* 0x000000ff2e00728c */ /* 0x000fd2000bf05270 */
[----:B------:R-:W-:Y:S05]  /*49c0*/  BRA.U UP0, `(.L_x_61) ;  /* 0x0000000100147547 */ /* 0x000fea000b800000 */
[----:B------:R-:W-:Y:S01]  /*49d0*/  ISETP.NE.AND P0, PT, R35, R32, PT ;  /* 0x000000202300720c */ /* 0x000fe20003f05270 */
[----:B------:R-:W-:Y:S02]  /*49e0*/  VIADD R0, R1, 0x80 ;  /* 0x0000008001007836 */ /* 0x000fe40000000000 */
[----:B------:R-:W-:-:S10]  /*49f0*/  IMAD.MOV.U32 R28, RZ, RZ, 0x20 ;  /* 0x00000020ff1c7424 */ /* 0x000fd400078e00ff */
[----:B------:R-:W-:Y:S05]  /*4a00*/  @!P0 BRA `(.L_x_29) ;  /* 0x0000001400508947 */ /* 0x000fea0003800000 */
[----:B------:R-:W-:-:S07]  /*4a10*/  VIADD R35, R35, 0x1 ;  /* 0x0000000123237836 */ /* 0x000fce0000000000 */
.L_x_61:
[----:B------:R-:W-:-:S09]  /*4a20*/  UISETP.NE.AND UP0, UPT, UR47, URZ, UPT ;  /* 0x000000ff2f00728c */ /* 0x000fd2000bf05270 */
[----:B------:R-:W-:Y:S05]  /*4a30*/  BRA.U UP0, `(.L_x_62) ;  /* 0x0000000100147547 */ /* 0x000fea000b800000 */
[----:B------:R-:W-:Y:S01]  /*4a40*/  ISETP.NE.AND P0, PT, R35, R32, PT ;  /* 0x000000202300720c */ /* 0x000fe20003f05270 */
[----:B------:R-:W-:Y:S02]  /*4a50*/  IMAD.MOV.U32 R28, RZ, RZ, 0x21 ;  /* 0x00000021ff1c7424 */ /* 0x000fe400078e00ff */
[----:B------:R-:W-:-:S10]  /*4a60*/  IMAD.U32 R0, RZ, RZ, UR69 ;  /* 0x00000045ff007e24 */ /* 0x000fd4000f8e00ff */
[----:B------:R-:W-:Y:S05]  /*4a70*/  @!P0 BRA `(.L_x_29) ;  /* 0x0000001400348947 */ /* 0x000fea0003800000 */
[----:B------:R-:W-:-:S07]  /*4a80*/  VIADD R35, R35, 0x1 ;  /* 0x0000000123237836 */ /* 0x000fce0000000000 */
.L_x_62:
[----:B------:R-:W-:-:S09]  /*4a90*/  UISETP.NE.AND UP0, UPT, UR48, URZ, UPT ;  /* 0x000000ff3000728c */ /* 0x000fd2000bf05270 */
[----:B------:R-:W-:Y:S05]  /*4aa0*/  BRA.U UP0, `(.L_x_63) ;  /* 0x0000000100147547 */ /* 0x000fea000b800000 */
[----:B------:R-:W-:Y:S01]  /*4ab0*/  ISETP.NE.AND P0, PT, R35, R32, PT ;  /* 0x000000202300720c */ /* 0x000fe20003f05270 */
[----:B------:R-:W-:Y:S02]  /*4ac0*/  VIADD R0, R1, 0x88 ;  /* 0x0000008801007836 */ /* 0x000fe40000000000 */
[----:B------:R-:W-:-:S10]  /*4ad0*/  IMAD.MOV.U32 R28, RZ, RZ, 0x22 ;  /* 0x00000022ff1c7424 */ /* 0x000fd400078e00ff */
[----:B------:R-:W-:Y:S05]  /*4ae0*/  @!P0 BRA `(.L_x_29) ;  /* 0x0000001400188947 */ /* 0x000fea0003800000 */
[----:B------:R-:W-:-:S07]  /*4af0*/  VIADD R35, R35, 0x1 ;  /* 0x0000000123237836 */ /* 0x000fce0000000000 */
.L_x_63:
[----:B------:R-:W-:-:S09]  /*4b00*/  UISETP.NE.AND UP0, UPT, UR49, URZ, UPT ;  /* 0x000000ff3100728c */ /* 0x000fd2000bf05270 */
[----:B------:R-:W-:Y:S05]  /*4b10*/  BRA.U UP0, `(.L_x_64) ;  /* 0x0000000100147547 */ /* 0x000fea000b800000 */
[----:B------:R-:W-:Y:S01]  /*4b20*/  ISETP.NE.AND P0, PT, R35, R32, PT ;  /* 0x000000202300720c */ /* 0x000fe20003f05270 */
[----:B------:R-:W-:Y:S02]  /*4b30*/  VIADD R0, R1, 0x8c ;  /* 0x0000008c01007836 */ /* 0x000fe40000000000 */
[----:B------:R-:W-:-:S10]  /*4b40*/  IMAD.MOV.U32 R28, RZ, RZ, 0x23 ;  /* 0x00000023ff1c7424 */ /* 0x000fd400078e00ff */
[----:B------:R-:W-:Y:S05]  /*4b50*/  @!P0 BRA `(.L_x_29) ;  /* 0x0000001000fc8947 */ /* 0x000fea0003800000 */
[----:B------:R-:W-:-:S07]  /*4b60*/  VIADD R35, R35, 0x1 ;  /* 0x0000000123237836 */ /* 0x000fce0000000000 */
.L_x_64:
[----:B------:R-:W-:-:S13]  /*4b70*/  ISETP.NE.AND P0, PT, R26, RZ, PT ;  /* 0x000000ff1a00720c */ /* 0x000fda0003f05270 */
[----:B------:R-:W-:Y:S05]  /*4b80*/  @P0 BRA `(.L_x_65) ;  /* 0x0000000000140947 */ /* 0x000fea0003800000 */
[----:B------:R-:W-:Y:S01]  /*4b90*/  ISETP.NE.AND P0, PT, R35, R32, PT ;  /* 0x000000202300720c */ /* 0x000fe20003f05270 */
[----:B------:R-:W-:Y:S02]  /*4ba0*/  VIADD R0, R1, 0x90 ;  /* 0x0000009001007836 */ /* 0x000fe40000000000 */
[----:B------:R-:W-:-:S10]  /*4bb0*/  IMAD.MOV.U32 R28, RZ, RZ, 0x24 ;  /* 0x00000024ff1c7424 */ /* 0x000fd400078e00ff */
[----:B------:R-:W-:Y:S05]  /*4bc0*/  @!P0 BRA `(.L_x_29) ;  /* 0x0000001000e08947 */ /* 0x000fea0003800000 */
[----:B------:R-:W-:-:S07]  /*4bd0*/  VIADD R35, R35, 0x1 ;  /* 0x0000000123237836 */ /* 0x000fce0000000000 */
.L_x_65:
[----:B------:R-:W-:-:S13]  /*4be0*/  ISETP.NE.AND P0, PT, R27, RZ, PT ;  /* 0x000000ff1b00720c */ /* 0x000fda0003f05270 */
[----:B------:R-:W-:Y:S05]  /*4bf0*/  @P0 BRA `(.L_x_66) ;  /* 0x0000000000140947 */ /* 0x000fea0003800000 */
[----:B------:R-:W-:Y:S01]  /*4c00*/  ISETP.NE.AND P0, PT, R35, R32, PT ;  /* 0x000000202300720c */ /* 0x000fe20003f05270 */
[----:B------:R-:W-:Y:S02]  /*4c10*/  VIADD R0, R1, 0x94 ;  /* 0x0000009401007836 */ /* 0x000fe40000000000 */
[----:B------:R-:W-:-:S10]  /*4c20*/  IMAD.MOV.U32 R28, RZ, RZ, 0x25 ;  /* 0x00000025ff1c7424 */ /* 0x000fd400078e00ff */
[----:B------:R-:W-:Y:S05]  /*4c30*/  @!P0 BRA `(.L_x_29) ;  /* 0x0000001000c48947 */ /* 0x000fea0003800000 */
[----:B------:R-:W-:-:S07]  /*4c40*/  VIADD R35, R35, 0x1 ;  /* 0x0000000123237836 */ /* 0x000fce0000000000 */
.L_x_66:
[----:B------:R-:W-:-:S13]  /*4c50*/  ISETP.NE.AND P0, PT, R24, RZ, PT ;  /* 0x000000ff1800720c */ /* 0x000fda0003f05270 */
[----:B------:R-:W-:Y:S05]  /*4c60*/  @P0 BRA `(.L_x_67) ;  /* 0x0000000000140947 */ /* 0x000fea0003800000 */
[----:B------:R-:W-:Y:S01]  /*4c70*/  ISETP.NE.AND P0, PT, R35, R32, PT ;  /* 0x000000202300720c */ /* 0x000fe20003f05270 */
[----:B------:R-:W-:Y:S02]  /*4c80*/  VIADD R0, R1, 0x98 ;  /* 0x0000009801007836 */ /* 0x000fe40000000000 */
[----:B------:R-:W-:-:S10]  /*4c90*/  IMAD.MOV.U32 R28, RZ, RZ, 0x26 ;  /* 0x00000026ff1c7424 */ /* 0x000fd400078e00ff */
[----:B------:R-:W-:Y:S05]  /*4ca0*/  @!P0 BRA `(.L_x_29) ;  /* 0x0000001000a88947 */ /* 0x000fea0003800000 */
[----:B------:R-:W-:-:S07]  /*4cb0*/  VIADD R35, R35, 0x1 ;  /* 0x0000000123237836 */ /* 0x000fce0000000000 */
.L_x_67:
[----:B------:R-:W-:-:S13]  /*4cc0*/  ISETP.NE.AND P0, PT, R25, RZ, PT ;  /* 0x000000ff1900720c */ /* 0x000fda0003f05270 */
[----:B------:R-:W-:Y:S05]  /*4cd0*/  @P0 BRA `(.L_x_68) ;  /* 0x0000000000140947 */ /* 0x000fea0003800000 */
[----:B------:R-:W-:Y:S01]  /*4ce0*/  ISETP.NE.AND P0, PT, R35, R32, PT ;  /* 0x000000202300720c */ /* 0x000fe20003f05270 */
[----:B------:R-:W-:Y:S02]  /*4cf0*/  IMAD.MOV.U32 R28, RZ, RZ, 0x27 ;  /* 0x00000027ff1c7424 */ /* 0x000fe400078e00ff */
[----:B------:R-:W-:-:S10]  /*4d00*/  IMAD.U32 R0, RZ, RZ, UR7 ;  /* 0x00000007ff007e24 */ /* 0x000fd4000f8e00ff */
[----:B------:R-:W-:Y:S05]  /*4d10*/  @!P0 BRA `(.L_x_29) ;  /* 0x00000010008c8947 */ /* 0x000fea0003800000 */
[----:B------:R-:W-:-:S07]  /*4d20*/  VIADD R35, R35, 0x1 ;  /* 0x0000000123237836 */ /* 0x000fce0000000000 */
.L_x_68:
[----:B------:R-:W-:-:S13]  /*4d30*/  ISETP.NE.AND P0, PT, R22, RZ, PT ;  /* 0x000000ff1600720c */ /* 0x000fda0003f05270 */
[----:B------:R-:W-:Y:S05]  /*4d40*/  @P0 BRA `(.L_x_69) ;  /* 0x0000000000140947 */ /* 0x000fea0003800000 */
[----:B------:R-:W-:Y:S01]  /*4d50*/  ISETP.NE.AND P0, PT, R35, R32, PT ;  /* 0x000000202300720c */ /* 0x000fe20003f05270 */
[----:B------:R-:W-:Y:S02]  /*4d60*/  VIADD R0, R1, 0xa0 ;  /* 0x000000a001007836 */ /* 0x000fe40000000000 */
[----:B------:R-:W-:-:S10]  /*4d70*/  IMAD.MOV.U32 R28, RZ, RZ, 0x28 ;  /* 0x00000028ff1c7424 */ /* 0x000fd400078e00ff */
[----:B------:R-:W-:Y:S05]  /*4d80*/  @!P0 BRA `(.L_x_29) ;  /* 0x0000001000708947 */ /* 0x000fea0003800000 */
[----:B------:R-:W-:-:S07]  /*4d90*/  VIADD R35, R35, 0x1 ;  /* 0x0000000123237836 */ /* 0x000fce0000000000 */
.L_x_69:
[----:B------:R-:W-:-:S13]  /*4da0*/  ISETP.NE.AND P0, PT, R23, RZ, PT ;  /* 0x000000ff1700720c */ /* 0x000fda0003f05270 */
[----:B------:R-:W-:Y:S05]  /*4db0*/  @P0 BRA `(.L_x_70) ;  /* 0x0000000000140947 */ /* 0x000fea0003800000 */
[----:B------:R-:W-:Y:S01]  /*4dc0*/  ISETP.NE.AND P0, PT, R35, R32, PT ;  /* 0x000000202300720c */ /* 0x000fe20003f05270 */
[----:B------:R-:W-:Y:S02]  /*4dd0*/  IMAD.MOV.U32 R28, RZ, RZ, 0x29 ;  /* 0x00000029ff1c7424 */ /* 0x000fe400078e00ff */
[----:B------:R-:W-:-:S10]  /*4de0*/  IMAD.U32 R0, RZ, RZ, UR8 ;  /* 0x00000008ff007e24 */ /* 0x000fd4000f8e00ff */
[----:B------:R-:W-:Y:S05]  /*4df0*/  @!P0 BRA `(.L_x_29) ;  /* 0x0000001000548947 */ /* 0x000fea0003800000 */
[----:B------:R-:W-:-:S07]  /*4e00*/  VIADD R35, R35, 0x1 ;  /* 0x0000000123237836 */ /* 0x000fce0000000000 */
.L_x_70:
[----:B------:R-:W-:-:S09]  /*4e10*/  UISETP.NE.AND UP0, UPT, UR50, URZ, UPT ;  /* 0x000000ff3200728c */ /* 0x000fd2000bf05270 */
[----:B------:R-:W-:Y:S05]  /*4e20*/  BRA.U UP0, `(.L_x_71) ;  /* 0x0000000100147547 */ /* 0x000fea000b800000 */
[----:B------:R-:W-:Y:S01]  /*4e30*/  ISETP.NE.AND P0, PT, R35, R32, PT ;  /* 0x000000202300720c */ /* 0x000fe20003f05270 */
[----:B------:R-:W-:Y:S02]  /*4e40*/  VIADD R0, R1, 0xa8 ;  /* 0x000000a801007836 */ /* 0x000fe40000000000 */
[----:B------:R-:W-:-:S10]  /*4e50*/  IMAD.MOV.U32 R28, RZ, RZ, 0x2a ;  /* 0x0000002aff1c7424 */ /* 0x000fd400078e00ff */
[----:B------:R-:W-:Y:S05]  /*4e60*/  @!P0 BRA `(.L_x_29) ;  /* 0x0000001000388947 */ /* 0x000fea0003800000 */
[----:B------:R-:W-:-:S07]  /*4e70*/  VIADD R35, R35, 0x1 ;  /* 0x0000000123237836 */ /* 0x000fce0000000000 */
.L_x_71:
[----:B------:R-:W-:-:S09]  /*4e80*/  UISETP.NE.AND UP0, UPT, UR51, URZ, UPT ;  /* 0x000000ff3300728c */ /* 0x000fd2000bf05270 */
[----:B------:R-:W-:Y:S05]  /*4e90*/  BRA.U UP0, `(.L_x_72) ;  /* 0x0000000100147547 */ /* 0x000fea000b800000 */
[----:B------:R-:W-:Y:S01]  /*4ea0*/  ISETP.NE.AND P0, PT, R35, R32, PT ;  /* 0x000000202300720c */ /* 0x000fe20003f05270 */
[----:B------:R-:W-:Y:S02]  /*4eb0*/  VIADD R0, R1, 0xac ;  /* 0x000000ac01007836 */ /* 0x000fe40000000000 */
[----:B------:R-:W-:-:S10]  /*4ec0*/  IMAD.MOV.U32 R28, RZ, RZ, 0x2b ;  /* 0x0000002bff1c7424 */ /* 0x000fd400078e00ff */
[----:B------:R-:W-:Y:S05]  /*4ed0*/  @!P0 BRA `(.L_x_29) ;  /* 0x00000010001c8947 */ /* 0x000fea0003800000 */
[----:B------:R-:W-:-:S07]  /*4ee0*/  VIADD R35, R35, 0x1 ;  /* 0x0000000123237836 */ /* 0x000fce0000000000 */
.L_x_72:
[----:B------:R-:W-:-:S09]  /*4ef0*/  UISETP.NE.AND UP0, UPT, UR52, URZ, UPT ;  /* 0x000000ff3400728c */ /* 0x000fd2000bf05270 */
[----:B------:R-:W-:Y:S05]  /*4f00*/  BRA.U UP0, `(.L_x_73) ;  /* 0x0000000100147547 */ /* 0x000fea000b800000 */
[----:B------:R-:W-:Y:S01]  /*4f10*/  ISETP.NE.AND P0, PT, R35, R32, PT ;  /* 0x000000202300720c */ /* 0x000fe20003f05270 */
[----:B------:R-:W-:Y:S02]  /*4f20*/  VIADD R0, R1, 0xb0 ;  /* 0x000000b001007836 */ /* 0x000fe40000000000 */
[----:B------:R-:W-:-:S10]  /*4f30*/  IMAD.MOV.U32 R28, RZ, RZ, 0x2c ;  /* 0x0000002cff1c7424 */ /* 0x000fd400078e00ff */
[----:B------:R-:W-:Y:S05]  /*4f40*/  @!P0 BRA `(.L_x_29) ;  /* 0x0000001000008947 */ /* 0x000fea0003800000 */
[----:B------:R-:W-:-:S07]  /*4f50*/  VIADD R35, R35, 0x1 ;  /* 0x0000000123237836 */ /* 0x000fce0000000000 */
.L_x_73:
[----:B------:R-:W-:-:S13]  /*4f60*/  ISETP.NE.AND P0, PT, R29, RZ, PT ;  /* 0x000000ff1d00720c */ /* 0x000fda0003f05270 */
[----:B------:R-:W-:Y:S05]  /*4f70*/  @P0 BRA `(.L_x_74) ;  /* 0x0000000000140947 */ /* 0x000fea0003800000 */
[----:B------:R-:W-:Y:S01]  /*4f80*/  ISETP.NE.AND P0, PT, R35, R32, PT ;  /* 0x000000202300720c */ /* 0x000fe20003f05270 */
[----:B------:R-:W-:Y:S02]  /*4f90*/  VIADD R0, R1, 0xb4 ;  /* 0x000000b401007836 */ /* 0x000fe40000000000 */
[----:B------:R-:W-:-:S10]  /*4fa0*/  IMAD.MOV.U32 R28, RZ, RZ, 0x2d ;  /* 0x0000002dff1c7424 */ /* 0x000fd400078e00ff */
[----:B------:R-:W-:Y:S05]  /*4fb0*/  @!P0 BRA `(.L_x_29) ;  /* 0x0000000c00e48947 */ /* 0x000fea0003800000 */
[----:B------:R-:W-:-:S07]  /*4fc0*/  VIADD R35, R35, 0x1 ;  /* 0x0000000123237836 */ /* 0x000fce0000000000 */
.L_x_74:
[----:B------:R-:W-:-:S13]  /*4fd0*/  ISETP.NE.AND P0, PT, R20, RZ, PT ;  /* 0x000000ff1400720c */ /* 0x000fda0003f05270 */
[----:B------:R-:W-:Y:S05]  /*4fe0*/  @P0 BRA `(.L_x_75) ;  /* 0x0000000000140947 */ /* 0x000fea0003800000 */
[----:B------:R-:W-:Y:S01]  /*4ff0*/  ISETP.NE.AND P0, PT, R35, R32, PT ;  /* 0x000000202300720c */ /* 0x000fe20003f05270 */
[----:B------:R-:W-:Y:S02]  /*5000*/  VIADD R0, R1, 0xb8 ;  /* 0x000000b801007836 */ /* 0x000fe40000000000 */
[----:B------:R-:W-:-:S10]  /*5010*/  IMAD.MOV.U32 R28, RZ, RZ, 0x2e ;  /* 0x0000002eff1c7424 */ /* 0x000fd400078e00ff */
[----:B------:R-:W-:Y:S05]  /*5020*/  @!P0 BRA `(.L_x_29) ;  /* 0x0000000c00c88947 */ /* 0x000fea0003800000 */
[----:B------:R-:W-:-:S07]  /*5030*/  VIADD R35, R35, 0x1 ;  /* 0x0000000123237836 */ /* 0x000fce0000000000 */
.L_x_75:
[----:B------:R-:W-:-:S13]  /*5040*/  ISETP.NE.AND P0, PT, R21, RZ, PT ;  /* 0x000000ff1500720c */ /* 0x000fda0003f05270 */
[----:B------:R-:W-:Y:S05]  /*5050*/  @P0 BRA `(.L_x_76) ;  /* 0x0000000000140947 */ /* 0x000fea0003800000 */
[----:B------:R-:W-:Y:S01]  /*5060*/  ISETP.NE.AND P0, PT, R35, R32, PT ;  /* 0x000000202300720c */ /* 0x000fe20003f05270 */
[----:B------:R-:W-:Y:S02]  /*5070*/  VIADD R0, R1, 0xbc ;  /* 0x000000bc01007836 */ /* 0x000fe40000000000 */
[----:B------:R-:W-:-:S10]  /*5080*/  IMAD.MOV.U32 R28, RZ, RZ, 0x2f ;  /* 0x0000002fff1c7424 */ /* 0x000fd400078e00ff */
[----:B------:R-:W-:Y:S05]  /*5090*/  @!P0 BRA `(.L_x_29) ;  /* 0x0000000c00ac8947 */ /* 0x000fea0003800000 */
[----:B------:R-:W-:-:S07]  /*50a0*/  VIADD R35, R35, 0x1 ;  /* 0x0000000123237836 */ /* 0x000fce0000000000 */
.L_x_76:
[----:B------:R-:W-:-:S13]  /*50b0*/  ISETP.NE.AND P0, PT, R18, RZ, PT ;  /* 0x000000ff1200720c */ /* 0x000fda0003f05270 */
[----:B------:R-:W-:Y:S05]  /*50c0*/  @P0 BRA `(.L_x_77) ;  /* 0x0000000000140947 */ /* 0x000fea0003800000 */
[----:B------:R-:W-:Y:S01]  /*50d0*/  ISETP.NE.AND P0, PT, R35, R32, PT ;  /* 0x000000202300720c */ /* 0x000fe20003f05270 */
[----:B------:R-:W-:Y:S02]  /*50e0*/  VIADD R0, R1, 0xc0 ;  /* 0x000000c001007836 */ /* 0x000fe40000000000 */
[----:B------:R-:W-:-:S10]  /*50f0*/  IMAD.MOV.U32 R28, RZ, RZ, 0x30 ;  /* 0x00000030ff1c7424 */ /* 0x000fd400078e00ff */
[----:B------:R-:W-:Y:S05]  /*5100*/  @!P0 BRA `(.L_x_29) ;  /* 0x0000000c00908947 */ /* 0x000fea0003800000 */
[----:B------:R-:W-:-:S07]  /*5110*/  VIADD R35, R35, 0x1 ;  /* 0x0000000123237836 */ /* 0x000fce0000000000 */
.L_x_77:
[----:B------:R-:W-:-:S13]  /*5120*/  ISETP.NE.AND P0, PT, R19, RZ, PT ;  /* 0x000000ff1300720c */ /* 0x000fda0003f05270 */
[----:B------:R-:W-:Y:S05]  /*5130*/  @P0 BRA `(.L_x_78) ;  /* 0x0000000000140947 */ /* 0x000fea0003800000 */
[----:B------:R-:W-:Y:S01]  /*5140*/  ISETP.NE.AND P0, PT, R35, R32, PT ;  /* 0x000000202300720c */ /* 0x000fe20003f05270 */
[----:B------:R-:W-:Y:S02]  /*5150*/  VIADD R0, R1, 0xc4 ;  /* 0x000000c401007836 */ /* 0x000fe40000000000 */
[----:B------:R-:W-:-:S10]  /*5160*/  IMAD.MOV.U32 R28, RZ, RZ, 0x31 ;  /* 0x00000031ff1c7424 */ /* 0x000fd400078e00ff */
[----:B------:R-:W-:Y:S05]  /*5170*/  @!P0 BRA `(.L_x_29) ;  /* 0x0000000c00748947 */ /* 0x000fea0003800000 */
[----:B------:R-:W-:-:S07]  /*5180*/  VIADD R35, R35, 0x1 ;  /* 0x0000000123237836 */ /* 0x000fce0000000000 */
.L_x_78:
[----:B------:R-:W-:-:S13]  /*5190*/  ISETP.NE.AND P0, PT, R30, RZ, PT ;  /* 0x000000ff1e00720c */ /* 0x000fda0003f05270 */
[----:B------:R-:W-:Y:S05]  /*51a0*/  @P0 BRA `(.L_x_79) ;  /* 0x0000000000140947 */ /* 0x000fea0003800000 */
[----:B------:R-:W-:Y:S01]  /*51b0*/  ISETP.NE.AND P0, PT, R35, R32, PT ;  /* 0x000000202300720c */ /* 0x000fe20003f05270 */
[----:B------:R-:W-:Y:S02]  /*51c0*/  VIADD R0, R1, 0xc8 ;  /* 0x000000c801007836 */ /* 0x000fe40000000000 */
[----:B------:R-:W-:-:S10]  /*51d0*/  IMAD.MOV.U32 R28, RZ, RZ, 0x32 ;  /* 0x00000032ff1c7424 */ /* 0x000fd400078e00ff */
[----:B------:R-:W-:Y:S05]  /*51e0*/  @!P0 BRA `(.L_x_29) ;  /* 0x0000000c00588947 */ /* 0x000fea0003800000 */
[----:B------:R-:W-:-:S07]  /*51f0*/  VIADD R35, R35, 0x1 ;  /* 0x0000000123237836 */ /* 0x000fce0000000000 */
.L_x_79:
[----:B------:R-:W-:-:S09]  /*5200*/  UISETP.NE.AND UP0, UPT, UR53, URZ, UPT ;  /* 0x000000ff3500728c */ /* 0x000fd2000bf05270 */
[----:B------:R-:W-:Y:S05]  /*5210*/  BRA.U UP0, `(.L_x_80) ;  /* 0x0000000100147547 */ /* 0x000fea000b800000 */
[----:B------:R-:W-:Y:S01]  /*5220*/  ISETP.NE.AND P0, PT, R35, R32, PT ;  /* 0x000000202300720c */ /* 0x000fe20003f05270 */
[----:B------:R-:W-:Y:S02]  /*5230*/  VIADD R0, R1, 0xcc ;  /* 0x000000cc01007836 */ /* 0x000fe40000000000 */
[----:B------:R-:W-:-:S10]  /*5240*/  IMAD.MOV.U32 R28, RZ, RZ, 0x33 ;  /* 0x00000033ff1c7424 */ /* 0x000fd400078e00ff */
[----:B------:R-:W-:Y:S05]  /*5250*/  @!P0 BRA `(.L_x_29) ;  /* 0x0000000c003c8947 */ /* 0x000fea0003800000 */
[----:B------:R-:W-:-:S07]  /*5260*/  VIADD R35, R35, 0x1 ;  /* 0x0000000123237836 */ /* 0x000fce0000000000 */
.L_x_80:
[----:B------:R-:W-:-:S09]  /*5270*/  UISETP.NE.AND UP0, UPT, UR54, URZ, UPT ;  /* 0x000000ff3600728c */ /* 0x000fd2000bf05270 */
[----:B------:R-:W-:Y:S05]  /*5280*/  BRA.U UP0, `(.L_x_81) ;  /* 0x0000000100147547 */ /* 0x000fea000b800000 */
[----:B------:R-:W-:Y:S01]  /*5290*/  ISETP.NE.AND P0, PT, R35, R32, PT ;  /* 0x000000202300720c */ /* 0x000fe20003f05270 */
[----:B------:R-:W-:Y:S02]  /*52a0*/  VIADD R0, R1, 0xd0 ;  /* 0x000000d001007836 */ /* 0x000fe40000000000 */
[----:B------:R-:W-:-:S10]  /*52b0*/  IMAD.MOV.U32 R28, RZ, RZ, 0x34 ;  /* 0x00000034ff1c7424 */ /* 0x000fd400078e00ff */
[----:B------:R-:W-:Y:S05]  /*52c0*/  @!P0 BRA `(.L_x_29) ;  /* 0x0000000c00208947 */ /* 0x000fea0003800000 */
[----:B------:R-:W-:-:S07]  /*52d0*/  VIADD R35, R35, 0x1 ;  /* 0x0000000123237836 */ /* 0x000fce0000000000 */
.L_x_81:
[----:B------:R-:W-:-:S09]  /*52e0*/  UISETP.NE.AND UP0, UPT, UR55, URZ, UPT ;  /* 0x000000ff3700728c */ /* 0x000fd2000bf05270 */
[----:B------:R-:W-:Y:S05]  /*52f0*/  BRA.U UP0, `(.L_x_82) ;  /* 0x0000000100147547 */ /* 0x000fea000b800000 */
[----:B------:R-:W-:Y:S01]  /*5300*/  ISETP.NE.AND P0, PT, R35, R32, PT ;  /* 0x000000202300720c */ /* 0x000fe20003f05270 */
[----:B------:R-:W-:Y:S02]  /*5310*/  VIADD R0, R1, 0xd4 ;  /* 0x000000d401007836 */ /* 0x000fe40000000000 */
[----:B------:R-:W-:-:S10]  /*5320*/  IMAD.MOV.U32 R28, RZ, RZ, 0x35 ;  /* 0x00000035ff1c7424 */ /* 0x000fd400078e00ff */
[----:B------:R-:W-:Y:S05]  /*5330*/  @!P0 BRA `(.L_x_29) ;  /* 0x0000000c00048947 */ /* 0x000fea0003800000 */
[----:B------:R-:W-:-:S07]  /*5340*/  VIADD R35, R35, 0x1 ;  /* 0x0000000123237836 */ /* 0x000fce0000000000 */
.L_x_82:
[----:B------:R-:W-:-:S13]  /*5350*/  ISETP.NE.AND P0, PT, R16, RZ, PT ;  /* 0x000000ff1000720c */ /* 0x000fda0003f05270 */
[----:B------:R-:W-:Y:S05]  /*5360*/  @P0 BRA `(.L_x_83) ;  /* 0x0000000000140947 */ /* 0x000fea0003800000 */
[----:B------:R-:W-:Y:S01]  /*5370*/  ISETP.NE.AND P0, PT, R35, R32, PT ;  /* 0x000000202300720c */ /* 0x000fe20003f05270 */
[----:B------:R-:W-:Y:S02]  /*5380*/  VIADD R0, R1, 0xd8 ;  /* 0x000000d801007836 */ /* 0x000fe40000000000 */
[----:B------:R-:W-:-:S10]  /*5390*/  IMAD.MOV.U32 R28, RZ, RZ, 0x36 ;  /* 0x00000036ff1c7424 */ /* 0x000fd400078e00ff */
[----:B------:R-:W-:Y:S05]  /*53a0*/  @!P0 BRA `(.L_x_29) ;  /* 0x0000000800e88947 */ /* 0x000fea0003800000 */
[----:B------:R-:W-:-:S07]  /*53b0*/  VIADD R35, R35, 0x1 ;  /* 0x0000000123237836 */ /* 0x000fce0000000000 */
.L_x_83:
[----:B------:R-:W-:-:S13]  /*53c0*/  ISETP.NE.AND P0, PT, R17, RZ, PT ;  /* 0x000000ff1100720c */ /* 0x000fda0003f05270 */
[----:B------:R-:W-:Y:S05]  /*53d0*/  @P0 BRA `(.L_x_84) ;  /* 0x0000000000140947 */ /* 0x000fea0003800000 */
[----:B------:R-:W-:Y:S01]  /*53e0*/  ISETP.NE.AND P0, PT, R35, R32, PT ;  /* 0x000000202300720c */ /* 0x000fe20003f05270 */
[----:B------:R-:W-:Y:S02]  /*53f0*/  VIADD R0, R1, 0xdc ;  /* 0x000000dc01007836 */ /* 0x000fe40000000000 */
[----:B------:R-:W-:-:S10]  /*5400*/  IMAD.MOV.U32 R28, RZ, RZ, 0x37 ;  /* 0x00000037ff1c7424 */ /* 0x000fd400078e00ff */
[----:B------:R-:W-:Y:S05]  /*5410*/  @!P0 BRA `(.L_x_29) ;  /* 0x0000000800cc8947 */ /* 0x000fea0003800000 */
[----:B------:R-:W-:-:S07]  /*5420*/  VIADD R35, R35, 0x1 ;  /* 0x0000000123237836 */ /* 0x000fce0000000000 */
.L_x_84:
[----:B------:R-:W-:-:S13]  /*5430*/  ISETP.NE.AND P0, PT, R14, RZ, PT ;  /* 0x000000ff0e00720c */ /* 0x000fda0003f05270 */
[----:B------:R-:W-:Y:S05]  /*5440*/  @P0 BRA `(.L_x_85) ;  /* 0x0000000000140947 */ /* 0x000fea0003800000 */
[----:B------:R-:W-:Y:S01]  /*5450*/  ISETP.NE.AND P0, PT, R35, R32, PT ;  /* 0x000000202300720c */ /* 0x000fe20003f05270 */
[----:B------:R-:W-:Y:S02]  /*5460*/  VIADD R0, R1, 0xe0 ;  /* 0x000000e001007836 */ /* 0x000fe40000000000 */
[----:B------:R-:W-:-:S10]  /*5470*/  IMAD.MOV.U32 R28, RZ, RZ, 0x38 ;  /* 0x00000038ff1c7424 */ /* 0x000fd400078e00ff */
[----:B------:R-:W-:Y:S05]  /*5480*/  @!P0 BRA `(.L_x_29) ;  /* 0x0000000800b08947 */ /* 0x000fea0003800000 */
[----:B------:R-:W-:-:S07]  /*5490*/  VIADD R35, R35, 0x1 ;  /* 0x0000000123237836 */ /* 0x000fce0000000000 */
.L_x_85:
[----:B------:R-:W-:-:S13]  /*54a0*/  ISETP.NE.AND P0, PT, R15, RZ, PT ;  /* 0x000000ff0f00720c */ /* 0x000fda0003f05270 */
[----:B------:R-:W-:Y:S05]  /*54b0*/  @P0 BRA `(.L_x_86) ;  /* 0x0000000000140947 */ /* 0x000fea0003800000 */
[----:B------:R-:W-:Y:S01]  /*54c0*/  ISETP.NE.AND P0, PT, R35, R32, PT ;  /* 0x000000202300720c */ /* 0x000fe20003f05270 */
[----:B------:R-:W-:Y:S02]  /*54d0*/  VIADD R0, R1, 0xe4 ;  /* 0x000000e401007836 */ /* 0x000fe40000000000 */
[----:B------:R-:W-:-:S10]  /*54e0*/  IMAD.MOV.U32 R28, RZ, RZ, 0x39 ;  /* 0x00000039ff1c7424 */ /* 0x000fd400078e00ff */
[----:B------:R-:W-:Y:S05]  /*54f0*/  @!P0 BRA `(.L_x_29) ;  /* 0x0000000800948947 */ /* 0x000fea0003800000 */
[----:B------:R-:W-:-:S07]  /*5500*/  VIADD R35, R35, 0x1 ;  /* 0x0000000123237836 */ /* 0x000fce0000000000 */
.L_x_86:
[----:B------:R-:W-:-:S13]  /*5510*/  ISETP.NE.AND P0, PT, R12, RZ, PT ;  /* 0x000000ff0c00720c */ /* 0x000fda0003f05270 */
[----:B------:R-:W-:Y:S05]  /*5520*/  @P0 BRA `(.L_x_87) ;  /* 0x0000000000140947 */ /* 0x000fea0003800000 */
[----:B------:R-:W-:Y:S01]  /*5530*/  ISETP.NE.AND P0, PT, R35, R32, PT ;  /* 0x000000202300720c */ /* 0x000fe20003f05270 */
[----:B------:R-:W-:Y:S02]  /*5540*/  VIADD R0, R1, 0xe8 ;  /* 0x000000e801007836 */ /* 0x000fe40000000000 */
[----:B------:R-:W-:-:S10]  /*5550*/  IMAD.MOV.U32 R28, RZ, RZ, 0x3a ;  /* 0x0000003aff1c7424 */ /* 0x000fd400078e00ff */
[----:B------:R-:W-:Y:S05]  /*5560*/  @!P0 BRA `(.L_x_29) ;  /* 0x0000000800788947 */ /* 0x000fea0003800000 */
[----:B------:R-:W-:-:S07]  /*5570*/  VIADD R35, R35, 0x1 ;  /* 0x0000000123237836 */ /* 0x000fce0000000000 */
.L_x_87:
[----:B------:R-:W-:-:S13]  /*5580*/  ISETP.NE.AND P0, PT, R13, RZ, PT ;  /* 0x000000ff0d00720c */ /* 0x000fda0003f05270 */
[----:B------:R-:W-:Y:S05]  /*5590*/  @P0 BRA `(.L_x_88) ;  /* 0x0000000000140947 */ /* 0x000fea0003800000 */
[----:B------:R-:W-:Y:S01]  /*55a0*/  ISETP.NE.AND P0, PT, R35, R32, PT ;  /* 0x000000202300720c */ /* 0x000fe20003f05270 */
[----:B------:R-:W-:Y:S02]  /*55b0*/  VIADD R0, R1, 0xec ;  /* 0x000000ec01007836 */ /* 0x000fe40000000000 */
[----:B------:R-:W-:-:S10]  /*55c0*/  IMAD.MOV.U32 R28, RZ, RZ, 0x3b ;  /* 0x0000003bff1c7424 */ /* 0x000fd400078e00ff */
[----:B------:R-:W-:Y:S05]  /*55d0*/  @!P0 BRA `(.L_x_29) ;  /* 0x00000008005c8947 */ /* 0x000fea0003800000 */
[----:B------:R-:W-:-:S07]  /*55e0*/  VIADD R35, R35, 0x1 ;  /* 0x0000000123237836 */ /* 0x000fce0000000000 */
.L_x_88:
[----:B------:R-:W-:-:S09]  /*55f0*/  UISETP.NE.AND UP0, UPT, UR56, URZ, UPT ;  /* 0x000000ff3800728c */ /* 0x000fd2000bf05270 */
[----:B------:R-:W-:Y:S05]  /*5600*/  BRA.U UP0, `(.L_x_89) ;  /* 0x0000000100147547 */ /* 0x000fea000b800000 */
[----:B------:R-:W-:Y:S01]  /*5610*/  ISETP.NE.AND P0, PT, R35, R32, PT ;  /* 0x000000202300720c */ /* 0x000fe20003f05270 */
[----:B------:R-:W-:Y:S02]  /*5620*/  VIADD R0, R1, 0xf0 ;  /* 0x000000f001007836 */ /* 0x000fe40000000000 */
[----:B------:R-:W-:-:S10]  /*5630*/  IMAD.MOV.U32 R28, RZ, RZ, 0x3c ;  /* 0x0000003cff1c7424 */ /* 0x000fd400078e00ff */
[----:B------:R-:W-:Y:S05]  /*5640*/  @!P0 BRA `(.L_x_29) ;  /* 0x0000000800408947 */ /* 0x000fea0003800000 */
[----:B------:R-:W-:-:S07]  /*5650*/  VIADD R35, R35, 0x1 ;  /* 0x0000000123237836 */ /* 0x000fce0000000000 */
.L_x_89:
[----:B------:R-:W-:-:S09]  /*5660*/  UISETP.NE.AND UP0, UPT, UR57, URZ, UPT ;  /* 0x000000ff3900728c */ /* 0x000fd2000bf05270 */
[----:B------:R-:W-:Y:S05]  /*5670*/  BRA.U UP0, `(.L_x_90) ;  /* 0x0000000100147547 */ /* 0x000fea000b800000 */
[----:B------:R-:W-:Y:S01]  /*5680*/  ISETP.NE.AND P0, PT, R35, R32, PT ;  /* 0x000000202300720c */ /* 0x000fe20003f05270 */
[----:B------:R-:W-:Y:S02]  /*5690*/  IMAD.MOV.U32 R28, RZ, RZ, 0x3d ;  /* 0x0000003dff1c7424 */ /* 0x000fe400078e00ff */
[----:B------:R-:W-:-:S10]  /*56a0*/  IMAD.U32 R0, RZ, RZ, UR70 ;  /* 0x00000046ff007e24 */ /* 0x000fd4000f8e00ff */
[----:B------:R-:W-:Y:S05]  /*56b0*/  @!P0 BRA `(.L_x_29) ;  /* 0x0000000800248947 */ /* 0x000fea0003800000 */
[----:B------:R-:W-:-:S07]  /*56c0*/  VIADD R35, R35, 0x1 ;  /* 0x0000000123237836 */ /* 0x000fce0000000000 */
.L_x_90:
[----:B------:R-:W-:-:S09]  /*56d0*/  UISETP.NE.AND UP0, UPT, UR58, URZ, UPT ;  /* 0x000000ff3a00728c */ /* 0x000fd2000bf05270 */
[----:B------:R-:W-:Y:S05]  /*56e0*/  BRA.U UP0, `(.L_x_91) ;  /* 0x0000000100147547 */ /* 0x000fea000b800000 */
[----:B------:R-:W-:Y:S01]  /*56f0*/  ISETP.NE.AND P0, PT, R35, R32, PT ;  /* 0x000000202300720c */ /* 0x000fe20003f05270 */
[----:B------:R-:W-:Y:S02]  /*5700*/  VIADD R0, R1, 0xf8 ;  /* 0x000000f801007836 */ /* 0x000fe40000000000 */
[----:B------:R-:W-:-:S10]  /*5710*/  IMAD.MOV.U32 R28, RZ, RZ, 0x3e ;  /* 0x0000003eff1c7424 */ /* 0x000fd400078e00ff */
[----:B------:R-:W-:Y:S05]  /*5720*/  @!P0 BRA `(.L_x_29) ;  /* 0x0000000800088947 */ /* 0x000fea0003800000 */
[----:B------:R-:W-:-:S07]  /*5730*/  VIADD R35, R35, 0x1 ;  /* 0x0000000123237836 */ /* 0x000fce0000000000 */
.L_x_91:
[----:B------:R-:W-:-:S13]  /*5740*/  ISETP.NE.AND P0, PT, R33, RZ, PT ;  /* 0x000000ff2100720c */ /* 0x000fda0003f05270 */
[----:B------:R-:W-:Y:S05]  /*5750*/  @P0 BRA `(.L_x_92) ;  /* 0x0000000000140947 */ /* 0x000fea0003800000 */
[----:B------:R-:W-:Y:S01]  /*5760*/  ISETP.NE.AND P0, PT, R35, R32, PT ;  /* 0x000000202300720c */ /* 0x000fe20003f05270 */
[----:B------:R-:W-:Y:S02]  /*5770*/  VIADD R0, R1, 0xfc ;  /* 0x000000fc01007836 */ /* 0x000fe40000000000 */
[----:B------:R-:W-:-:S10]  /*5780*/  IMAD.MOV.U32 R28, RZ, RZ, 0x3f ;  /* 0x0000003fff1c7424 */ /* 0x000fd400078e00ff */
[----:B------:R-:W-:Y:S05]  /*5790*/  @!P0 BRA `(.L_x_29) ;  /* 0x0000000400ec8947 */ /* 0x000fea0003800000 */
[----:B------:R-:W-:-:S07]  /*57a0*/  VIADD R35, R35, 0x1 ;  /* 0x0000000123237836 */ /* 0x000fce0000000000 */
.L_x_92:
[----:B------:R-:W-:-:S13]  /*57b0*/  ISETP.NE.AND P0, PT, R10, RZ, PT ;  /* 0x000000ff0a00720c */ /* 0x000fda0003f05270 */
[----:B------:R-:W-:Y:S05]  /*57c0*/  @P0 BRA `(.L_x_93) ;  /* 0x0000000000140947 */ /* 0x000fea0003800000 */
[----:B------:R-:W-:Y:S01]  /*57d0*/  ISETP.NE.AND P0, PT, R35, R32, PT ;  /* 0x000000202300720c */ /* 0x000fe20003f05270 */
[----:B------:R-:W-:Y:S02]  /*57e0*/  VIADD R0, R1, 0x100 ;  /* 0x0000010001007836 */ /* 0x000fe40000000000 */
[----:B------:R-:W-:-:S10]  /*57f0*/  IMAD.MOV.U32 R28, RZ, RZ, 0x40 ;  /* 0x00000040ff1c7424 */ /* 0x000fd400078e00ff */
[----:B------:R-:W-:Y:S05]  /*5800*/  @!P0 BRA `(.L_x_29) ;  /* 0x0000000400d08947 */ /* 0x000fea0003800000 */
[----:B------:R-:W-:-:S07]  /*5810*/  VIADD R35, R35, 0x1 ;  /* 0x0000000123237836 */ /* 0x000fce0000000000 */
.L_x_93:
[----:B------:R-:W-:-:S13]  /*5820*/  ISETP.NE.AND P0, PT, R11, RZ, PT ;  /* 0x000000ff0b00720c */ /* 0x000fda0003f05270 */
[----:B------:R-:W-:Y:S05]  /*5830*/  @P0 BRA `(.L_x_94) ;  /* 0x0000000000140947 */ /* 0x000fea0003800000 */
[----:B------:R-:W-:Y:S01]  /*5840*/  ISETP.NE.AND P0, PT, R35, R32, PT ;  /* 0x000000202300720c */ /* 0x000fe20003f05270 */
[----:B------:R-:W-:Y:S02]  /*5850*/  VIADD R0, R1, 0x104 ;  /* 0x0000010401007836 */ /* 0x000fe40000000000 */
[----:B------:R-:W-:-:S10]  /*5860*/  IMAD.MOV.U32 R28, RZ, RZ, 0x41 ;  /* 0x00000041ff1c7424 */ /* 0x000fd400078e00ff */
[----:B------:R-:W-:Y:S05]  /*5870*/  @!P0 BRA `(.L_x_29) ;  /* 0x0000000400b48947 */ /* 0x000fea0003800000 */
[----:B------:R-:W-:-:S07]  /*5880*/  VIADD R35, R35, 0x1 ;  /* 0x0000000123237836 */ /* 0x000fce0000000000 */
.L_x_94:
[----:B------:R-:W-:-:S13]  /*5890*/  ISETP.NE.AND P0, PT, R8, RZ, PT ;  /* 0x000000ff0800720c */ /* 0x000fda0003f05270 */
[----:B------:R-:W-:Y:S05]  /*58a0*/  @P0 BRA `(.L_x_95) ;  /* 0x0000000000140947 */ /* 0x000fea0003800000 */
[----:B------:R-:W-:Y:S01]  /*58b0*/  ISETP.NE.AND P0, PT, R35, R32, PT ;  /* 0x000000202300720c */ /* 0x000fe20003f05270 */
[----:B------:R-:W-:Y:S02]  /*58c0*/  VIADD R0, R1, 0x108 ;  /* 0x0000010801007836 */ /* 0x000fe40000000000 */
[----:B------:R-:W-:-:S10]  /*58d0*/  IMAD.MOV.U32 R28, RZ, RZ, 0x42 ;  /* 0x00000042ff1c7424 */ /* 0x000fd400078e00ff */
[----:B------:R-:W-:Y:S05]  /*58e0*/  @!P0 BRA `(.L_x_29) ;  /* 0x0000000400988947 */ /* 0x000fea0003800000 */
[----:B------:R-:W-:-:S07]  /*58f0*/  VIADD R35, R35, 0x1 ;  /* 0x0000000123237836 */ /* 0x000fce0000000000 */
.L_x_95:
[----:B------:R-:W-:-:S13]  /*5900*/  ISETP.NE.AND P0, PT, R9, RZ, PT ;  /* 0x000000ff0900720c */ /* 0x000fda0003f05270 */
[----:B------:R-:W-:Y:S05]  /*5910*/  @P0 BRA `(.L_x_96) ;  /* 0x0000000000140947 */ /* 0x000fea0003800000 */
[----:B------:R-:W-:Y:S01]  /*5920*/  ISETP.NE.AND P0, PT, R35, R32, PT ;  /* 0x000000202300720c */ /* 0x000fe20003f05270 */
[----:B------:R-:W-:Y:S02]  /*5930*/  VIADD R0, R1, 0x10c ;  /* 0x0000010c01007836 */ /* 0x000fe40000000000 */
[----:B------:R-:W-:-:S10]  /*5940*/  IMAD.MOV.U32 R28, RZ, RZ, 0x43 ;  /* 0x00000043ff1c7424 */ /* 0x000fd400078e00ff */
[----:B------:R-:W-:Y:S05]  /*5950*/  @!P0 BRA `(.L_x_29) ;  /* 0x00000004007c8947 */ /* 0x000fea0003800000 */
[----:B------:R-:W-:-:S07]  /*5960*/  VIADD R35, R35, 0x1 ;  /* 0x0000000123237836 */ /* 0x000fce0000000000 */
.L_x_96:
[----:B------:R-:W-:-:S13]  /*5970*/  ISETP.NE.AND P0, PT, R34, RZ, PT ;  /* 0x000000ff2200720c */ /* 0x000fda0003f05270 */
[----:B------:R-:W-:Y:S05]  /*5980*/  @P0 BRA `(.L_x_97) ;  /* 0x0000000000140947 */ /* 0x000fea0003800000 */
[----:B------:R-:W-:Y:S01]  /*5990*/  ISETP.NE.AND P0, PT, R35, R32, PT ;  /* 0x000000202300720c */ /* 0x000fe20003f05270 */
[----:B------:R-:W-:Y:S02]  /*59a0*/  VIADD R0, R1, 0x110 ;  /* 0x0000011001007836 */ /* 0x000fe40000000000 */
[----:B------:R-:W-:-:S10]  /*59b0*/  IMAD.MOV.U32 R28, RZ, RZ, 0x44 ;  /* 0x00000044ff1c7424 */ /* 0x000fd400078e00ff */
[----:B------:R-:W-:Y:S05]  /*59c0*/  @!P0 BRA `(.L_x_29) ;  /* 0x0000000400608947 */ /* 0x000fea0003800000 */
[----:B------:R-:W-:-:S07]  /*59d0*/  VIADD R35, R35, 0x1 ;  /* 0x0000000123237836 */ /* 0x000fce0000000000 */
.L_x_97:
[----:B------:R-:W-:-:S09]  /*59e0*/  UISETP.NE.AND UP0, UPT, UR59, URZ, UPT ;  /* 0x000000ff3b00728c */ /* 0x000fd2000bf05270 */
[----:B------:R-:W-:Y:S05]  /*59f0*/  BRA.U UP0, `(.L_x_98) ;  /* 0x0000000100147547 */ /* 0x000fea000b800000 */
[----:B------:R-:W-:Y:S01]  /*5a00*/  ISETP.NE.AND P0, PT, R35, R32, PT ;  /* 0x000000202300720c */ /* 0x000fe20003f05270 */
[----:B------:R-:W-:Y:S02]  /*5a10*/  VIADD R0, R1, 0x114 ;  /* 0x0000011401007836 */ /* 0x000fe40000000000 */
[----:B------:R-:W-:-:S10]  /*5a20*/  IMAD.MOV.U32 R28, RZ, RZ, 0x45 ;  /* 0x00000045ff1c7424 */ /* 0x000fd400078e00ff */
[----:B------:R-:W-:Y:S05]  /*5a30*/  @!P0 BRA `(.L_x_29) ;  /* 0x0000000400448947 */ /* 0x000fea0003800000 */
[----:B------:R-:W-:-:S07]  /*5a40*/  VIADD R35, R35, 0x1 ;  /* 0x0000000123237836 */ /* 0x000fce0000000000 */
.L_x_98:
[----:B------:R-:W-:-:S09]  /*5a50*/  UISETP.NE.AND UP0, UPT, UR60, URZ, UPT ;  /* 0x000000ff3c00728c */ /* 0x000fd2000bf05270 */
[----:B------:R-:W-:Y:S05]  /*5a60*/  BRA.U UP0, `(.L_x_99) ;  /* 0x0000000100147547 */ /* 0x000fea000b800000 */
[----:B------:R-:W-:Y:S01]  /*5a70*/  ISETP.NE.AND P0, PT, R35, R32, PT ;  /* 0x000000202300720c */ /* 0x000fe20003f05270 */
[----:B------:R-:W-:Y:S02]  /*5a80*/  VIADD R0, R1, 0x118 ;  /* 0x0000011801007836 */ /* 0x000fe40000000000 */
[----:B------:R-:W-:-:S10]  /*5a90*/  IMAD.MOV.U32 R28, RZ, RZ, 0x46 ;  /* 0x00000046ff1c7424 */ /* 0x000fd400078e00ff */
[----:B------:R-:W-:Y:S05]  /*5aa0*/  @!P0 BRA `(.L_x_29) ;  /* 0x0000000400288947 */ /* 0x000fea0003800000 */
[----:B------:R-:W-:-:S07]  /*5ab0*/  VIADD R35, R35, 0x1 ;  /* 0x0000000123237836 */ /* 0x000fce0000000000 */
.L_x_99:
[----:B------:R-:W-:-:S09]  /*5ac0*/  UISETP.NE.AND UP0, UPT, UR61, URZ, UPT ;  /* 0x000000ff3d00728c */ /* 0x000fd2000bf05270 */
[----:B------:R-:W-:Y:S05]  /*5ad0*/  BRA.U UP0, `(.L_x_100) ;  /* 0x0000000100147547 */ /* 0x000fea000b800000 */
[----:B------:R-:W-:Y:S01]  /*5ae0*/  ISETP.NE.AND P0, PT, R35, R32, PT ;  /* 0x000000202300720c */ /* 0x000fe20003f05270 */
[----:B------:R-:W-:Y:S02]  /*5af0*/  VIADD R0, R1, 0x11c ;  /* 0x0000011c01007836 */ /* 0x000fe40000000000 */
[----:B------:R-:W-:-:S10]  /*5b00*/  IMAD.MOV.U32 R28, RZ, RZ, 0x47 ;  /* 0x00000047ff1c7424 */ /* 0x000fd400078e00ff */
[----:B------:R-:W-:Y:S05]  /*5b10*/  @!P0 BRA `(.L_x_29) ;  /* 0x00000004000c8947 */ /* 0x000fea0003800000 */
[----:B------:R-:W-:-:S07]  /*5b20*/  VIADD R35, R35, 0x1 ;  /* 0x0000000123237836 */ /* 0x000fce0000000000 */
.L_x_100:
[----:B------:R-:W-:-:S13]  /*5b30*/  ISETP.NE.AND P0, PT, R6, RZ, PT ;  /* 0x000000ff0600720c */ /* 0x000fda0003f05270 */
[----:B------:R-:W-:Y:S05]  /*5b40*/  @P0 BRA `(.L_x_101) ;  /* 0x0000000000140947 */ /* 0x000fea0003800000 */
[----:B------:R-:W-:Y:S01]  /*5b50*/  ISETP.NE.AND P0, PT, R35, R32, PT ;  /* 0x000000202300720c */ /* 0x000fe20003f05270 */
[----:B------:R-:W-:Y:S02]  /*5b60*/  VIADD R0, R1, 0x120 ;  /* 0x0000012001007836 */ /* 0x000fe40000000000 */
[----:B------:R-:W-:-:S10]  /*5b70*/  IMAD.MOV.U32 R28, RZ, RZ, 0x48 ;  /* 0x00000048ff1c7424 */ /* 0x000fd400078e00ff */
[----:B------:R-:W-:Y:S05]  /*5b80*/  @!P0 BRA `(.L_x_29) ;  /* 0x0000000000f08947 */ /* 0x000fea0003800000 */
[----:B------:R-:W-:-:S07]  /*5b90*/  VIADD R35, R35, 0x1 ;  /* 0x0000000123237836 */ /* 0x000fce0000000000 */
.L_x_101:
[----:B------:R-:W-:-:S13]  /*5ba0*/  ISETP.NE.AND P0, PT, R7, RZ, PT ;  /* 0x000000ff0700720c */ /* 0x000fda0003f05270 */
[----:B------:R-:W-:Y:S05]  /*5bb0*/  @P0 BRA `(.L_x_102) ;  /* 0x0000000000140947 */ /* 0x000fea0003800000 */
[----:B------:R-:W-:Y:S01]  /*5bc0*/  ISETP.NE.AND P0, PT, R35, R32, PT ;  /* 0x000000202300720c */ /* 0x000fe20003f05270 */
[----:B------:R-:W-:Y:S02]  /*5bd0*/  VIADD R0, R1, 0x124 ;  /* 0x0000012401007836 */ /* 0x000fe40000000000 */
[----:B------:R-:W-:-:S10]  /*5be0*/  IMAD.MOV.U32 R28, RZ, RZ, 0x49 ;  /* 0x00000049ff1c7424 */ /* 0x000fd400078e00ff */
[----:B------:R-:W-:Y:S05]  /*5bf0*/  @!P0 BRA `(.L_x_29) ;  /* 0x0000000000d48947 */ /* 0x000fea0003800000 */
[----:B------:R-:W-:-:S07]  /*5c00*/  VIADD R35, R35, 0x1 ;  /* 0x0000000123237836 */ /* 0x000fce0000000000 */
.L_x_102:
[----:B------:R-:W-:-:S13]  /*5c10*/  ISETP.NE.AND P0, PT, R4, RZ, PT ;  /* 0x000000ff0400720c */ /* 0x000fda0003f05270 */
[----:B------:R-:W-:Y:S05]  /*5c20*/  @P0 BRA `(.L_x_103) ;  /* 0x0000000000140947 */ /* 0x000fea0003800000 */
[----:B------:R-:W-:Y:S01]  /*5c30*/  ISETP.NE.AND P0, PT, R35, R32, PT ;  /* 0x000000202300720c */ /* 0x000fe20003f05270 */
[----:B------:R-:W-:Y:S02]  /*5c40*/  VIADD R0, R1, 0x128 ;  /* 0x0000012801007836 */ /* 0x000fe40000000000 */
[----:B------:R-:W-:-:S10]  /*5c50*/  IMAD.MOV.U32 R28, RZ, RZ, 0x4a ;  /* 0x0000004aff1c7424 */ /* 0x000fd400078e00ff */
[----:B------:R-:W-:Y:S05]  /*5c60*/  @!P0 BRA `(.L_x_29) ;  /* 0x0000000000b88947 */ /* 0x000fea0003800000 */
[----:B------:R-:W-:-:S07]  /*5c70*/  VIADD R35, R35, 0x1 ;  /* 0x0000000123237836 */ /* 0x000fce0000000000 */
.L_x_103:
[----:B------:R-:W-:-:S13]  /*5c80*/  ISETP.NE.AND P0, PT, R5, RZ, PT ;  /* 0x000000ff0500720c */ /* 0x000fda0003f05270 */
[----:B------:R-:W-:Y:S05]  /*5c90*/  @P0 BRA `(.L_x_104) ;  /* 0x0000000000140947 */ /* 0x000fea0003800000 */
[----:B------:R-:W-:Y:S01]  /*5ca0*/  ISETP.NE.AND P0, PT, R35, R32, PT ;  /* 0x000000202300720c */ /* 0x000fe20003f05270 */
[----:B------:R-:W-:Y:S02]  /*5cb0*/  VIADD R0, R1, 0x12c ;  /* 0x0000012c01007836 */ /* 0x000fe40000000000 */
[----:B------:R-:W-:-:S10]  /*5cc0*/  IMAD.MOV.U32 R28, RZ, RZ, 0x4b ;  /* 0x0000004bff1c7424 */ /* 0x000fd400078e00ff */
[----:B------:R-:W-:Y:S05]  /*5cd0*/  @!P0 BRA `(.L_x_29) ;  /* 0x00000000009c8947 */ /* 0x000fea0003800000 */
[----:B------:R-:W-:-:S07]  /*5ce0*/  VIADD R35, R35, 0x1 ;  /* 0x0000000123237836 */ /* 0x000fce0000000000 */
.L_x_104:
[----:B------:R-:W-:-:S13]  /*5cf0*/  ISETP.NE.AND P0, PT, R2, RZ, PT ;  /* 0x000000ff0200720c */ /* 0x000fda0003f05270 */
[----:B------:R-:W-:Y:S05]  /*5d00*/  @P0 BRA `(.L_x_105) ;  /* 0x0000000000140947 */ /* 0x000fea0003800000 */
[----:B------:R-:W-:Y:S01]  /*5d10*/  ISETP.NE.AND P0, PT, R35, R32, PT ;  /* 0x000000202300720c */ /* 0x000fe20003f05270 */
[----:B------:R-:W-:Y:S02]  /*5d20*/  VIADD R0, R1, 0x130 ;  /* 0x0000013001007836 */ /* 0x000fe40000000000 */
[----:B------:R-:W-:-:S10]  /*5d30*/  IMAD.MOV.U32 R28, RZ, RZ, 0x4c ;  /* 0x0000004cff1c7424 */ /* 0x000fd400078e00ff */
[----:B------:R-:W-:Y:S05]  /*5d40*/  @!P0 BRA `(.L_x_29) ;  /* 0x0000000000808947 */ /* 0x000fea0003800000 */
[----:B------:R-:W-:-:S07]  /*5d50*/  VIADD R35, R35, 0x1 ;  /* 0x0000000123237836 */ /* 0x000fce0000000000 */
.L_x_105:
[----:B------:R-:W-:-:S13]  /*5d60*/  ISETP.NE.AND P0, PT, R3, RZ, PT ;  /* 0x000000ff0300720c */ /* 0x000fda0003f05270 */
[----:B------:R-:W-:Y:S05]  /*5d70*/  @P0 BRA `(.L_x_106) ;  /* 0x0000000000140947 */ /* 0x000fea0003800000 */
[----:B------:R-:W-:Y:S01]  /*5d80*/  ISETP.NE.AND P0, PT, R35, R32, PT ;  /* 0x000000202300720c */ /* 0x000fe20003f05270 */
[----:B------:R-:W-:Y:S02]  /*5d90*/  VIADD R0, R1, 0x134 ;  /* 0x0000013401007836 */ /* 0x000fe40000000000 */
[----:B------:R-:W-:-:S10]  /*5da0*/  IMAD.MOV.U32 R28, RZ, RZ, 0x4d ;  /* 0x0000004dff1c7424 */ /* 0x000fd400078e00ff */
[----:B------:R-:W-:Y:S05]  /*5db0*/  @!P0 BRA `(.L_x_29) ;  /* 0x0000000000648947 */ /* 0x000fea0003800000 */
[----:B------:R-:W-:-:S07]  /*5dc0*/  VIADD R35, R35, 0x1 ;  /* 0x0000000123237836 */ /* 0x000fce0000000000 */
.L_x_106:
[----:B------:R-:W-:-:S09]  /*5dd0*/  UISETP.NE.AND UP0, UPT, UR62, URZ, UPT ;  /* 0x000000ff3e00728c */ /* 0x000fd2000bf05270 */
[----:B------:R-:W-:Y:S05]  /*5de0*/  BRA.U UP0, `(.L_x_107) ;  /* 0x0000000100147547 */ /* 0x000fea000b800000 */
[----:B------:R-:W-:Y:S01]  /*5df0*/  ISETP.NE.AND P0, PT, R35, R32, PT ;  /* 0x000000202300720c */ /* 0x000fe20003f05270 */
[----:B------:R-:W-:Y:S02]  /*5e00*/  VIADD R0, R1, 0x138 ;  /* 0x0000013801007836 */ /* 0x000fe40000000000 */
[----:B------:R-:W-:-:S10]  /*5e10*/  IMAD.MOV.U32 R28, RZ, RZ, 0x4e ;  /* 0x0000004eff1c7424 */ /* 0x000fd400078e00ff */
[----:B------:R-:W-:Y:S05]  /*5e20*/  @!P0 BRA `(.L_x_29) ;  /* 0x0000000000488947 */ /* 0x000fea0003800000 */
[----:B------:R-:W-:-:S07]  /*5e30*/  VIADD R35, R35, 0x1 ;  /* 0x0000000123237836 */ /* 0x000fce0000000000 */
.L_x_107:
[----:B------:R-:W-:-:S09]  /*5e40*/  UISETP.NE.AND UP0, UPT, UR63, URZ, UPT ;  /* 0x000000ff3f00728c */ /* 0x000fd2000bf05270 */
[----:B------:R-:W-:Y:S05]  /*5e50*/  BRA.U UP0, `(.L_x_108) ;  /* 0x0000000100147547 */ /* 0x000fea000b800000 */
[----:B------:R-:W-:Y:S01]  /*5e60*/  ISETP.NE.AND P0, PT, R35, R32, PT ;  /* 0x000000202300720c */ /* 0x000fe20003f05270 */
[----:B------:R-:W-:Y:S02]  /*5e70*/  VIADD R0, R1, 0x13c ;  /* 0x0000013c01007836 */ /* 0x000fe40000000000 */
[----:B------:R-:W-:-:S10]  /*5e80*/  IMAD.MOV.U32 R28, RZ, RZ, 0x4f ;  /* 0x0000004fff1c7424 */ /* 0x000fd400078e00ff */
[----:B------:R-:W-:Y:S05]  /*5e90*/  @!P0 BRA `(.L_x_29) ;  /* 0x00000000002c8947 */ /* 0x000fea0003800000 */
[----:B------:R-:W-:-:S07]  /*5ea0*/  VIADD R35, R35, 0x1 ;  /* 0x0000000123237836 */ /* 0x000fce0000000000 */
.L_x_108:
[----:B------:R-:W-:Y:S01]  /*5eb0*/  UISETP.NE.AND UP0, UPT, UR13, URZ, UPT ;  /* 0x000000ff0d00728c */ /* 0x000fe2000bf05270 */
[----:B------:R-:W-:-:S08]  /*5ec0*/  IMAD.MOV.U32 R28, RZ, RZ, 0x51 ;  /* 0x00000051ff1c7424 */ /* 0x000fd000078e00ff */
[----:B------:R-:W-:Y:S05]  /*5ed0*/  BRA.U UP0, `(.L_x_109) ;  /* 0x00000001002c7547 */ /* 0x000fea000b800000 */
[----:B------:R-:W-:Y:S01]  /*5ee0*/  ISETP.NE.AND P0, PT, R35, R32, PT ;  /* 0x000000202300720c */ /* 0x000fe20003f05270 */
[----:B------:R-:W-:-:S12]  /*5ef0*/  IMAD.MOV.U32 R28, RZ, RZ, 0x50 ;  /* 0x00000050ff1c7424 */ /* 0x000fd800078e00ff */
[----:B------:R-:W-:Y:S05]  /*5f00*/  @P0 BREAK.RELIABLE B3 ;  /* 0x0000000000030942 */ /* 0x000fea0003800100 */
[----:B------:R-:W-:Y:S02]  /*5f10*/  @P0 VIADD R35, R35, 0x1 ;  /* 0x0000000123230836 */ /* 0x000fe40000000000 */
[----:B------:R-:W-:Y:S01]  /*5f20*/  @P0 IMAD.MOV.U32 R28, RZ, RZ, 0x51 ;  /* 0x00000051ff1c0424 */ /* 0x000fe200078e00ff */
[----:B------:R-:W-:Y:S06]  /*5f30*/  @P0 BRA `(.L_x_110) ;  /* 0x0000000000180947 */ /* 0x000fec0003800000 */
[----:B------:R-:W-:-:S07]  /*5f40*/  VIADD R0, R1, 0x140 ;  /* 0x0000014001007836 */ /* 0x000fce0000000000 */
.L_x_29:
[----:B------:R-:W-:Y:S05]  /*5f50*/  BSYNC.RELIABLE B3 ;  /* 0x0000000000037941 */ /* 0x000fea0003800100 */
.L_x_27:
[----:B-----5:R0:W-:Y:S01]  /*5f60*/  STL [R0], R119 ;  /* 0x0000007700007387 */ /* 0x0201e20000100800 */
[----:B------:R-:W-:Y:S01]  /*5f70*/  IMAD.MOV.U32 R35, RZ, RZ, R28 ;  /* 0x000000ffff237224 */ /* 0x000fe200078e001c */
[----:B------:R-:W-:Y:S06]  /*5f80*/  BRA `(.L_x_110) ;  /* 0x0000000000047947 */ /* 0x000fec0003800000 */
.L_x_109:
[----:B------:R-:W-:Y:S05]  /*5f90*/  BREAK.RELIABLE B3 ;  /* 0x0000000000037942 */ /* 0x000fea0003800100 */
.L_x_110:
[----:B------:R-:W-:Y:S05]  /*5fa0*/  BSYNC.RECONVERGENT B2 ;  /* 0x0000000000027941 */ /* 0x000fea0003800200 */
.L_x_26:
[----:B0-----:R-:W-:-:S05]  /*5fb0*/  PRMT R0, R28, 0x9910, RZ ;  /* 0x000099101c007816 */ /* 0x001fca00000000ff */
[----:B------:R-:W-:-:S05]  /*5fc0*/  IMAD R0, R0, 0x39, RZ ;  /* 0x0000003900007824 */ /* 0x000fca00078e02ff */
[----:B------:R-:W-:-:S04]  /*5fd0*/  LOP3.LUT R0, R0, 0xffff, RZ, 0xc0, !PT ;  /* 0x0000ffff00007812 */ /* 0x000fc800078ec0ff */
[----:B------:R-:W-:-:S04]  /*5fe0*/  SHF.R.U32.HI R0, RZ, 0x9, R0 ;  /* 0x00000009ff007819 */ /* 0x000fc80000011600 */
[----:B------:R-:W-:-:S05]  /*5ff0*/  PRMT R0, R0, 0x9910, RZ ;  /* 0x0000991000007816 */ /* 0x000fca00000000ff */
[----:B------:R-:W-:-:S04]  /*6000*/  IMAD R0, R0, 0x9, RZ ;  /* 0x0000000900007824 */ /* 0x000fc800078e02ff */
[----:B------:R-:W-:-:S05]  /*6010*/  IMAD.MOV R0, RZ, RZ, -R0 ;  /* 0x000000ffff007224 */ /* 0x000fca00078e0a00 */
[----:B------:R-:W-:-:S05]  /*6020*/  PRMT R31, R0, 0x7710, RZ ;  /* 0x00007710001f7816 */ /* 0x000fca00000000ff */
[----:B------:R-:W-:-:S05]  /*6030*/  IMAD.IADD R0, R31, 0x1, R28 ;  /* 0x000000011f007824 */ /* 0x000fca00078e021c */
[----:B------:R-:W-:-:S05]  /*6040*/  LOP3.LUT R31, R0, 0xff, RZ, 0xc0, !PT ;  /* 0x000000ff001f7812 */ /* 0x000fca00078ec0ff */
[----:B------:R-:W-:-:S04]  /*6050*/  IMAD.IADD R36, R28, 0x1, -R31 ;  /* 0x000000011c247824 */ /* 0x000fc800078e0a1f */
[----:B------:R-:W-:-:S05]  /*6060*/  IMAD R0, R36, 0x4, R1 ;  /* 0x0000000424007824 */ /* 0x000fca00078e0201 */
[----:B------:R-:W2:Y:S04]  /*6070*/  LDL R37, [R0] ;  /* 0x0000000000257983 */ /* 0x000ea80000100800 */
[----:B------:R-:W2:Y:S04]  /*6080*/  LDL R38, [R0+0x4] ;  /* 0x0000040000267983 */ /* 0x000ea80000100800 */
[----:B------:R-:W2:Y:S01]  /*6090*/  LDL R39, [R0+0x8] ;  /* 0x0000080000277983 */ /* 0x000ea20000100800 */
[----:B------:R-:W-:Y:S04]  /*60a0*/  BSSY.RECONVERGENT B2, `(.L_x_111) ;  /* 0x0000037000027945 */ /* 0x000fe80003800200 */
[----:B------:R-:W-:Y:S01]  /*60b0*/  BSSY.RELIABLE B3, `(.L_x_112) ;  /* 0x000002c000037945 */ /* 0x000fe20003800100 */
[----:B--2---:R-:W-:-:S04]  /*60c0*/  IADD3 R28, PT, PT, R39, R38, R37 ;  /* 0x00000026271c7210 */ /* 0x004fc80007ffe025 */
[----:B------:R-:W-:-:S04]  /*60d0*/  IABS R31, R28 ;  /* 0x0000001c001f7213 */ /* 0x000fc80000000000 */
[----:B------:R-:W-:-:S13]  /*60e0*/  ISETP.NE.AND P0, PT, R31, 0x3, PT ;  /* 0x000000031f00780c */ /* 0x000fda0003f05270 */
[----:B------:R-:W-:Y:S05]  /*60f0*/  @!P0 BRA `(.L_x_113) ;  /* 0x00000000008c8947 */ /* 0x000fea0003800000 */
[----:B------:R-:W2:Y:S04]  /*6100*/  LDL R40, [R0+0xc] ;  /* 0x00000c0000287983 */ /* 0x000ea80000100800 */
[----:B------:R-:W2:Y:S04]  /*6110*/  LDL R41, [R0+0x10] ;  /* 0x0000100000297983 */ /* 0x000ea80000100800 */
[----:B------:R-:W2:Y:S02]  /*6120*/  LDL R42, [R0+0x14] ;  /* 0x00001400002a7983 */ /* 0x000ea40000100800 */
        /* <DEDUP_REMOVED lines=30> */
[----:B------:R-:W-:Y:S05]  /*6310*/  @P0 BREAK.RELIABLE B3 ;  /* 0x0000000000030942 */ /* 0x000fea0003800100 */
[----:B------:R-:W-:Y:S05]  /*6320*/  @P0 BRA `(.L_x_114) ;  /* 0x0000000000380947 */ /* 0x000fea0003800000 */
.L_x_113:
[----:B------:R-:W-:-:S05]  /*6330*/  VIADD R28, R28, 0x2 ;  /* 0x000000021c1c7836 */ /* 0x000fca0000000000 */
[----:B------:R-:W-:-:S13]  /*6340*/  ISETP.GE.U32.AND P0, PT, R28, 0x5, PT ;  /* 0x000000051c00780c */ /* 0x000fda0003f06070 */
[----:B------:R-:W-:Y:S05]  /*6350*/  @!P0 BREAK.RELIABLE B3 ;  /* 0x0000000000038942 */ /* 0x000fea0003800100 */
[----:B------:R-:W-:Y:S05]  /*6360*/  @!P0 BRA `(.L_x_114) ;  /* 0x0000000000288947 */ /* 0x000fea0003800000 */
[----:B------:R-:W-:Y:S05]  /*6370*/  BSYNC.RELIABLE B3 ;  /* 0x0000000000037941 */ /* 0x000fea0003800100 */
.L_x_112:
[----:B-----5:R0:W-:Y:S04]  /*6380*/  STL [R0], R119 ;  /* 0x0000007700007387 */ /* 0x0201e80000100800 */
[----:B------:R0:W-:Y:S04]  /*6390*/  STL [R0+0x4], R119 ;  /* 0x0000047700007387 */ /* 0x0001e80000100800 */
[----:B------:R0:W-:Y:S04]  /*63a0*/  STL [R0+0x8], R119 ;  /* 0x0000087700007387 */ /* 0x0001e80000100800 */
[----:B------:R0:W-:Y:S04]  /*63b0*/  STL [R0+0xc], R119 ;  /* 0x00000c7700007387 */ /* 0x0001e80000100800 */
[----:B------:R0:W-:Y:S04]  /*63c0*/  STL [R0+0x10], R119 ;  /* 0x0000107700007387 */ /* 0x0001e80000100800 */
[----:B------:R0:W-:Y:S04]  /*63d0*/  STL [R0+0x14], R119 ;  /* 0x0000147700007387 */ /* 0x0001e80000100800 */
[----:B------:R0:W-:Y:S04]  /*63e0*/  STL [R0+0x18], R119 ;  /* 0x0000187700007387 */ /* 0x0001e80000100800 */
[----:B------:R0:W-:Y:S04]  /*63f0*/  STL [R0+0x1c], R119 ;  /* 0x00001c7700007387 */ /* 0x0001e80000100800 */
[----:B------:R0:W-:Y:S02]  /*6400*/  STL [R0+0x20], R119 ;  /* 0x0000207700007387 */ /* 0x0001e40000100800 */
.L_x_114:
[----:B------:R-:W-:Y:S05]  /*6410*/  BSYNC.RECONVERGENT B2 ;  /* 0x0000000000027941 */ /* 0x000fea0003800200 */
.L_x_111:
[----:B------:R-:W-:Y:S01]  /*6420*/  IMAD.IADD R35, R36, 0x1, R35 ;  /* 0x0000000124237824 */ /* 0x000fe200078e0223 */
[----:B------:R-:W-:Y:S06]  /*6430*/  BRA `(.L_x_115) ;  /* 0x0000000800587947 */ /* 0x000fec0003800000 */
.L_x_25:
[----:B------:R-:W2:Y:S01]  /*6440*/  LDL R0, [R102] ;  /* 0x0000000066007983 */ /* 0x000ea20000100800 */
[----:B------:R-:W-:Y:S04]  /*6450*/  BSSY.RECONVERGENT B2, `(.L_x_116) ;  /* 0x000005b000027945 */ /* 0x000fe80003800200 */
[----:B------:R-:W-:Y:S01]  /*6460*/  BSSY.RELIABLE B3, `(.L_x_117) ;  /* 0x0000055000037945 */ /* 0x000fe20003800100 */
[----:B------:R-:W-:Y:S01]  /*6470*/  IMAD.MOV.U32 R31, RZ, RZ, RZ ;  /* 0x000000ffff1f7224 */ /* 0x000fe200078e00ff */
[----:B--2---:R-:W-:-:S13]  /*6480*/  ISETP.NE.AND P0, PT, R0, RZ, PT ;  /* 0x000000ff0000720c */ /* 0x004fda0003f05270 */
[----:B------:R-:W-:Y:S05]  /*6490*/  @P0 BRA `(.L_x_118) ;  /* 0x0000000000180947 */ /* 0x000fea0003800000 */
[----:B------:R-:W-:Y:S01]  /*64a0*/  ISETP.NE.AND P0, PT, R32, RZ, PT ;  /* 0x000000ff2000720c */ /* 0x000fe20003f05270 */
[----:B------:R-:W-:Y:S02]  /*64b0*/  IMAD.U32 R102, RZ, RZ, UR71 ;  /* 0x00000047ff667e24 */ /* 0x000fe4000f8e00ff */
[----:B------:R-:W-:Y:S02]  /*64c0*/  IMAD.MOV.U32 R35, RZ, RZ, RZ ;  /* 0x000000ffff237224 */ /* 0x000fe400078e00ff */
[----:B------:R-:W-:-:S08]  /*64d0*/  IMAD.MOV.U32 R36, RZ, RZ, R102 ;  /* 0x000000ffff247224 */ /* 0x000fd000078e0066 */
[----:B------:R-:W-:Y:S05]  /*64e0*/  @!P0 BRA `(.L_x_119) ;  /* 0x0000000400308947 */ /* 0x000fea0003800000 */
[----:B------:R-:W-:-:S07]  /*64f0*/  IMAD.MOV.U32 R31, RZ, RZ, 0x1 ;  /* 0x00000001ff1f7424 */ /* 0x000fce00078e00ff */
.L_x_118:
[----:B------:R-:W2:Y:S02]  /*6500*/  LDL R37, [R102+0x4] ;  /* 0x0000040066257983 */ /* 0x000ea40000100800 */
[----:B--2---:R-:W-:-:S13]  /*6510*/  ISETP.NE.AND P0, PT, R37, RZ, PT ;  /* 0x000000ff2500720c */ /* 0x004fda0003f05270 */
[----:B------:R-:W-:Y:S05]  /*6520*/  @P0 BRA `(.L_x_120) ;  /* 0x0000000000180947 */ /* 0x000fea0003800000 */
[----:B------:R-:W-:Y:S01]  /*6530*/  ISETP.NE.AND P0, PT, R31, R32, PT ;  /* 0x000000201f00720c */ /* 0x000fe20003f05270 */
[----:B------:R-:W-:Y:S01]  /*6540*/  UIADD3 UR5, UPT, UPT, UR71, 0x4, URZ ;  /* 0x0000000447057890 */ /* 0x000fe2000fffe0ff */
[----:B------:R-:W-:-:S05]  /*6550*/  IMAD.MOV.U32 R35, RZ, RZ, 0x1 ;  /* 0x00000001ff237424 */ /* 0x000fca00078e00ff */
[----:B------:R-:W-:-:S06]  /*6560*/  IMAD.U32 R36, RZ, RZ, UR5 ;  /* 0x00000005ff247e24 */ /* 0x000fcc000f8e00ff */
[----:B------:R-:W-:Y:S05]  /*6570*/  @!P0 BRA `(.L_x_119) ;  /* 0x00000004000c8947 */ /* 0x000fea0003800000 */
[----:B------:R-:W-:-:S07]  /*6580*/  VIADD R31, R31, 0x1 ;  /* 0x000000011f1f7836 */ /* 0x000fce0000000000 */
.L_x_120:
        /* <DEDUP_REMOVED lines=9> */
.L_x_121:
        /* <DEDUP_REMOVED lines=9> */
.L_x_122:
        /* <DEDUP_REMOVED lines=9> */
.L_x_123:
        /* <DEDUP_REMOVED lines=9> */
.L_x_124:
        /* <DEDUP_REMOVED lines=9> */
.L_x_125:
        /* <DEDUP_REMOVED lines=9> */
.L_x_126:
[----:B------:R-:W2:Y:S02]  /*68f0*/  LDL R35, [R102+0x20] ;  /* 0x0000200066237983 */ /* 0x000ea40000100800 */
[----:B--2---:R-:W-:Y:S01]  /*6900*/  ISETP.NE.AND P0, PT, R35, RZ, PT ;  /* 0x000000ff2300720c */ /* 0x004fe20003f05270 */
[----:B------:R-:W-:-:S12]  /*6910*/  IMAD.MOV.U32 R35, RZ, RZ, R31 ;  /* 0x000000ffff237224 */ /* 0x000fd800078e001f */
[----:B------:R-:W-:Y:S05]  /*6920*/  @P0 BREAK.RELIABLE B3 ;  /* 0x0000000000030942 */ /* 0x000fea0003800100 */
[----:B------:R-:W-:Y:S05]  /*6930*/  @P0 BRA `(.L_x_127) ;  /* 0x0000000000300947 */ /* 0x000fea0003800000 */
[----:B------:R-:W-:Y:S01]  /*6940*/  ISETP.NE.AND P0, PT, R31, R32, PT ;  /* 0x000000201f00720c */ /* 0x000fe20003f05270 */
[----:B------:R-:W-:-:S12]  /*6950*/  IMAD.MOV.U32 R35, RZ, RZ, 0x8 ;  /* 0x00000008ff237424 */ /* 0x000fd800078e00ff */
[----:B------:R-:W-:Y:S05]  /*6960*/  @P0 BREAK.RELIABLE B3 ;  /* 0x0000000000030942 */ /* 0x000fea0003800100 */
[----:B------:R-:W-:Y:S01]  /*6970*/  @P0 VIADD R35, R31, 0x1 ;  /* 0x000000011f230836 */ /* 0x000fe20000000000 */
[----:B------:R-:W-:Y:S06]  /*6980*/  @P0 BRA `(.L_x_127) ;  /* 0x00000000001c0947 */ /* 0x000fec0003800000 */
[----:B------:R-:W-:-:S06]  /*6990*/  UIADD3 UR5, UPT, UPT, UR71, 0x20, URZ ;  /* 0x0000002047057890 */ /* 0x000fcc000fffe0ff */
[----:B------:R-:W-:-:S07]  /*69a0*/  IMAD.U32 R36, RZ, RZ, UR5 ;  /* 0x00000005ff247e24 */ /* 0x000fce000f8e00ff */
.L_x_119:
[----:B------:R-:W-:Y:S05]  /*69b0*/  BSYNC.RELIABLE B3 ;  /* 0x0000000000037941 */ /* 0x000fea0003800100 */
.L_x_117:
[----:B-----5:R0:W-:Y:S04]  /*69c0*/  STL [R36], R119 ;  /* 0x0000007724007387 */ /* 0x0201e80000100800 */
[----:B------:R0:W5:Y:S04]  /*69d0*/  LDL R0, [R102] ;  /* 0x0000000066007983 */ /* 0x0001680000100800 */
[----:B------:R0:W5:Y:S04]  /*69e0*/  LDL R37, [R102+0x4] ;  /* 0x0000040066257983 */ /* 0x0001680000100800 */
[----:B------:R0:W5:Y:S02]  /*69f0*/  LDL R28, [R102+0x8] ;  /* 0x00000800661c7983 */ /* 0x0001640000100800 */
.L_x_127:
[----:B------:R-:W-:Y:S05]  /*6a00*/  BSYNC.RECONVERGENT B2 ;  /* 0x0000000000027941 */ /* 0x000fea0003800200 */
.L_x_116:
[----:B-----5:R-:W-:Y:S01]  /*6a10*/  IADD3 R31, PT, PT, R28, R37, R0 ;  /* 0x000000251c1f7210 */ /* 0x020fe20007ffe000 */
[----:B------:R-:W-:Y:S04]  /*6a20*/  BSSY.RECONVERGENT B2, `(.L_x_128) ;  /* 0x0000036000027945 */ /* 0x000fe80003800200 */
[----:B------:R-:W-:Y:S01]  /*6a30*/  BSSY.RELIABLE B3, `(.L_x_129) ;  /* 0x000002b000037945 */ /* 0x000fe20003800100 */
[----:B0-----:R-:W-:-:S04]  /*6a40*/  IABS R36, R31 ;  /* 0x0000001f00247213 */ /* 0x001fc80000000000 */
        /* <DEDUP_REMOVED lines=37> */
.L_x_130:
[----:B------:R-:W-:-:S05]  /*6ca0*/  VIADD R31, R31, 0x2 ;  /* 0x000000021f1f7836 */ /* 0x000fca0000000000 */
[----:B------:R-:W-:-:S13]  /*6cb0*/  ISETP.GE.U32.AND P0, PT, R31, 0x5, PT ;  /* 0x000000051f00780c */ /* 0x000fda0003f06070 */
[----:B------:R-:W-:Y:S05]  /*6cc0*/  @!P0 BREAK.RELIABLE B3 ;  /* 0x0000000000038942 */ /* 0x000fea0003800100 */
[----:B------:R-:W-:Y:S05]  /*6cd0*/  @!P0 BRA `(.L_x_131) ;  /* 0x0000000000288947 */ /* 0x000fea0003800000 */
[----:B------:R-:W-:Y:S05]  /*6ce0*/  BSYNC.RELIABLE B3 ;  /* 0x0000000000037941 */ /* 0x000fea0003800100 */
.L_x_129:
[----:B------:R0:W-:Y:S04]  /*6cf0*/  STL [R102], R119 ;  /* 0x0000007766007387 */ /* 0x0001e80000100800 */
        /* <DEDUP_REMOVED lines=8> */
.L_x_131:
[----:B------:R-:W-:Y:S05]  /*6d80*/  BSYNC.RECONVERGENT B2 ;  /* 0x0000000000027941 */ /* 0x000fea0003800200 */
.L_x_128:
[----:B------:R-:W-:-:S07]  /*6d90*/  VIADD R35, R35, UR4 ;  /* 0x0000000423237c36 */ /* 0x000fce0008000000 */
.L_x_115:
[----:B0----5:R-:W-:-:S07]  /*6da0*/  IMAD.MOV.U32 R0, RZ, RZ, R119 ;  /* 0x000000ffff007224 */ /* 0x021fce00078e0077 */
.L_x_289:
[----:B------:R-:W2:Y:S04]  /*6db0*/  LDL.64 R96, [R1] ;  /* 0x0000000001607983 */ /* 0x000ea80000100a00 */
[----:B------:R-:W2:Y:S01]  /*6dc0*/  LDL.64 R36, [R1+0x8] ;  /* 0x0000080001247983 */ /* 0x000ea20000100a00 */
[----:B------:R-:W-:Y:S01]  /*6dd0*/  BSSY.RECONVERGENT B2, `(.L_x_132) ;  /* 0x000002e000027945 */ /* 0x000fe20003800200 */
[----:B01----:R-:W-:Y:S01]  /*6de0*/  IMAD.MOV R0, RZ, RZ, -R0 ;  /* 0x000000ffff007224 */ /* 0x003fe200078e0a00 */
[----:B--2---:R-:W-:-:S04]  /*6df0*/  IADD3 R28, PT, PT, R36, R97, R96 ;  /* 0x00000061241c7210 */ /* 0x004fc80007ffe060 */
[----:B------:R-:W-:-:S04]  /*6e00*/  IABS R31, R28 ;  /* 0x0000001c001f7213 */ /* 0x000fc80000000000 */
[----:B------:R-:W-:-:S13]  /*6e10*/  ISETP.NE.AND P0, PT, R31, 0x3, PT ;  /* 0x000000031f00780c */ /* 0x000fda0003f05270 */
[----:B------:R-:W-:Y:S05]  /*6e20*/  @!P0 BRA `(.L_x_133) ;  /* 0x00000000002c8947 */ /* 0x000fea0003800000 */
[----:B------:R-:W2:Y:S02]  /*6e30*/  LDL.64 R40, [R1+0x10] ;  /* 0x0000100001287983 */ /* 0x000ea40000100a00 */
[----:B--2---:R-:W-:-:S04]  /*6e40*/  IADD3 R28, PT, PT, R41, R40, R37 ;  /* 0x00000028291c7210 */ /* 0x004fc80007ffe025 */
[----:B------:R-:W-:-:S04]  /*6e50*/  IABS R31, R28 ;  /* 0x0000001c001f7213 */ /* 0x000fc80000000000 */
[----:B------:R-:W-:-:S13]  /*6e60*/  ISETP.NE.AND P0, PT, R31, 0x3, PT ;  /* 0x000000031f00780c */ /* 0x000fda0003f05270 */
[----:B------:R-:W-:Y:S05]  /*6e70*/  @!P0 BRA `(.L_x_133) ;  /* 0x0000000000188947 */ /* 0x000fea0003800000 */
[----:B------:R-:W2:Y:S04]  /*6e80*/  LDL R43, [R1+0x20] ;  /* 0x00002000012b7983 */ /* 0x000ea80000100800 */
[----:B------:R-:W2:Y:S02]  /*6e90*/  LDL.64 R38, [R1+0x18] ;  /* 0x0000180001267983 */ /* 0x000ea40000100a00 */
[----:B--2---:R-:W-:-:S04]  /*6ea0*/  IADD3 R28, PT, PT, R43, R39, R38 ;  /* 0x000000272b1c7210 */ /* 0x004fc80007ffe026 */
[----:B------:R-:W-:-:S04]  /*6eb0*/  IABS R31, R28 ;  /* 0x0000001c001f7213 */ /* 0x000fc80000000000 */
[----:B------:R-:W-:-:S13]  /*6ec0*/  ISETP.NE.AND P0, PT, R31, 0x3, PT ;  /* 0x000000031f00780c */ /* 0x000fda0003f05270 */
[----:B------:R-:W-:Y:S05]  /*6ed0*/  @P0 BRA `(.L_x_134) ;  /* 0x00000000000c0947 */ /* 0x000fea0003800000 */
.L_x_133:
[----:B------:R-:W-:-:S05]  /*6ee0*/  IMAD.HI R28, R28, 0x55555556, RZ ;  /* 0x555555561c1c7827 */ /* 0x000fca00078e02ff */
[----:B------:R-:W-:Y:S01]  /*6ef0*/  LEA.HI R56, R28, R28, RZ, 0x1 ;  /* 0x0000001c1c387211 */ /* 0x000fe200078f08ff */
[----:B------:R-:W-:Y:S06]  /*6f00*/  BRA `(.L_x_135) ;  /* 0x0000000000687947 */ /* 0x000fec0003800000 */
.L_x_134:
        /* <DEDUP_REMOVED lines=15> */
[----:B------:R-:W-:-:S04]  /*7000*/  @P0 IADD3 R38, PT, PT, R38, R40, R36 ;  /* 0x0000002826260210 */ /* 0x000fc80007ffe024 */
[----:B------:R-:W-:Y:S01]  /*7010*/  @P0 IABS R28, R38 ;  /* 0x00000026001c0213 */ /* 0x000fe20000000000 */
[----:B------:R-:W-:-:S03]  /*7020*/  @P0 IMAD.HI R38, R38, 0x55555556, RZ ;  /* 0x5555555626260827 */ /* 0x000fc600078e02ff */
[----:B------:R-:W-:Y:S01]  /*7030*/  @P0 ISETP.NE.AND P2, PT, R28, 0x3, PT ;  /* 0x000000031c00080c */ /* 0x000fe20003f45270 */
[----:B------:R-:W-:Y:S01]  /*7040*/  @!P0 IMAD.HI R28, R43, 0x55555556, RZ ;  /* 0x555555562b1c8827 */ /* 0x000fe200078e02ff */
[----:B------:R-:W-:-:S04]  /*7050*/  @P0 LEA.HI R38, R38, R38, RZ, 0x1 ;  /* 0x0000002626260211 */ /* 0x000fc800078f08ff */
[----:B------:R-:W-:Y:S02]  /*7060*/  @P0 SEL R56, R38, RZ, !P2 ;  /* 0x000000ff26380207 */ /* 0x000fe40005000000 */
[----:B------:R-:W-:Y:S01]  /*7070*/  @!P0 LEA.HI R56, R28, R28, RZ, 0x1 ;  /* 0x0000001c1c388211 */ /* 0x000fe200078f08ff */
[----:B------:R-:W-:Y:S06]  /*7080*/  BRA `(.L_x_135) ;  /* 0x0000000000087947 */ /* 0x000fec0003800000 */
.L_x_136:
[----:B------:R-:W-:-:S05]  /*7090*/  IMAD.HI R28, R28, 0x55555556, RZ ;  /* 0x555555561c1c7827 */ /* 0x000fca00078e02ff */
[----:B------:R-:W-:-:S07]  /*70a0*/  LEA.HI R56, R28, R28, RZ, 0x1 ;  /* 0x0000001c1c387211 */ /* 0x000fce00078f08ff */
.L_x_135:
[----:B------:R-:W-:Y:S05]  /*70b0*/  BSYNC.RECONVERGENT B2 ;  /* 0x0000000000027941 */ /* 0x000fea0003800200 */
.L_x_132:
[----:B------:R-:W2:Y:S04]  /*70c0*/  LDL.64 R110, [R1+0x20] ;  /* 0x00002000016e7983 */ /* 0x000ea80000100a00 */
[----:B------:R-:W2:Y:S01]  /*70d0*/  LDL.64 R38, [R1+0x28] ;  /* 0x0000280001267983 */ /* 0x000ea20000100a00 */
[----:B------:R-:W-:Y:S01]  /*70e0*/  BSSY.RECONVERGENT B2, `(.L_x_137) ;  /* 0x000002d000027945 */ /* 0x000fe20003800200 */
[----:B--2---:R-:W-:-:S04]  /*70f0*/  IADD3 R28, PT, PT, R39, R38, R111 ;  /* 0x00000026271c7210 */ /* 0x004fc80007ffe06f */
[----:B------:R-:W-:-:S04]  /*7100*/  IABS R31, R28 ;  /* 0x0000001c001f7213 */ /* 0x000fc80000000000 */
[----:B------:R-:W-:-:S13]  /*7110*/  ISETP.NE.AND P0, PT, R31, 0x3, PT ;  /* 0x000000031f00780c */ /* 0x000fda0003f05270 */
[----:B------:R-:W-:Y:S05]  /*7120*/  @!P0 BRA `(.L_x_138) ;  /* 0x0000000000988947 */ /* 0x000fea0003800000 */
[----:B------:R-:W2:Y:S04]  /*7130*/  LDL.64 R42, [R1+0x30] ;  /* 0x00003000012a7983 */ /* 0x000ea80000100a00 */
[----:B------:R-:W2:Y:S02]  /*7140*/  LDL.64 R40, [R1+0x38] ;  /* 0x0000380001287983 */ /* 0x000ea40000100a00 */
        /* <DEDUP_REMOVED lines=33> */
.L_x_139:
[----:B------:R-:W-:-:S05]  /*7360*/  IMAD.HI R42, R42, 0x55555556, RZ ;  /* 0x555555562a2a7827 */ /* 0x000fca00078e02ff */
[----:B------:R-:W-:Y:S01]  /*7370*/  LEA.HI R57, R42, R42, RZ, 0x1 ;  /* 0x0000002a2a397211 */ /* 0x000fe200078f08ff */
[----:B------:R-:W-:Y:S06]  /*7380*/  BRA `(.L_x_140) ;  /* 0x0000000000087947 */ /* 0x000fec0003800000 */
.L_x_138:
[----:B------:R-:W-:-:S05]  /*7390*/  IMAD.HI R28, R28, 0x55555556, RZ ;  /* 0x555555561c1c7827 */ /* 0x000fca00078e02ff */
[----:B------:R-:W-:-:S07]  /*73a0*/  LEA.HI R57, R28, R28, RZ, 0x1 ;  /* 0x0000001c1c397211 */ /* 0x000fce00078f08ff */
.L_x_140:
[----:B------:R-:W-:Y:S05]  /*73b0*/  BSYNC.RECONVERGENT B2 ;  /* 0x0000000000027941 */ /* 0x000fea0003800200 */
.L_x_137:
[----:B------:R-:W2:Y:S04]  /*73c0*/  LDL.64 R98, [R1+0x48] ;  /* 0x0000480001627983 */ /* 0x000ea80000100a00 */
[----:B------:R-:W2:Y:S01]  /*73d0*/  LDL.64 R40, [R1+0x50] ;  /* 0x0000500001287983 */ /* 0x000ea20000100a00 */
[----:B------:R-:W-:Y:S01]  /*73e0*/  BSSY.RECONVERGENT B2, `(.L_x_141) ;  /* 0x000002d000027945 */ /* 0x000fe20003800200 */
        /* <DEDUP_REMOVED lines=39> */
.L_x_143:
[----:B------:R-:W-:-:S05]  /*7660*/  IMAD.HI R28, R28, 0x55555556, RZ ;  /* 0x555555561c1c7827 */ /* 0x000fca00078e02ff */
[----:B------:R-:W-:Y:S01]  /*7670*/  LEA.HI R58, R28, R28, RZ, 0x1 ;  /* 0x0000001c1c3a7211 */ /* 0x000fe200078f08ff */
[----:B------:R-:W-:Y:S06]  /*7680*/  BRA `(.L_x_144) ;  /* 0x0000000000087947 */ /* 0x000fec0003800000 */
.L_x_142:
[----:B------:R-:W-:-:S05]  /*7690*/  IMAD.HI R28, R28, 0x55555556, RZ ;  /* 0x555555561c1c7827 */ /* 0x000fca00078e02ff */
[----:B------:R-:W-:-:S07]  /*76a0*/  LEA.HI R58, R28, R28, RZ, 0x1 ;  /* 0x0000001c1c3a7211 */ /* 0x000fce00078f08ff */
.L_x_144:
[----:B------:R-:W-:Y:S05]  /*76b0*/  BSYNC.RECONVERGENT B2 ;  /* 0x0000000000027941 */ /* 0x000fea0003800200 */
.L_x_141:
        /* <DEDUP_REMOVED lines=42> */
.L_x_147:
[----:B------:R-:W-:-:S05]  /*7960*/  IMAD.HI R46, R46, 0x55555556, RZ ;  /* 0x555555562e2e7827 */ /* 0x000fca00078e02ff */
[----:B------:R-:W-:Y:S01]  /*7970*/  LEA.HI R59, R46, R46, RZ, 0x1 ;  /* 0x0000002e2e3b7211 */ /* 0x000fe200078f08ff */
[----:B------:R-:W-:Y:S06]  /*7980*/  BRA `(.L_x_148) ;  /* 0x0000000000087947 */ /* 0x000fec0003800000 */
.L_x_146:
[----:B------:R-:W-:-:S05]  /*7990*/  IMAD.HI R28, R28, 0x55555556, RZ ;  /* 0x555555561c1c7827 */ /* 0x000fca00078e02ff */
[----:B------:R-:W-:-:S07]  /*79a0*/  LEA.HI R59, R28, R28, RZ, 0x1 ;  /* 0x0000001c1c3b7211 */ /* 0x000fce00078f08ff */
.L_x_148:
[----:B------:R-:W-:Y:S05]  /*79b0*/  BSYNC.RECONVERGENT B2 ;  /* 0x0000000000027941 */ /* 0x000fea0003800200 */
.L_x_145:
        /* <DEDUP_REMOVED lines=42> */
.L_x_151:
[----:B------:R-:W-:-:S05]  /*7c60*/  IMAD.HI R28, R28, 0x55555556, RZ ;  /* 0x555555561c1c7827 */ /* 0x000fca00078e02ff */
[----:B------:R-:W-:Y:S01]  /*7c70*/  LEA.HI R60, R28, R28, RZ, 0x1 ;  /* 0x0000001c1c3c7211 */ /* 0x000fe200078f08ff */
[----:B------:R-:W-:Y:S06]  /*7c80*/  BRA `(.L_x_152) ;  /* 0x0000000000087947 */ /* 0x000fec0003800000 */
.L_x_150:
[----:B------:R-:W-:-:S05]  /*7c90*/  IMAD.HI R28, R28, 0x55555556, RZ ;  /* 0x555555561c1c7827 */ /* 0x000fca00078e02ff */
[----:B------:R-:W-:-:S07]  /*7ca0*/  LEA.HI R60, R28, R28, RZ, 0x1 ;  /* 0x0000001c1c3c7211 */ /* 0x000fce00078f08ff */
.L_x_152:
[----:B------:R-:W-:Y:S05]  /*7cb0*/  BSYNC.RECONVERGENT B2 ;  /* 0x0000000000027941 */ /* 0x000fea0003800200 */
.L_x_149:
        /* <DEDUP_REMOVED lines=42> */
.L_x_155:
[----:B------:R-:W-:-:S05]  /*7f60*/  IMAD.HI R50, R50, 0x55555556, RZ ;  /* 0x5555555632327827 */ /* 0x000fca00078e02ff */
[----:B------:R-:W-:Y:S01]  /*7f70*/  LEA.HI R61, R50, R50, RZ, 0x1 ;  /* 0x00000032323d7211 */ /* 0x000fe200078f08ff */
[----:B------:R-:W-:Y:S06]  /*7f80*/  BRA `(.L_x_156) ;  /* 0x0000000000087947 */ /* 0x000fec0003800000 */
.L_x_154:
[----:B------:R-:W-:-:S05]  /*7f90*/  IMAD.HI R28, R28, 0x55555556, RZ ;  /* 0x555555561c1c7827 */ /* 0x000fca00078e02ff */
[----:B------:R-:W-:-:S07]  /*7fa0*/  LEA.HI R61, R28, R28, RZ, 0x1 ;  /* 0x0000001c1c3d7211 */ /* 0x000fce00078f08ff */
.L_x_156:
[----:B------:R-:W-:Y:S05]  /*7fb0*/  BSYNC.RECONVERGENT B2 ;  /* 0x0000000000027941 */ /* 0x000fea0003800200 */
.L_x_153:
        /* <DEDUP_REMOVED lines=42> */
.L_x_159:
[----:B------:R-:W-:-:S05]  /*8260*/  IMAD.HI R28, R28, 0x55555556, RZ ;  /* 0x555555561c1c7827 */ /* 0x000fca00078e02ff */
[----:B------:R-:W-:Y:S01]  /*8270*/  LEA.HI R63, R28, R28, RZ, 0x1 ;  /* 0x0000001c1c3f7211 */ /* 0x000fe200078f08ff */
[----:B------:R-:W-:Y:S06]  /*8280*/  BRA `(.L_x_160) ;  /* 0x0000000000087947 */ /* 0x000fec0003800000 */
.L_x_158:
[----:B------:R-:W-:-:S05]  /*8290*/  IMAD.HI R28, R28, 0x55555556, RZ ;  /* 0x555555561c1c7827 */ /* 0x000fca00078e02ff */
[----:B------:R-:W-:-:S07]  /*82a0*/  LEA.HI R63, R28, R28, RZ, 0x1 ;  /* 0x0000001c1c3f7211 */ /* 0x000fce00078f08ff */
.L_x_160:
[----:B------:R-:W-:Y:S05]  /*82b0*/  BSYNC.RECONVERGENT B2 ;  /* 0x0000000000027941 */ /* 0x000fea0003800200 */
.L_x_157:
        /* <DEDUP_REMOVED lines=42> */
.L_x_163:
[----:B------:R-:W-:-:S05]  /*8560*/  IMAD.HI R54, R54, 0x55555556, RZ ;  /* 0x5555555636367827 */ /* 0x000fca00078e02ff */
[----:B------:R-:W-:Y:S01]  /*8570*/  LEA.HI R62, R54, R54, RZ, 0x1 ;  /* 0x00000036363e7211 */ /* 0x000fe200078f08ff */
[----:B------:R-:W-:Y:S06]  /*8580*/  BRA `(.L_x_164) ;  /* 0x0000000000087947 */ /* 0x000fec0003800000 */
.L_x_162:
[----:B------:R-:W-:-:S05]  /*8590*/  IMAD.HI R28, R28, 0x55555556, RZ ;  /* 0x555555561c1c7827 */ /* 0x000fca00078e02ff */
[----:B------:R-:W-:-:S07]  /*85a0*/  LEA.HI R62, R28, R28, RZ, 0x1 ;  /* 0x0000001c1c3e7211 */ /* 0x000fce00078f08ff */
.L_x_164:
[----:B------:R-:W-:Y:S05]  /*85b0*/  BSYNC.RECONVERGENT B2 ;  /* 0x0000000000027941 */ /* 0x000fea0003800200 */
.L_x_161:
        /* <DEDUP_REMOVED lines=42> */
.L_x_167:
[----:B------:R-:W-:-:S05]  /*8860*/  IMAD.HI R28, R28, 0x55555556, RZ ;  /* 0x555555561c1c7827 */ /* 0x000fca00078e02ff */
[----:B------:R-:W-:Y:S01]  /*8870*/  LEA.HI R31, R28, R28, RZ, 0x1 ;  /* 0x0000001c1c1f7211 */ /* 0x000fe200078f08ff */
[----:B------:R-:W-:Y:S06]  /*8880*/  BRA `(.L_x_168) ;  /* 0x0000000000087947 */ /* 0x000fec0003800000 */
.L_x_166:
[----:B------:R-:W-:-:S05]  /*8890*/  IMAD.HI R28, R28, 0x55555556, RZ ;  /* 0x555555561c1c7827 */ /* 0x000fca00078e02ff */
[----:B------:R-:W-:-:S07]  /*88a0*/  LEA.HI R31, R28, R28, RZ, 0x1 ;  /* 0x0000001c1c1f7211 */ /* 0x000fce00078f08ff */
.L_x_168:
[----:B------:R-:W-:Y:S05]  /*88b0*/  BSYNC.RECONVERGENT B2 ;  /* 0x0000000000027941 */ /* 0x000fea0003800200 */
.L_x_165:
[----:B------:R-:W-:Y:S01]  /*88c0*/  IADD3 R28, PT, PT, R58, R57, R56 ;  /* 0x000000393a1c7210 */ /* 0x000fe20007ffe038 */
[----:B------:R-:W-:Y:S03]  /*88d0*/  BSSY.RECONVERGENT B2, `(.L_x_169) ;  /* 0x0000029000027945 */ /* 0x000fe60003800200 */
        /* <DEDUP_REMOVED lines=11> */
.L_x_170:
[----:B------:R-:W-:-:S05]  /*8990*/  IMAD.HI R28, R28, 0x55555556, RZ ;  /* 0x555555561c1c7827 */ /* 0x000fca00078e02ff */
[----:B------:R-:W-:Y:S01]  /*89a0*/  LEA.HI R28, R28, R28, RZ, 0x1 ;  /* 0x0000001c1c1c7211 */ /* 0x000fe200078f08ff */
[----:B------:R-:W-:Y:S06]  /*89b0*/  BRA `(.L_x_172) ;  /* 0x0000000000687947 */ /* 0x000fec0003800000 */
.L_x_171:
        /* <DEDUP_REMOVED lines=24> */
.L_x_173:
[----:B------:R-:W-:-:S05]  /*8b40*/  IMAD.HI R28, R59, 0x55555556, RZ ;  /* 0x555555563b1c7827 */ /* 0x000fca00078e02ff */
[----:B------:R-:W-:-:S07]  /*8b50*/  LEA.HI R28, R28, R28, RZ, 0x1 ;  /* 0x0000001c1c1c7211 */ /* 0x000fce00078f08ff */
.L_x_172:
[----:B------:R-:W-:Y:S05]  /*8b60*/  BSYNC.RECONVERGENT B2 ;  /* 0x0000000000027941 */ /* 0x000fea0003800200 */
.L_x_169:
[----:B------:R-:W-:-:S13]  /*8b70*/  ISETP.NE.AND P0, PT, R28, RZ, PT ;  /* 0x000000ff1c00720c */ /* 0x000fda0003f05270 */
[----:B------:R-:W-:Y:S05]  /*8b80*/  @P0 BRA `(.L_x_24) ;  /* 0x0000005000140947 */ /* 0x000fea0003800000 */
[----:B------:R-:W2:Y:S04]  /*8b90*/  LDL.64 R136, [R1+0x10] ;  /* 0x0000100001887983 */ /* 0x000ea80000100a00 */
[----:B------:R-:W3:Y:S04]  /*8ba0*/  LDL.64 R94, [R1+0x18] ;  /* 0x00001800015e7983 */ /* 0x000ee80000100a00 */
[----:B------:R-:W4:Y:S04]  /*8bb0*/  LDL.64 R92, [R1+0x30] ;  /* 0x00003000015c7983 */ /* 0x000f280000100a00 */
[----:B------:R-:W5:Y:S04]  /*8bc0*/  LDL.64 R90, [R1+0x38] ;  /* 0x00003800015a7983 */ /* 0x000f680000100a00 */
        /* <DEDUP_REMOVED lines=15> */
[----:B------:R-:W5:Y:S01]  /*8cc0*/  LDL.64 R58, [R1+0x118] ;  /* 0x00011800013a7983 */ /* 0x000f620000100a00 */
[----:B------:R-:W-:-:S03]  /*8cd0*/  ISETP.NE.AND P2, PT, R97, RZ, PT ;  /* 0x000000ff6100720c */ /* 0x000fc60003f45270 */
[----:B------:R-:W5:Y:S01]  /*8ce0*/  LDL.64 R56, [R1+0x130] ;  /* 0x0001300001387983 */ /* 0x000f620000100a00 */
[----:B------:R-:W-:-:S03]  /*8cf0*/  ISETP.NE.AND P0, PT, R96, RZ, P2 ;  /* 0x000000ff6000720c */ /* 0x000fc60001705270 */
[----:B------:R-:W5:Y:S01]  /*8d00*/  LDL.64 R54, [R1+0x138] ;  /* 0x0001380001367983 */ /* 0x000f620000100a00 */
[----:B------:R-:W-:-:S03]  /*8d10*/  ISETP.NE.AND P0, PT, R36, RZ, P0 ;  /* 0x000000ff2400720c */ /* 0x000fc60000705270 */
[----:B------:R-:W5:Y:S01]  /*8d20*/  LDL R28, [R1+0x140] ;  /* 0x00014000011c7983 */ /* 0x000f620000100800 */
[----:B------:R-:W-:-:S04]  /*8d30*/  ISETP.NE.AND P0, PT, R37, RZ, P0 ;  /* 0x000000ff2500720c */ /* 0x000fc80000705270 */
[----:B--2---:R-:W-:-:S04]  /*8d40*/  ISETP.NE.AND P0, PT, R136, RZ, P0 ;  /* 0x000000ff8800720c */ /* 0x004fc80000705270 */
[----:B------:R-:W-:-:S04]  /*8d50*/  ISETP.NE.AND P0, PT, R137, RZ, P0 ;  /* 0x000000ff8900720c */ /* 0x000fc80000705270 */
[----:B---3--:R-:W-:-:S04]  /*8d60*/  ISETP.NE.AND P0, PT, R94, RZ, P0 ;  /* 0x000000ff5e00720c */ /* 0x008fc80000705270 */
[----:B------:R-:W-:-:S04]  /*8d70*/  ISETP.NE.AND P0, PT, R95, RZ, P0 ;  /* 0x000000ff5f00720c */ /* 0x000fc80000705270 */
[----:B------:R-:W-:-:S04]  /*8d80*/  ISETP.NE.AND P0, PT, R110, RZ, P0 ;  /* 0x000000ff6e00720c */ /* 0x000fc80000705270 */
[----:B------:R-:W-:-:S04]  /*8d90*/  ISETP.NE.AND P0, PT, R111, RZ, P0 ;  /* 0x000000ff6f00720c */ /* 0x000fc80000705270 */
[----:B------:R-:W-:-:S04]  /*8da0*/  ISETP.NE.AND P0, PT, R38, RZ, P0 ;  /* 0x000000ff2600720c */ /* 0x000fc80000705270 */
[----:B------:R-:W-:-:S04]  /*8db0*/  ISETP.NE.AND P0, PT, R39, RZ, P0 ;  /* 0x000000ff2700720c */ /* 0x000fc80000705270 */
[----:B----4-:R-:W-:-:S04]  /*8dc0*/  ISETP.NE.AND P0, PT, R92, RZ, P0 ;  /* 0x000000ff5c00720c */ /* 0x010fc80000705270 */
[----:B------:R-:W-:-:S04]  /*8dd0*/  ISETP.NE.AND P0, PT, R93, RZ, P0 ;  /* 0x000000ff5d00720c */ /* 0x000fc80000705270 */
[----:B-----5:R-:W-:-:S04]  /*8de0*/  ISETP.NE.AND P0, PT, R90, RZ, P0 ;  /* 0x000000ff5a00720c */ /* 0x020fc80000705270 */
[----:B------:R-:W-:-:S04]  /*8df0*/  ISETP.NE.AND P0, PT, R91, RZ, P0 ;  /* 0x000000ff5b00720c */ /* 0x000fc80000705270 */
        /* <DEDUP_REMOVED lines=62> */
[----:B------:R-:W-:Y:S02]  /*91e0*/  ISETP.NE.AND P0, PT, R54, RZ, P0 ;  /* 0x000000ff3600720c */ /* 0x000fe40000705270 */
[----:B------:R-:W-:Y:S02]  /*91f0*/  ISETP.NE.AND P3, PT, R28, RZ, PT ;  /* 0x000000ff1c00720c */ /* 0x000fe40003f65270 */
[----:B------:R-:W-:-:S13]  /*9200*/  ISETP.NE.AND P0, PT, R55, RZ, P0 ;  /* 0x000000ff3700720c */ /* 0x000fda0000705270 */
[----:B------:R-:W-:Y:S05]  /*9210*/  @P0 BRA P3, `(.L_x_24) ;  /* 0x0000004800700947 */ /* 0x000fea0001800000 */
[----:B------:R-:W-:-:S05]  /*9220*/  IMAD.HI R31, R35, 0x38e38e39, RZ ;  /* 0x38e38e39231f7827 */ /* 0x000fca00078e02ff */
[----:B------:R-:W-:-:S04]  /*9230*/  SHF.R.S32.HI R130, RZ, 0x1, R31 ;  /* 0x00000001ff827819 */ /* 0x000fc8000001141f */
[----:B------:R-:W-:-:S05]  /*9240*/  LEA.HI R130, R31, R130, RZ, 0x1 ;  /* 0x000000821f827211 */ /* 0x000fca00078f08ff */
[----:B------:R-:W-:-:S04]  /*9250*/  IMAD R130, R130, -0x9, R35 ;  /* 0xfffffff782827824 */ /* 0x000fc800078e0223 */
[----:B------:R-:W-:-:S04]  /*9260*/  IMAD R132, R130, 0x9, RZ ;  /* 0x0000000982847824 */ /* 0x000fc800078e02ff */
        /* <DEDUP_REMOVED lines=44> */
.L_x_176:
[----:B------:R-:W-:-:S05]  /*9530*/  VIADD R123, R123, 0x2 ;  /* 0x000000027b7b7836 */ /* 0x000fca0000000000 */
[----:B------:R-:W-:-:S13]  /*9540*/  ISETP.GE.U32.AND P0, PT, R123, 0x5, PT ;  /* 0x000000057b00780c */ /* 0x000fda0003f06070 */
[----:B------:R-:W-:Y:S05]  /*9550*/  @P0 BRA `(.L_x_178) ;  /* 0x0000000000940947 */ /* 0x000fea0003800000 */
.L_x_177:
[----:B------:R-:W-:Y:S02]  /*9560*/  ISETP.NE.AND P0, PT, R35, RZ, PT ;  /* 0x000000ff2300720c */ /* 0x000fe40003f05270 */
[----:B------:R-:W-:Y:S02]  /*9570*/  ISETP.NE.AND P3, PT, R31, RZ, PT ;  /* 0x000000ff1f00720c */ /* 0x000fe40003f65270 */
[----:B------:R-:W-:-:S13]  /*9580*/  ISETP.NE.AND P0, PT, R134, RZ, P0 ;  /* 0x000000ff8600720c */ /* 0x000fda0000705270 */
[----:B------:R-:W-:Y:S05]  /*9590*/  @P0 BRA P3, `(.L_x_179) ;  /* 0x00000000000c0947 */ /* 0x000fea0001800000 */
[----:B------:R-:W-:Y:S05]  /*95a0*/  BREAK.RELIABLE B3 ;  /* 0x0000000000037942 */ /* 0x000fea0003800100 */
[----:B------:R0:W5:Y:S01]  /*95b0*/  LDL R123, [R131+0xc] ;  /* 0x00000c00837b7983 */ /* 0x0001620000100800 */
[----:B------:R-:W-:Y:S05]  /*95c0*/  BRA `(.L_x_180) ;  /* 0x0000001000507947 */ /* 0x000fea0003800000 */
.L_x_179:
[----:B------:R-:W2:Y:S01]  /*95d0*/  LDL R130, [R131+0xc] ;  /* 0x00000c0083827983 */ /* 0x000ea20000100800 */
[----:B------:R-:W-:Y:S01]  /*95e0*/  IMAD.MOV.U32 R123, RZ, RZ, RZ ;  /* 0x000000ffff7b7224 */ /* 0x000fe200078e00ff */
[----:B--2---:R-:W-:-:S13]  /*95f0*/  ISETP.NE.AND P0, PT, R130, RZ, PT ;  /* 0x000000ff8200720c */ /* 0x004fda0003f05270 */
[----:B------:R-:W-:Y:S05]  /*9600*/  @!P0 BREAK.RELIABLE B3 ;  /* 0x0000000000038942 */ /* 0x000fea0003800100 */
[----:B------:R-:W-:Y:S05]  /*9610*/  @!P0 BRA `(.L_x_180) ;  /* 0x00000010003c8947 */ /* 0x000fea0003800000 */
[----:B------:R-:W2:Y:S02]  /*9620*/  LDL R123, [R131+0x10] ;  /* 0x00001000837b7983 */ /* 0x000ea40000100800 */
[----:B--2---:R-:W-:Y:S01]  /*9630*/  ISETP.NE.AND P0, PT, R123, RZ, PT ;  /* 0x000000ff7b00720c */ /* 0x004fe20003f05270 */
[----:B------:R-:W-:-:S12]  /*9640*/  IMAD.MOV.U32 R123, RZ, RZ, R130 ;  /* 0x000000ffff7b7224 */ /* 0x000fd800078e0082 */
        /* <DEDUP_REMOVED lines=17> */
[----:B------:R-:W2:Y:S01]  /*9760*/  LDL R131, [R131+0x20] ;  /* 0x0000200083837983 */ /* 0x000ea20000100800 */
[----:B------:R-:W-:Y:S01]  /*9770*/  IMAD.MOV.U32 R123, RZ, RZ, R130 ;  /* 0x000000ffff7b7224 */ /* 0x000fe200078e0082 */
[----:B--2---:R-:W-:-:S13]  /*9780*/  ISETP.NE.AND P0, PT, R131, RZ, PT ;  /* 0x000000ff8300720c */ /* 0x004fda0003f05270 */
[----:B------:R-:W-:Y:S05]  /*9790*/  @!P0 BREAK.RELIABLE B3 ;  /* 0x0000000000038942 */ /* 0x000fea0003800100 */
[----:B------:R-:W-:Y:S05]  /*97a0*/  @!P0 BRA `(.L_x_180) ;  /* 0x0000000c00d88947 */ /* 0x000fea0003800000 */
.L_x_178:
[----:B------:R-:W-:Y:S05]  /*97b0*/  BSYNC.RELIABLE B3 ;  /* 0x0000000000037941 */ /* 0x000fea0003800100 */
.L_x_175:
[----:B------:R-:W-:Y:S01]  /*97c0*/  ISETP.NE.AND P0, PT, R97, RZ, PT ;  /* 0x000000ff6100720c */ /* 0x000fe20003f05270 */
[----:B------:R-:W-:Y:S01]  /*97d0*/  IMAD.MOV.U32 R123, RZ, RZ, 0x2 ;  /* 0x00000002ff7b7424 */ /* 0x000fe200078e00ff */
[----:B------:R-:W-:Y:S02]  /*97e0*/  ISETP.NE.AND P4, PT, R96, RZ, PT ;  /* 0x000000ff6000720c */ /* 0x000fe40003f85270 */
[----:B------:R-:W-:Y:S02]  /*97f0*/  ISETP.NE.AND P3, PT, R36, RZ, PT ;  /* 0x000000ff2400720c */ /* 0x000fe40003f65270 */
[----:B------:R-:W-:-:S07]  /*9800*/  SEL R97, RZ, 0x1, P0 ;  /* 0x00000001ff617807 */ /* 0x000fce0000000000 */
[----:B------:R-:W-:Y:S01]  /*9810*/  @P0 IMAD.MOV R123, RZ, RZ, 0x1 ;  /* 0x00000001ff7b0424 */ /* 0x000fe200078e02ff */
[----:B------:R-:W-:Y:S01]  /*9820*/  ISETP.NE.AND P0, PT, R37, RZ, PT ;  /* 0x000000ff2500720c */ /* 0x000fe20003f05270 */
[----:B------:R-:W-:-:S04]  /*9830*/  @P4 IMAD.MOV R123, RZ, RZ, R97 ;  /* 0x000000ffff7b4224 */ /* 0x000fc800078e0261 */
[----:B------:R-:W-:Y:S02]  /*9840*/  VIADD R97, R123, 0x1 ;  /* 0x000000017b617836 */ /* 0x000fe40000000000 */
[----:B------:R-:W-:Y:S01]  /*9850*/  @P3 IMAD.MOV R97, RZ, RZ, R123 ;  /* 0x000000ffff613224 */ /* 0x000fe200078e027b */
[----:B------:R-:W-:-:S03]  /*9860*/  ISETP.NE.AND P3, PT, R136, RZ, PT ;  /* 0x000000ff8800720c */ /* 0x000fc60003f65270 */
[----:B------:R-:W-:Y:S02]  /*9870*/  VIADD R123, R97, 0x1 ;  /* 0x00000001617b7836 */ /* 0x000fe40000000000 */
[----:B------:R-:W-:Y:S01]  /*9880*/  @P0 IMAD.MOV R123, RZ, RZ, R97 ;  /* 0x000000ffff7b0224 */ /* 0x000fe200078e0261 */
[----:B------:R-:W-:-:S03]  /*9890*/  ISETP.NE.AND P0, PT, R137, RZ, PT ;  /* 0x000000ff8900720c */ /* 0x000fc60003f05270 */
[----:B------:R-:W-:-:S04]  /*98a0*/  VIADD R97, R123, 0x1 ;  /* 0x000000017b617836 */ /* 0x000fc80000000000 */
        /* <DEDUP_REMOVED lines=226> */
[----:B------:R-:W-:-:S03]  /*a6d0*/  PLOP3.LUT P0, PT, PT, PT, PT, 0x80, 0x8 ;  /* 0x000000000008781c */ /* 0x000fc60003f0f070 */
[----:B------:R-:W-:-:S04]  /*a6e0*/  VIADD R97, R123, 0x1 ;  /* 0x000000017b617836 */ /* 0x000fc80000000000 */
[----:B------:R-:W-:Y:S01]  /*a6f0*/  @P3 IMAD.MOV R97, RZ, RZ, R123 ;  /* 0x000000ffff613224 */ /* 0x000fe200078e027b */
[----:B------:R-:W-:Y:S06]  /*a700*/  BRA `(.L_x_181) ;  /* 0x0000000000887947 */ /* 0x000fec0003800000 */
.L_x_180:
[----:B------:R-:W-:-:S05]  /*a710*/  IMAD R139, R132, 0x4, R1 ;  /* 0x00000004848b7824 */ /* 0x000fca00078e0201 */
[----:B------:R-:W2:Y:S04]  /*a720*/  LDL R140, [R139+0x10] ;  /* 0x000010008b8c7983 */ /* 0x000ea80000100800 */
[----:B0-----:R-:W3:Y:S04]  /*a730*/  LDL R131, [R139+0x14] ;  /* 0x000014008b837983 */ /* 0x001ee80000100800 */
[----:B------:R-:W4:Y:S04]  /*a740*/  LDL R133, [R139+0x18] ;  /* 0x000018008b857983 */ /* 0x000f280000100800 */
[----:B------:R-:W4:Y:S04]  /*a750*/  LDL R135, [R139+0x1c] ;  /* 0x00001c008b877983 */ /* 0x000f280000100800 */
[----:B------:R-:W4:Y:S01]  /*a760*/  LDL R138, [R139+0x20] ;  /* 0x000020008b8a7983 */ /* 0x000f220000100800 */
[----:B------:R-:W-:Y:S01]  /*a770*/  ISETP.NE.AND P3, PT, R134, RZ, PT ;  /* 0x000000ff8600720c */ /* 0x000fe20003f65270 */
[----:B------:R-:W-:Y:S01]  /*a780*/  IMAD.MOV.U32 R130, RZ, RZ, 0x2 ;  /* 0x00000002ff827424 */ /* 0x000fe200078e00ff */
[----:B------:R-:W-:-:S02]  /*a790*/  ISETP.NE.AND P4, PT, R31, RZ, PT ;  /* 0x000000ff1f00720c */ /* 0x000fc40003f85270 */
[----:B------:R-:W-:Y:S02]  /*a7a0*/  ISETP.NE.AND P0, PT, R35, RZ, PT ;  /* 0x000000ff2300720c */ /* 0x000fe40003f05270 */
[----:B------:R-:W-:-:S07]  /*a7b0*/  SEL R97, RZ, 0x1, P3 ;  /* 0x00000001ff617807 */ /* 0x000fce0001800000 */
[----:B------:R-:W-:Y:S01]  /*a7c0*/  @P3 IMAD.MOV R130, RZ, RZ, 0x1 ;  /* 0x00000001ff823424 */ /* 0x000fe200078e02ff */
[----:B-----5:R-:W-:Y:S01]  /*a7d0*/  ISETP.NE.AND P3, PT, R123, RZ, PT ;  /* 0x000000ff7b00720c */ /* 0x020fe20003f65270 */
[----:B------:R-:W-:-:S04]  /*a7e0*/  @P4 IMAD.MOV R130, RZ, RZ, R97 ;  /* 0x000000ffff824224 */ /* 0x000fc800078e0261 */
[----:B------:R-:W-:Y:S02]  /*a7f0*/  VIADD R97, R130, 0x1 ;  /* 0x0000000182617836 */ /* 0x000fe40000000000 */
[----:B------:R-:W-:-:S04]  /*a800*/  @P0 IMAD.MOV R97, RZ, RZ, R130 ;  /* 0x000000ffff610224 */ /* 0x000fc800078e0282 */
[----:B------:R-:W-:Y:S02]  /*a810*/  VIADD R123, R97, 0x1 ;  /* 0x00000001617b7836 */ /* 0x000fe40000000000 */
[----:B------:R-:W-:-:S04]  /*a820*/  @P3 IMAD.MOV R123, RZ, RZ, R97 ;  /* 0x000000ffff7b3224 */ /* 0x000fc800078e0261 */
[----:B------:R-:W-:Y:S01]  /*a830*/  VIADD R97, R123, 0x1 ;  /* 0x000000017b617836 */ /* 0x000fe20000000000 */
[----:B--2---:R-:W-:Y:S02]  /*a840*/  ISETP.NE.AND P0, PT, R140, RZ, PT ;  /* 0x000000ff8c00720c */ /* 0x004fe40003f05270 */
[----:B---3--:R-:W-:-:S11]  /*a850*/  ISETP.NE.AND P3, PT, R131, RZ, PT ;  /* 0x000000ff8300720c */ /* 0x008fd60003f65270 */
[----:B------:R-:W-:Y:S01]  /*a860*/  @P0 IMAD.MOV R97, RZ, RZ, R123 ;  /* 0x000000ffff610224 */ /* 0x000fe200078e027b */
[----:B----4-:R-:W-:Y:S02]  /*a870*/  ISETP.NE.AND P0, PT, R133, RZ, PT ;  /* 0x000000ff8500720c */ /* 0x010fe40003f05270 */
[----:B------:R-:W-:Y:S01]  /*a880*/  ISETP.NE.AND P4, PT, R138, RZ, PT ;  /* 0x000000ff8a00720c */ /* 0x000fe20003f85270 */
[----:B------:R-:W-:Y:S02]  /*a890*/  VIADD R123, R97, 0x1 ;  /* 0x00000001617b7836 */ /* 0x000fe40000000000 */
[----:B------:R-:W-:Y:S01]  /*a8a0*/  @P3 IMAD.MOV R123, RZ, RZ, R97 ;  /* 0x000000ffff7b3224 */ /* 0x000fe200078e0261 */
[----:B------:R-:W-:-:S03]  /*a8b0*/  ISETP.NE.AND P3, PT, R135, RZ, PT ;  /* 0x000000ff8700720c */ /* 0x000fc60003f65270 */
[----:B------:R-:W-:-:S04]  /*a8c0*/  VIADD R97, R123, 0x1 ;  /* 0x000000017b617836 */ /* 0x000fc80000000000 */
[----:B------:R-:W-:Y:S01]  /*a8d0*/  @P0 IMAD.MOV R97, RZ, RZ, R123 ;  /* 0x000000ffff610224 */ /* 0x000fe200078e027b */
[----:B------:R-:W-:-:S03]  /*a8e0*/  PLOP3.LUT P0, PT, PT, PT, PT, 0x8, 0x80 ;  /* 0x000000000080781c */ /* 0x000fc60003f0e170 */
[----:B------:R-:W-:Y:S02]  /*a8f0*/  VIADD R123, R97, 0x1 ;  /* 0x00000001617b7836 */ /* 0x000fe40000000000 */
[----:B------:R-:W-:-:S04]  /*a900*/  @P3 IMAD.MOV R123, RZ, RZ, R97 ;  /* 0x000000ffff7b3224 */ /* 0x000fc800078e0261 */
[----:B------:R-:W-:Y:S02]  /*a910*/  VIADD R97, R123, 0x1 ;  /* 0x000000017b617836 */ /* 0x000fe40000000000 */
[----:B------:R-:W-:-:S07]  /*a920*/  @P4 IMAD.MOV R97, RZ, RZ, R123 ;  /* 0x000000ffff614224 */ /* 0x000fce00078e027b */
.L_x_181:
[----:B------:R-:W-:Y:S05]  /*a930*/  BSYNC.RECONVERGENT B2 ;  /* 0x0000000000027941 */ /* 0x000fea0003800200 */
.L_x_174:
[----:B------:R-:W0:Y:S01]  /*a940*/  I2F.U32.RP R123, R97 ;  /* 0x00000061007b7306 */ /* 0x000e220000209000 */
[----:B------:R-:W-:Y:S01]  /*a950*/  ISETP.NE.U32.AND P4, PT, R97, RZ, PT ;  /* 0x000000ff6100720c */ /* 0x000fe20003f85070 */
[----:B------:R-:W-:Y:S06]  /*a960*/  BSSY.RECONVERGENT B2, `(.L_x_182) ;  /* 0x0000326000027945 */ /* 0x000fec0003800200 */
[----:B0-----:R-:W0:Y:S02]  /*a970*/  MUFU.RCP R123, R123 ;  /* 0x0000007b007b7308 */ /* 0x001e240000001000 */
[----:B0-----:R-:W-:-:S06]  /*a980*/  VIADD R130, R123, 0xffffffe ;  /* 0x0ffffffe7b827836 */ /* 0x001fcc0000000000 */
[----:B------:R0:W1:Y:S02]  /*a990*/  F2I.FTZ.U32.TRUNC.NTZ R131, R130 ;  /* 0x0000008200837305 */ /* 0x000064000021f000 */
[----:B0-----:R-:W-:Y:S02]  /*a9a0*/  IMAD.MOV.U32 R130, RZ, RZ, RZ ;  /* 0x000000ffff827224 */ /* 0x001fe400078e00ff */
[----:B-1----:R-:W-:-:S04]  /*a9b0*/  IMAD.MOV R138, RZ, RZ, -R131 ;  /* 0x000000ffff8a7224 */ /* 0x002fc800078e0a83 */
[----:B------:R-:W-:-:S04]  /*a9c0*/  IMAD R133, R138, R97, RZ ;  /* 0x000000618a857224 */ /* 0x000fc800078e02ff */
[----:B------:R-:W-:-:S06]  /*a9d0*/  IMAD.HI.U32 R131, R131, R133, R130 ;  /* 0x0000008583837227 */ /* 0x000fcc00078e0082 */
[----:B------:R-:W-:-:S04]  /*a9e0*/  IMAD.HI.U32 R131, R131, R104, RZ ;  /* 0x0000006883837227 */ /* 0x000fc800078e00ff */
[----:B------:R-:W-:-:S04]  /*a9f0*/  IMAD.MOV R131, RZ, RZ, -R131 ;  /* 0x000000ffff837224 */ /* 0x000fc800078e0a83 */
[----:B------:R-:W-:-:S05]  /*aa00*/  IMAD R138, R97, R131, R104 ;  /* 0x00000083618a7224 */ /* 0x000fca00078e0268 */
[----:B------:R-:W-:-:S13]  /*aa10*/  ISETP.GE.U32.AND P3, PT, R138, R97, PT ;  /* 0x000000618a00720c */ /* 0x000fda0003f66070 */
[----:B------:R-:W-:-:S05]  /*aa20*/  @P3 IMAD.IADD R138, R138, 0x1, -R97 ;  /* 0x000000018a8a3824 */ /* 0x000fca00078e0a61 */
[----:B------:R-:W-:-:S13]  /*aa30*/  ISETP.GE.U32.AND P3, PT, R138, R97, PT ;  /* 0x000000618a00720c */ /* 0x000fda0003f66070 */
[----:B------:R-:W-:Y:S01]  /*aa40*/  @P3 IMAD.IADD R138, R138, 0x1, -R97 ;  /* 0x000000018a8a3824 */ /* 0x000fe200078e0a61 */
[----:B------:R-:W-:Y:S01]  /*aa50*/  @!P4 LOP3.LUT R138, RZ, R97, RZ, 0x33, !PT ;  /* 0x00000061ff8ac212 */ /* 0x000fe200078e33ff */
[----:B------:R-:W-:Y:S06]  /*aa60*/  @!P0 BRA `(.L_x_183) ;  /* 0x0000002800288947 */ /* 0x000fec0003800000 */
[----:B------:R-:W-:Y:S01]  /*aa70*/  ISETP.NE.AND P0, PT, R96, RZ, PT ;  /* 0x000000ff6000720c */ /* 0x000fe20003f05270 */
[----:B------:R-:W-:Y:S04]  /*aa80*/  BSSY.RECONVERGENT B3, `(.L_x_184) ;  /* 0x000023f000037945 */ /* 0x000fe80003800200 */
[----:B------:R-:W-:Y:S01]  /*aa90*/  BSSY.RELIABLE B4, `(.L_x_185) ;  /* 0x000023b000047945 */ /* 0x000fe20003800100 */
[----:B------:R-:W-:-:S07]  /*aaa0*/  IMAD.MOV.U32 R35, RZ, RZ, RZ ;  /* 0x000000ffff237224 */ /* 0x000fce00078e00ff */
[----:B------:R-:W-:Y:S05]  /*aab0*/  @P0 BRA `(.L_x_186) ;  /* 0x0000000000140947 */ /* 0x000fea0003800000 */
[----:B------:R-:W-:Y:S01]  /*aac0*/  ISETP.NE.AND P0, PT, R138, RZ, PT ;  /* 0x000000ff8a00720c */ /* 0x000fe20003f05270 */
[----:B------:R-:W-:Y:S02]  /*aad0*/  IMAD.MOV.U32 R96, RZ, RZ, RZ ;  /* 0x000000ffff607224 */ /* 0x000fe400078e00ff */
[----:B------:R-:W-:-:S10]  /*aae0*/  IMAD.MOV.U32 R31, RZ, RZ, R1 ;  /* 0x000000ffff1f7224 */ /* 0x000fd400078e0001 */
[----:B------:R-:W-:Y:S05]  /*aaf0*/  @!P0 BRA `(.L_x_187) ;  /* 0x0000002000d08947 */ /* 0x000fea0003800000 */
[----:B------:R-:W-:-:S07]  /*ab00*/  IMAD.MOV.U32 R35, RZ, RZ, 0x1 ;  /* 0x00000001ff237424 */ /* 0x000fce00078e00ff */
.L_x_186:
[----:B------:R-:W-:Y:S05]  /*ab10*/  @P2 BRA `(.L_x_188) ;  /* 0x0000000000142947 */ /* 0x000fea0003800000 */
[----:B------:R-:W-:Y:S01]  /*ab20*/  ISETP.NE.AND P0, PT, R35, R138, PT ;  /* 0x0000008a2300720c */ /* 0x000fe20003f05270 */
[----:B------:R-:W-:Y:S02]  /*ab30*/  VIADD R31, R1, 0x4 ;  /* 0x00000004011f7836 */ /* 0x000fe40000000000 */
[----:B------:R-:W-:-:S10]  /*ab40*/  IMAD.MOV.U32 R96, RZ, RZ, 0x1 ;  /* 0x00000001ff607424 */ /* 0x000fd400078e00ff */
[----:B------:R-:W-:Y:S05]  /*ab50*/  @!P0 BRA `(.L_x_187) ;  /* 0x0000002000b88947 */ /* 0x000fea0003800000 */
[----:B------:R-:W-:-:S07]  /*ab60*/  VIADD R35, R35, 0x1 ;  /* 0x0000000123237836 */ /* 0x000fce0000000000 */
.L_x_188:
[----:B------:R-:W-:-:S13]  /*ab70*/  ISETP.NE.AND P0, PT, R36, RZ, PT ;  /* 0x000000ff2400720c */ /* 0x000fda0003f05270 */
[----:B------:R-:W-:Y:S05]  /*ab80*/  @P0 BRA `(.L_x_189) ;  /* 0x0000000000140947 */ /* 0x000fea0003800000 */
[----:B------:R-:W-:Y:S01]  /*ab90*/  ISETP.NE.AND P0, PT, R35, R138, PT ;  /* 0x0000008a2300720c */ /* 0x000fe20003f05270 */
[----:B------:R-:W-:Y:S02]  /*aba0*/  VIADD R31, R1, 0x8 ;  /* 0x00000008011f7836 */ /* 0x000fe40000000000 */
[----:B------:R-:W-:-:S10]  /*abb0*/  IMAD.MOV.U32 R96, RZ, RZ, 0x2 ;  /* 0x00000002ff607424 */ /* 0x000fd400078e00ff */
[----:B------:R-:W-:Y:S05]  /*abc0*/  @!P0 BRA `(.L_x_187) ;  /* 0x00000020009c8947 */ /* 0x000fea0003800000 */
[----:B------:R-:W-:-:S07]  /*abd0*/  VIADD R35, R35, 0x1 ;  /* 0x0000000123237836 */ /* 0x000fce0000000000 */
.L_x_189:
[----:B------:R-:W-:-:S13]  /*abe0*/  ISETP.NE.AND P0, PT, R37, RZ, PT ;  /* 0x000000ff2500720c */ /* 0x000fda0003f05270 */
[----:B------:R-:W-:Y:S05]  /*abf0*/  @P0 BRA `(.L_x_190) ;  /* 0x0000000000140947 */ /* 0x000fea0003800000 */
[----:B------:R-:W-:Y:S01]  /*ac00*/  ISETP.NE.AND P0, PT, R35, R138, PT ;  /* 0x0000008a2300720c */ /* 0x000fe20003f05270 */
[----:B------:R-:W-:Y:S02]  /*ac10*/  IMAD.MOV.U32 R96, RZ, RZ, 0x3 ;  /* 0x00000003ff607424 */ /* 0x000fe400078e00ff */
[----:B------:R-:W-:-:S10]  /*ac20*/  IMAD.U32 R31, RZ, RZ, UR66 ;  /* 0x00000042ff1f7e24 */ /* 0x000fd4000f8e00ff */
[----:B------:R-:W-:Y:S05]  /*ac30*/  @!P0 BRA `(.L_x_187) ;  /* 0x0000002000808947 */ /* 0x000fea0003800000 */
[----:B------:R-:W-:-:S07]  /*ac40*/  VIADD R35, R35, 0x1 ;  /* 0x0000000123237836 */ /* 0x000fce0000000000 */
.L_x_190:
[----:B------:R-:W-:-:S13]  /*ac50*/  ISETP.NE.AND P0, PT, R136, RZ, PT ;  /* 0x000000ff8800720c */ /* 0x000fda0003f05270 */
[----:B------:R-:W-:Y:S05]  /*ac60*/  @P0 BRA `(.L_x_191) ;  /* 0x0000000000140947 */ /* 0x000fea0003800000 */
[----:B------:R-:W-:Y:S01]  /*ac70*/  ISETP.NE.AND P0, PT, R35, R138, PT ;  /* 0x0000008a2300720c */ /* 0x000fe20003f05270 */
[----:B------:R-:W-:Y:S02]  /*ac80*/  IMAD.MOV.U32 R96, RZ, RZ, 0x4 ;  /* 0x00000004ff607424 */ /* 0x000fe400078e00ff */
[----:B------:R-:W-:-:S10]  /*ac90*/  IMAD.U32 R31, RZ, RZ, UR65 ;  /* 0x00000041ff1f7e24 */ /* 0x000fd4000f8e00ff */
[----:B------:R-:W-:Y:S05]  /*aca0*/  @!P0 BRA `(.L_x_187) ;  /* 0x0000002000648947 */ /* 0x000fea0003800000 */
[----:B------:R-:W-:-:S07]  /*acb0*/  VIADD R35, R35, 0x1 ;  /* 0x0000000123237836 */ /* 0x000fce0000000000 */
.L_x_191:
[----:B------:R-:W-:-:S13]  /*acc0*/  ISETP.NE.AND P0, PT, R137, RZ, PT ;  /* 0x000000ff8900720c */ /* 0x000fda0003f05270 */
[----:B------:R-:W-:Y:S05]  /*acd0*/  @P0 BRA `(.L_x_192) ;  /* 0x0000000000140947 */ /* 0x000fea0003800000 */
[----:B------:R-:W-:Y:S01]  /*ace0*/  ISETP.NE.AND P0, PT, R35, R138, PT ;  /* 0x0000008a2300720c */ /* 0x000fe20003f05270 */
[----:B------:R-:W-:Y:S02]  /*acf0*/  IMAD.MOV.U32 R96, RZ, RZ, 0x5 ;  /* 0x00000005ff607424 */ /* 0x000fe400078e00ff */
[----:B------:R-:W-:-:S10]  /*ad00*/  IMAD.U32 R31, RZ, RZ, UR68 ;  /* 0x00000044ff1f7e24 */ /* 0x000fd4000f8e00ff */
[----:B------:R-:W-:Y:S05]  /*ad10*/  @!P0 BRA `(.L_x_187) ;  /* 0x0000002000488947 */ /* 0x000fea0003800000 */
[----:B------:R-:W-:-:S07]  /*ad20*/  VIADD R35, R35, 0x1 ;  /* 0x0000000123237836 */ /* 0x000fce0000000000 */
.L_x_192:
[----:B------:R-:W-:-:S13]  /*ad30*/  ISETP.NE.AND P0, PT, R94, RZ, PT ;  /* 0x000000ff5e00720c */ /* 0x000fda0003f05270 */
[----:B------:R-:W-:Y:S05]  /*ad40*/  @P0 BRA `(.L_x_193) ;  /* 0x0000000000140947 */ /* 0x000fea0003800000 */
[----:B------:R-:W-:Y:S01]  /*ad50*/  ISETP.NE.AND P0, PT, R35, R138, PT ;  /* 0x0000008a2300720c */ /* 0x000fe20003f05270 */
[----:B------:R-:W-:Y:S02]  /*ad60*/  VIADD R31, R1, 0x18 ;  /* 0x00000018011f7836 */ /* 0x000fe40000000000 */
[----:B------:R-:W-:-:S10]  /*ad70*/  IMAD.MOV.U32 R96, RZ, RZ, 0x6 ;  /* 0x00000006ff607424 */ /* 0x000fd400078e00ff */
[----:B------:R-:W-:Y:S05]  /*ad80*/  @!P0 BRA `(.L_x_187) ;  /* 0x00000020002c8947 */ /* 0x000fea0003800000 */
[----:B------:R-:W-:-:S07]  /*ad90*/  VIADD R35, R35, 0x1 ;  /* 0x0000000123237836 */ /* 0x000fce0000000000 */
.L_x_193:
[----:B------:R-:W-:-:S13]  /*ada0*/  ISETP.NE.AND P0, PT, R95, RZ, PT ;  /* 0x000000ff5f00720c */ /* 0x000fda0003f05270 */
[----:B------:R-:W-:Y:S05]  /*adb0*/  @P0 BRA `(.L_x_194) ;  /* 0x0000000000140947 */ /* 0x000fea0003800000 */
[----:B------:R-:W-:Y:S01]  /*adc0*/  ISETP.NE.AND P0, PT, R35, R138, PT ;  /* 0x0000008a2300720c */ /* 0x000fe20003f05270 */
[----:B------:R-:W-:Y:S02]  /*add0*/  IMAD.MOV.U32 R96, RZ, RZ, 0x7 ;  /* 0x00000007ff607424 */ /* 0x000fe400078e00ff */
[----:B------:R-:W-:-:S10]  /*ade0*/  IMAD.U32 R31, RZ, RZ, UR67 ;  /* 0x00000043ff1f7e24 */ /* 0x000fd4000f8e00ff */
[----:B------:R-:W-:Y:S05]  /*adf0*/  @!P0 BRA `(.L_x_187) ;  /* 0x0000002000108947 */ /* 0x000fea0003800000 */
[----:B------:R-:W-:-:S07]  /*ae00*/  VIADD R35, R35, 0x1 ;  /* 0x0000000123237836 */ /* 0x000fce0000000000 */
.L_x_194:
[----:B------:R-:W-:-:S13]  /*ae10*/  ISETP.NE.AND P0, PT, R110, RZ, PT ;  /* 0x000000ff6e00720c */ /* 0x000fda0003f05270 */
[----:B------:R-:W-:Y:S05]  /*ae20*/  @P0 BRA `(.L_x_195) ;  /* 0x0000000000140947 */ /* 0x000fea0003800000 */
[----:B------:R-:W-:Y:S01]  /*ae30*/  ISETP.NE.AND P0, PT, R35, R138, PT ;  /* 0x0000008a2300720c */ /* 0x000fe20003f05270 */
[----:B------:R-:W-:Y:S02]  /*ae40*/  VIADD R31, R1, 0x20 ;  /* 0x00000020011f7836 */ /* 0x000fe40000000000 */
[----:B------:R-:W-:-:S10]  /*ae50*/  IMAD.MOV.U32 R96, RZ, RZ, 0x8 ;  /* 0x00000008ff607424 */ /* 0x000fd400078e00ff */
[----:B------:R-:W-:Y:S05]  /*ae60*/  @!P0 BRA `(.L_x_187) ;  /* 0x0000001c00f48947 */ /* 0x000fea0003800000 */
[----:B------:R-:W-:-:S07]  /*ae70*/  VIADD R35, R35, 0x1 ;  /* 0x0000000123237836 */ /* 0x000fce0000000000 */
.L_x_195:
[----:B------:R-:W-:-:S13]  /*ae80*/  ISETP.NE.AND P0, PT, R111, RZ, PT ;  /* 0x000000ff6f00720c */ /* 0x000fda0003f05270 */
[----:B------:R-:W-:Y:S05]  /*ae90*/  @P0 BRA `(.L_x_196) ;  /* 0x0000000000140947 */ /* 0x000fea0003800000 */
[----:B------:R-:W-:Y:S01]  /*aea0*/  ISETP.NE.AND P0, PT, R35, R138, PT ;  /* 0x0000008a2300720c */ /* 0x000fe20003f05270 */
[----:B------:R-:W-:Y:S02]  /*aeb0*/  VIADD R31, R1, 0x24 ;  /* 0x00000024011f7836 */ /* 0x000fe40000000000 */
[----:B------:R-:W-:-:S10]  /*aec0*/  IMAD.MOV.U32 R96, RZ, RZ, 0x9 ;  /* 0x00000009ff607424 */ /* 0x000fd400078e00ff */
[----:B------:R-:W-:Y:S05]  /*aed0*/  @!P0 BRA `(.L_x_187) ;  /* 0x0000001c00d88947 */ /* 0x000fea0003800000 */
[----:B------:R-:W-:-:S07]  /*aee0*/  VIADD R35, R35, 0x1 ;  /* 0x0000000123237836 */ /* 0x000fce0000000000 */
.L_x_196:
[----:B------:R-:W-:-:S13]  /*aef0*/  ISETP.NE.AND P0, PT, R38, RZ, PT ;  /* 0x000000ff2600720c */ /* 0x000fda0003f05270 */
[----:B------:R-:W-:Y:S05]  /*af00*/  @P0 BRA `(.L_x_197) ;  /* 0x0000000000140947 */ /* 0x000fea0003800000 */
[----:B------:R-:W-:Y:S01]  /*af10*/  ISETP.NE.AND P0, PT, R35, R138, PT ;  /* 0x0000008a2300720c */ /* 0x000fe20003f05270 */
[----:B------:R-:W-:Y:S02]  /*af20*/  VIADD R31, R1, 0x28 ;  /* 0x00000028011f7836 */ /* 0x000fe40000000000 */
[----:B------:R-:W-:-:S10]  /*af30*/  IMAD.MOV.U32 R96, RZ, RZ, 0xa ;  /* 0x0000000aff607424 */ /* 0x000fd400078e00ff */
[----:B------:R-:W-:Y:S05]  /*af40*/  @!P0 BRA `(.L_x_187) ;  /* 0x0000001c00bc8947 */ /* 0x000fea0003800000 */
[----:B------:R-:W-:-:S07]  /*af50*/  VIADD R35, R35, 0x1 ;  /* 0x0000000123237836 */ /* 0x000fce0000000000 */
.L_x_197:
[----:B------:R-:W-:-:S13]  /*af60*/  ISETP.NE.AND P0, PT, R39, RZ, PT ;  /* 0x000000ff2700720c */ /* 0x000fda0003f05270 */
[----:B------:R-:W-:Y:S05]  /*af70*/  @P0 BRA `(.L_x_198) ;  /* 0x0000000000140947 */ /* 0x000fea0003800000 */
[----:B------:R-:W-:Y:S01]  /*af80*/  ISETP.NE.AND P0, PT, R35, R138, PT ;  /* 0x0000008a2300720c */ /* 0x000fe20003f05270 */
[----:B------:R-:W-:Y:S02]  /*af90*/  VIADD R31, R1, 0x2c ;  /* 0x0000002c011f7836 */ /* 0x000fe40000000000 */
[----:B------:R-:W-:-:S10]  /*afa0*/  IMAD.MOV.U32 R96, RZ, RZ, 0xb ;  /* 0x0000000bff607424 */ /* 0x000fd400078e00ff */
[----:B------:R-:W-:Y:S05]  /*afb0*/  @!P0 BRA `(.L_x_187) ;  /* 0x0000001c00a08947 */ /* 0x000fea0003800000 */
[----:B------:R-:W-:-:S07]  /*afc0*/  VIADD R35, R35, 0x1 ;  /* 0x0000000123237836 */ /* 0x000fce0000000000 */
.L_x_198:
[----:B------:R-:W-:-:S13]  /*afd0*/  ISETP.NE.AND P0, PT, R92, RZ, PT ;  /* 0x000000ff5c00720c */ /* 0x000fda0003f05270 */
[----:B------:R-:W-:Y:S05]  /*afe0*/  @P0 BRA `(.L_x_199) ;  /* 0x0000000000140947 */ /* 0x000fea0003800000 */
[----:B------:R-:W-:Y:S01]  /*aff0*/  ISETP.NE.AND P0, PT, R35, R138, PT ;  /* 0x0000008a2300720c */ /* 0x000fe20003f05270 */
[----:B------:R-:W-:Y:S02]  /*b000*/  VIADD R31, R1, 0x30 ;  /* 0x00000030011f7836 */ /* 0x000fe40000000000 */
[----:B------:R-:W-:-:S10]  /*b010*/  IMAD.MOV.U32 R96, RZ, RZ, 0xc ;  /* 0x0000000cff607424 */ /* 0x000fd400078e00ff */
[----:B------:R-:W-:Y:S05]  /*b020*/  @!P0 BRA `(.L_x_187) ;  /* 0x0000001c00848947 */ /* 0x000fea0003800000 */
[----:B------:R-:W-:-:S07]  /*b030*/  VIADD R35, R35, 0x1 ;  /* 0x0000000123237836 */ /* 0x000fce0000000000 */
.L_x_199:
[----:B------:R-:W-:-:S13]  /*b040*/  ISETP.NE.AND P0, PT, R93, RZ, PT ;  /* 0x000000ff5d00720c */ /* 0x000fda0003f05270 */
[----:B------:R-:W-:Y:S05]  /*b050*/  @P0 BRA `(.L_x_200) ;  /* 0x0000000000140947 */ /* 0x000fea0003800000 */
[----:B------:R-:W-:Y:S01]  /*b060*/  ISETP.NE.AND P0, PT, R35, R138, PT ;  /* 0x0000008a2300720c */ /* 0x000fe20003f05270 */
[----:B------:R-:W-:Y:S02]  /*b070*/  VIADD R31, R1, 0x34 ;  /* 0x00000034011f7836 */ /* 0x000fe40000000000 */
[----:B------:R-:W-:-:S10]  /*b080*/  IMAD.MOV.U32 R96, RZ, RZ, 0xd ;  /* 0x0000000dff607424 */ /* 0x000fd400078e00ff */
[----:B------:R-:W-:Y:S05]  /*b090*/  @!P0 BRA `(.L_x_187) ;  /* 0x0000001c00688947 */ /* 0x000fea0003800000 */
[----:B------:R-:W-:-:S07]  /*b0a0*/  VIADD R35, R35, 0x1 ;  /* 0x0000000123237836 */ /* 0x000fce0000000000 */
.L_x_200:
[----:B------:R-:W-:-:S13]  /*b0b0*/  ISETP.NE.AND P0, PT, R90, RZ, PT ;  /* 0x000000ff5a00720c */ /* 0x000fda0003f05270 */
[----:B------:R-:W-:Y:S05]  /*b0c0*/  @P0 BRA `(.L_x_201) ;  /* 0x0000000000140947 */ /* 0x000fea0003800000 */
[----:B------:R-:W-:Y:S01]  /*b0d0*/  ISETP.NE.AND P0, PT, R35, R138, PT ;  /* 0x0000008a2300720c */ /* 0x000fe20003f05270 */
[----:B------:R-:W-:Y:S02]  /*b0e0*/  VIADD R31, R1, 0x38 ;  /* 0x00000038011f7836 */ /* 0x000fe40000000000 */
[----:B------:R-:W-:-:S10]  /*b0f0*/  IMAD.MOV.U32 R96, RZ, RZ, 0xe ;  /* 0x0000000eff607424 */ /* 0x000fd400078e00ff */
[----:B------:R-:W-:Y:S05]  /*b100*/  @!P0 BRA `(.L_x_187) ;  /* 0x0000001c004c8947 */ /* 0x000fea0003800000 */
[----:B------:R-:W-:-:S07]  /*b110*/  VIADD R35, R35, 0x1 ;  /* 0x0000000123237836 */ /* 0x000fce0000000000 */
.L_x_201:
[----:B------:R-:W-:-:S13]  /*b120*/  ISETP.NE.AND P0, PT, R91, RZ, PT ;  /* 0x000000ff5b00720c */ /* 0x000fda0003f05270 */
[----:B------:R-:W-:Y:S05]  /*b130*/  @P0 BRA `(.L_x_202) ;  /* 0x0000000000140947 */ /* 0x000fea0003800000 */
[----:B------:R-:W-:Y:S01]  /*b140*/  ISETP.NE.AND P0, PT, R35, R138, PT ;  /* 0x0000008a2300720c */ /* 0x000fe20003f05270 */
[----:B------:R-:W-:Y:S02]  /*b150*/  VIADD R31, R1, 0x3c ;  /* 0x0000003c011f7836 */ /* 0x000fe40000000000 */
[----:B------:R-:W-:-:S10]  /*b160*/  IMAD.MOV.U32 R96, RZ, RZ, 0xf ;  /* 0x0000000fff607424 */ /* 0x000fd400078e00ff */
[----:B------:R-:W-:Y:S05]  /*b170*/  @!P0 BRA `(.L_x_187) ;  /* 0x0000001c00308947 */ /* 0x000fea0003800000 */
[----:B------:R-:W-:-:S07]  /*b180*/  VIADD R35, R35, 0x1 ;  /* 0x0000000123237836 */ /* 0x000fce0000000000 */
.L_x_202:
[----:B------:R-:W-:-:S13]  /*b190*/  ISETP.NE.AND P0, PT, R88, RZ, PT ;  /* 0x000000ff5800720c */ /* 0x000fda0003f05270 */
[----:B------:R-:W-:Y:S05]  /*b1a0*/  @P0 BRA `(.L_x_203) ;  /* 0x0000000000140947 */ /* 0x000fea0003800000 */
[----:B------:R-:W-:Y:S01]  /*b1b0*/  ISETP.NE.AND P0, PT, R35, R138, PT ;  /* 0x0000008a2300720c */ /* 0x000fe20003f05270 */
[----:B------:R-:W-:Y:S02]  /*b1c0*/  VIADD R31, R1, 0x40 ;  /* 0x00000040011f7836 */ /* 0x000fe40000000000 */
[----:B------:R-:W-:-:S10]  /*b1d0*/  IMAD.MOV.U32 R96, RZ, RZ, 0x10 ;  /* 0x00000010ff607424 */ /* 0x000fd400078e00ff */
[----:B------:R-:W-:Y:S05]  /*b1e0*/  @!P0 BRA `(.L_x_187) ;  /* 0x0000001c00148947 */ /* 0x000fea0003800000 */
[----:B------:R-:W-:-:S07]  /*b1f0*/  VIADD R35, R35, 0x1 ;  /* 0x0000000123237836 */ /* 0x000fce0000000000 */
.L_x_203:
[----:B------:R-:W-:-:S13]  /*b200*/  ISETP.NE.AND P0, PT, R89, RZ, PT ;  /* 0x000000ff5900720c */ /* 0x000fda0003f05270 */
[----:B------:R-:W-:Y:S05]  /*b210*/  @P0 BRA `(.L_x_204) ;  /* 0x0000000000140947 */ /* 0x000fea0003800000 */
[----:B------:R-:W-:Y:S01]  /*b220*/  ISETP.NE.AND P0, PT, R35, R138, PT ;  /* 0x0000008a2300720c */ /* 0x000fe20003f05270 */
[----:B------:R-:W-:Y:S02]  /*b230*/  VIADD R31, R1, 0x44 ;  /* 0x00000044011f7836 */ /* 0x000fe40000000000 */
[----:B------:R-:W-:-:S10]  /*b240*/  IMAD.MOV.U32 R96, RZ, RZ, 0x11 ;  /* 0x00000011ff607424 */ /* 0x000fd400078e00ff */
[----:B------:R-:W-:Y:S05]  /*b250*/  @!P0 BRA `(.L_x_187) ;  /* 0x0000001800f88947 */ /* 0x000fea0003800000 */
[----:B------:R-:W-:-:S07]  /*b260*/  VIADD R35, R35, 0x1 ;  /* 0x0000000123237836 */ /* 0x000fce0000000000 */
.L_x_204:
[----:B------:R-:W-:-:S13]  /*b270*/  ISETP.NE.AND P0, PT, R98, RZ, PT ;  /* 0x000000ff6200720c */ /* 0x000fda0003f05270 */
[----:B------:R-:W-:Y:S05]  /*b280*/  @P0 BRA `(.L_x_205) ;  /* 0x0000000000140947 */ /* 0x000fea0003800000 */
[----:B------:R-:W-:Y:S01]  /*b290*/  ISETP.NE.AND P0, PT, R35, R138, PT ;  /* 0x0000008a2300720c */ /* 0x000fe20003f05270 */
[----:B------:R-:W-:Y:S02]  /*b2a0*/  VIADD R31, R1, 0x48 ;  /* 0x00000048011f7836 */ /* 0x000fe40000000000 */
[----:B------:R-:W-:-:S10]  /*b2b0*/  IMAD.MOV.U32 R96, RZ, RZ, 0x12 ;  /* 0x00000012ff607424 */ /* 0x000fd400078e00ff */
[----:B------:R-:W-:Y:S05]  /*b2c0*/  @!P0 BRA `(.L_x_187) ;  /* 0x0000001800dc8947 */ /* 0x000fea0003800000 */
[----:B------:R-:W-:-:S07]  /*b2d0*/  VIADD R35, R35, 0x1 ;  /* 0x0000000123237836 */ /* 0x000fce0000000000 */
.L_x_205:
[----:B------:R-:W-:-:S13]  /*b2e0*/  ISETP.NE.AND P0, PT, R99, RZ, PT ;  /* 0x000000ff6300720c */ /* 0x000fda0003f05270 */
[----:B------:R-:W-:Y:S05]  /*b2f0*/  @P0 BRA `(.L_x_206) ;  /* 0x0000000000140947 */ /* 0x000fea0003800000 */
[----:B------:R-:W-:Y:S01]  /*b300*/  ISETP.NE.AND P0, PT, R35, R138, PT ;  /* 0x0000008a2300720c */ /* 0x000fe20003f05270 */
[----:B------:R-:W-:Y:S02]  /*b310*/  VIADD R31, R1, 0x4c ;  /* 0x0000004c011f7836 */ /* 0x000fe40000000000 */
[----:B------:R-:W-:-:S10]  /*b320*/  IMAD.MOV.U32 R96, RZ, RZ, 0x13 ;  /* 0x00000013ff607424 */ /* 0x000fd400078e00ff */
[----:B------:R-:W-:Y:S05]  /*b330*/  @!P0 BRA `(.L_x_187) ;  /* 0x0000001800c08947 */ /* 0x000fea0003800000 */
[----:B------:R-:W-:-:S07]  /*b340*/  VIADD R35, R35, 0x1 ;  /* 0x0000000123237836 */ /* 0x000fce0000000000 */
.L_x_206:
[----:B------:R-:W-:-:S13]  /*b350*/  ISETP.NE.AND P0, PT, R40, RZ, PT ;  /* 0x000000ff2800720c */ /* 0x000fda0003f05270 */
[----:B------:R-:W-:Y:S05]  /*b360*/  @P0 BRA `(.L_x_207) ;  /* 0x0000000000140947 */ /* 0x000fea0003800000 */
[----:B------:R-:W-:Y:S01]  /*b370*/  ISETP.NE.AND P0, PT, R35, R138, PT ;  /* 0x0000008a2300720c */ /* 0x000fe20003f05270 */
[----:B------:R-:W-:Y:S02]  /*b380*/  VIADD R31, R1, 0x50 ;  /* 0x00000050011f7836 */ /* 0x000fe40000000000 */
[----:B------:R-:W-:-:S10]  /*b390*/  IMAD.MOV.U32 R96, RZ, RZ, 0x14 ;  /* 0x00000014ff607424 */ /* 0x000fd400078e00ff */
[----:B------:R-:W-:Y:S05]  /*b3a0*/  @!P0 BRA `(.L_x_187) ;  /* 0x0000001800a48947 */ /* 0x000fea0003800000 */
[----:B------:R-:W-:-:S07]  /*b3b0*/  VIADD R35, R35, 0x1 ;  /* 0x0000000123237836 */ /* 0x000fce0000000000 */
.L_x_207:
[----:B------:R-:W-:-:S13]  /*b3c0*/  ISETP.NE.AND P0, PT, R41, RZ, PT ;  /* 0x000000ff2900720c */ /* 0x000fda0003f05270 */
[----:B------:R-:W-:Y:S05]  /*b3d0*/  @P0 BRA `(.L_x_208) ;  /* 0x0000000000140947 */ /* 0x000fea0003800000 */
[----:B------:R-:W-:Y:S01]  /*b3e0*/  ISETP.NE.AND P0, PT, R35, R138, PT ;  /* 0x0000008a2300720c */ /* 0x000fe20003f05270 */
[----:B------:R-:W-:Y:S02]  /*b3f0*/  VIADD R31, R1, 0x54 ;  /* 0x00000054011f7836 */ /* 0x000fe40000000000 */
[----:B------:R-:W-:-:S10]  /*b400*/  IMAD.MOV.U32 R96, RZ, RZ, 0x15 ;  /* 0x00000015ff607424 */ /* 0x000fd400078e00ff */
[----:B------:R-:W-:Y:S05]  /*b410*/  @!P0 BRA `(.L_x_187) ;  /* 0x0000001800888947 */ /* 0x000fea0003800000 */
[----:B------:R-:W-:-:S07]  /*b420*/  VIADD R35, R35, 0x1 ;  /* 0x0000000123237836 */ /* 0x000fce0000000000 */
.L_x_208:
[----:B------:R-:W-:-:S13]  /*b430*/  ISETP.NE.AND P0, PT, R86, RZ, PT ;  /* 0x000000ff5600720c */ /* 0x000fda0003f05270 */
[----:B------:R-:W-:Y:S05]  /*b440*/  @P0 BRA `(.L_x_209) ;  /* 0x0000000000140947 */ /* 0x000fea0003800000 */
[----:B------:R-:W-:Y:S01]  /*b450*/  ISETP.NE.AND P0, PT, R35, R138, PT ;  /* 0x0000008a2300720c */ /* 0x000fe20003f05270 */
[----:B------:R-:W-:Y:S02]  /*b460*/  VIADD R31, R1, 0x58 ;  /* 0x00000058011f7836 */ /* 0x000fe40000000000 */
[----:B------:R-:W-:-:S10]  /*b470*/  IMAD.MOV.U32 R96, RZ, RZ, 0x16 ;  /* 0x00000016ff607424 */ /* 0x000fd400078e00ff */
[----:B------:R-:W-:Y:S05]  /*b480*/  @!P0 BRA `(.L_x_187) ;  /* 0x00000018006c8947 */ /* 0x000fea0003800000 */
[----:B------:R-:W-:-:S07]  /*b490*/  VIADD R35, R35, 0x1 ;  /* 0x0000000123237836 */ /* 0x000fce0000000000 */
.L_x_209:
[----:B------:R-:W-:-:S13]  /*b4a0*/  ISETP.NE.AND P0, PT, R87, RZ, PT ;  /* 0x000000ff5700720c */ /* 0x000fda0003f05270 */
[----:B------:R-:W-:Y:S05]  /*b4b0*/  @P0 BRA `(.L_x_210) ;  /* 0x0000000000140947 */ /* 0x000fea0003800000 */
[----:B------:R-:W-:Y:S01]  /*b4c0*/  ISETP.NE.AND P0, PT, R35, R138, PT ;  /* 0x0000008a2300720c */ /* 0x000fe20003f05270 */
[----:B------:R-:W-:Y:S02]  /*b4d0*/  VIADD R31, R1, 0x5c ;  /* 0x0000005c011f7836 */ /* 0x000fe40000000000 */
[----:B------:R-:W-:-:S10]  /*b4e0*/  IMAD.MOV.U32 R96, RZ, RZ, 0x17 ;  /* 0x00000017ff607424 */ /* 0x000fd400078e00ff */
[----:B------:R-:W-:Y:S05]  /*b4f0*/  @!P0 BRA `(.L_x_187) ;  /* 0x0000001800508947 */ /* 0x000fea0003800000 */
[----:B------:R-:W-:-:S07]  /*b500*/  VIADD R35, R35, 0x1 ;  /* 0x0000000123237836 */ /* 0x000fce0000000000 */
.L_x_210:
[----:B------:R-:W-:-:S13]  /*b510*/  ISETP.NE.AND P0, PT, R84, RZ, PT ;  /* 0x000000ff5400720c */ /* 0x000fda0003f05270 */
[----:B------:R-:W-:Y:S05]  /*b520*/  @P0 BRA `(.L_x_211) ;  /* 0x0000000000140947 */ /* 0x000fea0003800000 */
[----:B------:R-:W-:Y:S01]  /*b530*/  ISETP.NE.AND P0, PT, R35, R138, PT ;  /* 0x0000008a2300720c */ /* 0x000fe20003f05270 */
[----:B------:R-:W-:Y:S02]  /*b540*/  VIADD R31, R1, 0x60 ;  /* 0x00000060011f7836 */ /* 0x000fe40000000000 */
[----:B------:R-:W-:-:S10]  /*b550*/  IMAD.MOV.U32 R96, RZ, RZ, 0x18 ;  /* 0x00000018ff607424 */ /* 0x000fd400078e00ff */
[----:B------:R-:W-:Y:S05]  /*b560*/  @!P0 BRA `(.L_x_187) ;  /* 0x0000001800348947 */ /* 0x000fea0003800000 */
[----:B------:R-:W-:-:S07]  /*b570*/  VIADD R35, R35, 0x1 ;  /* 0x0000000123237836 */ /* 0x000fce0000000000 */
.L_x_211:
[----:B------:R-:W-:-:S13]  /*b580*/  ISETP.NE.AND P0, PT, R85, RZ, PT ;  /* 0x000000ff5500720c */ /* 0x000fda0003f05270 */
[----:B------:R-:W-:Y:S05]  /*b590*/  @P0 BRA `(.L_x_212) ;  /* 0x0000000000140947 */ /* 0x000fea0003800000 */
[----:B------:R-:W-:Y:S01]  /*b5a0*/  ISETP.NE.AND P0, PT, R35, R138, PT ;  /* 0x0000008a2300720c */ /* 0x000fe20003f05270 */
[----:B------:R-:W-:Y:S02]  /*b5b0*/  VIADD R31, R1, 0x64 ;  /* 0x00000064011f7836 */ /* 0x000fe40000000000 */
[----:B------:R-:W-:-:S10]  /*b5c0*/  IMAD.MOV.U32 R96, RZ, RZ, 0x19 ;  /* 0x00000019ff607424 */ /* 0x000fd400078e00ff */
[----:B------:R-:W-:Y:S05]  /*b5d0*/  @!P0 BRA `(.L_x_187) ;  /* 0x0000001800188947 */ /* 0x000fea0003800000 */
[----:B------:R-:W-:-:S07]  /*b5e0*/  VIADD R35, R35, 0x1 ;  /* 0x0000000123237836 */ /* 0x000fce0000000000 */
.L_x_212:
[----:B------:R-:W-:-:S13]  /*b5f0*/  ISETP.NE.AND P0, PT, R116, RZ, PT ;  /* 0x000000ff7400720c */ /* 0x000fda0003f05270 */
[----:B------:R-:W-:Y:S05]  /*b600*/  @P0 BRA `(.L_x_213) ;  /* 0x0000000000140947 */ /* 0x000fea0003800000 */
[----:B------:R-:W-:Y:S01]  /*b610*/  ISETP.NE.AND P0, PT, R35, R138, PT ;  /* 0x0000008a2300720c */ /* 0x000fe20003f05270 */
[----:B------:R-:W-:Y:S02]  /*b620*/  VIADD R31, R1, 0x68 ;  /* 0x00000068011f7836 */ /* 0x000fe40000000000 */
[----:B------:R-:W-:-:S10]  /*b630*/  IMAD.MOV.U32 R96, RZ, RZ, 0x1a ;  /* 0x0000001aff607424 */ /* 0x000fd400078e00ff */
[----:B------:R-:W-:Y:S05]  /*b640*/  @!P0 BRA `(.L_x_187) ;  /* 0x0000001400fc8947 */ /* 0x000fea0003800000 */
[----:B------:R-:W-:-:S07]  /*b650*/  VIADD R35, R35, 0x1 ;  /* 0x0000000123237836 */ /* 0x000fce0000000000 */
.L_x_213:
[----:B------:R-:W-:-:S13]  /*b660*/  ISETP.NE.AND P0, PT, R117, RZ, PT ;  /* 0x000000ff7500720c */ /* 0x000fda0003f05270 */
[----:B------:R-:W-:Y:S05]  /*b670*/  @P0 BRA `(.L_x_214) ;  /* 0x0000000000140947 */ /* 0x000fea0003800000 */
[----:B------:R-:W-:Y:S01]  /*b680*/  ISETP.NE.AND P0, PT, R35, R138, PT ;  /* 0x0000008a2300720c */ /* 0x000fe20003f05270 */
[----:B------:R-:W-:Y:S02]  /*b690*/  VIADD R31, R1, 0x6c ;  /* 0x0000006c011f7836 */ /* 0x000fe40000000000 */
[----:B------:R-:W-:-:S10]  /*b6a0*/  IMAD.MOV.U32 R96, RZ, RZ, 0x1b ;  /* 0x0000001bff607424 */ /* 0x000fd400078e00ff */
[----:B------:R-:W-:Y:S05]  /*b6b0*/  @!P0 BRA `(.L_x_187) ;  /* 0x0000001400e08947 */ /* 0x000fea0003800000 */
[----:B------:R-:W-:-:S07]  /*b6c0*/  VIADD R35, R35, 0x1 ;  /* 0x0000000123237836 */ /* 0x000fce0000000000 */
.L_x_214:
[----:B------:R-:W-:-:S13]  /*b6d0*/  ISETP.NE.AND P0, PT, R42, RZ, PT ;  /* 0x000000ff2a00720c */ /* 0x000fda0003f05270 */
[----:B------:R-:W-:Y:S05]  /*b6e0*/  @P0 BRA `(.L_x_215) ;  /* 0x0000000000140947 */ /* 0x000fea0003800000 */
[----:B------:R-:W-:Y:S01]  /*b6f0*/  ISETP.NE.AND P0, PT, R35, R138, PT ;  /* 0x0000008a2300720c */ /* 0x000fe20003f05270 */
[----:B------:R-:W-:Y:S02]  /*b700*/  VIADD R31, R1, 0x70 ;  /* 0x00000070011f7836 */ /* 0x000fe40000000000 */
[----:B------:R-:W-:-:S10]  /*b710*/  IMAD.MOV.U32 R96, RZ, RZ, 0x1c ;  /* 0x0000001cff607424 */ /* 0x000fd400078e00ff */
[----:B------:R-:W-:Y:S05]  /*b720*/  @!P0 BRA `(.L_x_187) ;  /* 0x0000001400c48947 */ /* 0x000fea0003800000 */
[----:B------:R-:W-:-:S07]  /*b730*/  VIADD R35, R35, 0x1 ;  /* 0x0000000123237836 */ /* 0x000fce0000000000 */
.L_x_215:
[----:B------:R-:W-:-:S13]  /*b740*/  ISETP.NE.AND P0, PT, R43, RZ, PT ;  /* 0x000000ff2b00720c */ /* 0x000fda0003f05270 */
[----:B------:R-:W-:Y:S05]  /*b750*/  @P0 BRA `(.L_x_216) ;  /* 0x0000000000140947 */ /* 0x000fea0003800000 */
[----:B------:R-:W-:Y:S01]  /*b760*/  ISETP.NE.AND P0, PT, R35, R138, PT ;  /* 0x0000008a2300720c */ /* 0x000fe20003f05270 */
[----:B------:R-:W-:Y:S02]  /*b770*/  VIADD R31, R1, 0x74 ;  /* 0x00000074011f7836 */ /* 0x000fe40000000000 */
[----:B------:R-:W-:-:S10]  /*b780*/  IMAD.MOV.U32 R96, RZ, RZ, 0x1d ;  /* 0x0000001dff607424 */ /* 0x000fd400078e00ff */
[----:B------:R-:W-:Y:S05]  /*b790*/  @!P0 BRA `(.L_x_187) ;  /* 0x0000001400a88947 */ /* 0x000fea0003800000 */
[----:B------:R-:W-:-:S07]  /*b7a0*/  VIADD R35, R35, 0x1 ;  /* 0x0000000123237836 */ /* 0x000fce0000000000 */
.L_x_216:
[----:B------:R-:W-:-:S13]  /*b7b0*/  ISETP.NE.AND P0, PT, R82, RZ, PT ;  /* 0x000000ff5200720c */ /* 0x000fda0003f05270 */
[----:B------:R-:W-:Y:S05]  /*b7c0*/  @P0 BRA `(.L_x_217) ;  /* 0x0000000000140947 */ /* 0x000fea0003800000 */
[----:B------:R-:W-:Y:S01]  /*b7d0*/  ISETP.NE.AND P0, PT, R35, R138, PT ;  /* 0x0000008a2300720c */ /* 0x000fe20003f05270 */
[----:B------:R-:W-:Y:S02]  /*b7e0*/  VIADD R31, R1, 0x78 ;  /* 0x00000078011f7836 */ /* 0x000fe40000000000 */
[----:B------:R-:W-:-:S10]  /*b7f0*/  IMAD.MOV.U32 R96, RZ, RZ, 0x1e ;  /* 0x0000001eff607424 */ /* 0x000fd400078e00ff */
[----:B------:R-:W-:Y:S05]  /*b800*/  @!P0 BRA `(.L_x_187) ;  /* 0x00000014008c8947 */ /* 0x000fea0003800000 */
[----:B------:R-:W-:-:S07]  /*b810*/  VIADD R35, R35, 0x1 ;  /* 0x0000000123237836 */ /* 0x000fce0000000000 */
.L_x_217:
[----:B------:R-:W-:-:S13]  /*b820*/  ISETP.NE.AND P0, PT, R83, RZ, PT ;  /* 0x000000ff5300720c */ /* 0x000fda0003f05270 */
[----:B------:R-:W-:Y:S05]  /*b830*/  @P0 BRA `(.L_x_218) ;  /* 0x0000000000140947 */ /* 0x000fea0003800000 */
[----:B------:R-:W-:Y:S01]  /*b840*/  ISETP.NE.AND P0, PT, R35, R138, PT ;  /* 0x0000008a2300720c */ /* 0x000fe20003f05270 */
[----:B------:R-:W-:Y:S02]  /*b850*/  VIADD R31, R1, 0x7c ;  /* 0x0000007c011f7836 */ /* 0x000fe40000000000 */
[----:B------:R-:W-:-:S10]  /*b860*/  IMAD.MOV.U32 R96, RZ, RZ, 0x1f ;  /* 0x0000001fff607424 */ /* 0x000fd400078e00ff */
[----:B------:R-:W-:Y:S05]  /*b870*/  @!P0 BRA `(.L_x_187) ;  /* 0x0000001400708947 */ /* 0x000fea0003800000 */
[----:B------:R-:W-:-:S07]  /*b880*/  VIADD R35, R35, 0x1 ;  /* 0x0000000123237836 */ /* 0x000fce0000000000 */
.L_x_218:
[----:B------:R-:W-:-:S13]  /*b890*/  ISETP.NE.AND P0, PT, R80, RZ, PT ;  /* 0x000000ff5000720c */ /* 0x000fda0003f05270 */
[----:B------:R-:W-:Y:S05]  /*b8a0*/  @P0 BRA `(.L_x_219) ;  /* 0x0000000000140947 */ /* 0x000fea0003800000 */
[----:B------:R-:W-:Y:S01]  /*b8b0*/  ISETP.NE.AND P0, PT, R35, R138, PT ;  /* 0x0000008a2300720c */ /* 0x000fe20003f05270 */
[----:B------:R-:W-:Y:S02]  /*b8c0*/  VIADD R31, R1, 0x80 ;  /* 0x00000080011f7836 */ /* 0x000fe40000000000 */
[----:B------:R-:W-:-:S10]  /*b8d0*/  IMAD.MOV.U32 R96, RZ, RZ, 0x20 ;  /* 0x00000020ff607424 */ /* 0x000fd400078e00ff */
[----:B------:R-:W-:Y:S05]  /*b8e0*/  @!P0 BRA `(.L_x_187) ;  /* 0x0000001400548947 */ /* 0x000fea0003800000 */
[----:B------:R-:W-:-:S07]  /*b8f0*/  VIADD R35, R35, 0x1 ;  /* 0x0000000123237836 */ /* 0x000fce0000000000 */
.L_x_219:
[----:B------:R-:W-:-:S13]  /*b900*/  ISETP.NE.AND P0, PT, R81, RZ, PT ;  /* 0x000000ff5100720c */ /* 0x000fda0003f05270 */
[----:B------:R-:W-:Y:S05]  /*b910*/  @P0 BRA `(.L_x_220) ;  /* 0x0000000000140947 */ /* 0x000fea0003800000 */
[----:B------:R-:W-:Y:S01]  /*b920*/  ISETP.NE.AND P0, PT, R35, R138, PT ;  /* 0x0000008a2300720c */ /* 0x000fe20003f05270 */
[----:B------:R-:W-:Y:S02]  /*b930*/  IMAD.MOV.U32 R96, RZ, RZ, 0x21 ;  /* 0x00000021ff607424 */ /* 0x000fe400078e00ff */
[----:B------:R-:W-:-:S10]  /*b940*/  IMAD.U32 R31, RZ, RZ, UR69 ;  /* 0x00000045ff1f7e24 */ /* 0x000fd4000f8e00ff */
[----:B------:R-:W-:Y:S05]  /*b950*/  @!P0 BRA `(.L_x_187) ;  /* 0x0000001400388947 */ /* 0x000fea0003800000 */
[----:B------:R-:W-:-:S07]  /*b960*/  VIADD R35, R35, 0x1 ;  /* 0x0000000123237836 */ /* 0x000fce0000000000 */
.L_x_220:
[----:B------:R-:W-:-:S13]  /*b970*/  ISETP.NE.AND P0, PT, R78, RZ, PT ;  /* 0x000000ff4e00720c */ /* 0x000fda0003f05270 */
[----:B------:R-:W-:Y:S05]  /*b980*/  @P0 BRA `(.L_x_221) ;  /* 0x0000000000140947 */ /* 0x000fea0003800000 */
[----:B------:R-:W-:Y:S01]  /*b990*/  ISETP.NE.AND P0, PT, R35, R138, PT ;  /* 0x0000008a2300720c */ /* 0x000fe20003f05270 */
[----:B------:R-:W-:Y:S02]  /*b9a0*/  VIADD R31, R1, 0x88 ;  /* 0x00000088011f7836 */ /* 0x000fe40000000000 */
[----:B------:R-:W-:-:S10]  /*b9b0*/  IMAD.MOV.U32 R96, RZ, RZ, 0x22 ;  /* 0x00000022ff607424 */ /* 0x000fd400078e00ff */
[----:B------:R-:W-:Y:S05]  /*b9c0*/  @!P0 BRA `(.L_x_187) ;  /* 0x00000014001c8947 */ /* 0x000fea0003800000 */
[----:B------:R-:W-:-:S07]  /*b9d0*/  VIADD R35, R35, 0x1 ;  /* 0x0000000123237836 */ /* 0x000fce0000000000 */
.L_x_221:
[----:B------:R-:W-:-:S13]  /*b9e0*/  ISETP.NE.AND P0, PT, R79, RZ, PT ;  /* 0x000000ff4f00720c */ /* 0x000fda0003f05270 */
[----:B------:R-:W-:Y:S05]  /*b9f0*/  @P0 BRA `(.L_x_222) ;  /* 0x0000000000140947 */ /* 0x000fea0003800000 */
[----:B------:R-:W-:Y:S01]  /*ba00*/  ISETP.NE.AND P0, PT, R35, R138, PT ;  /* 0x0000008a2300720c */ /* 0x000fe20003f05270 */
[----:B------:R-:W-:Y:S02]  /*ba10*/  VIADD R31, R1, 0x8c ;  /* 0x0000008c011f7836 */ /* 0x000fe40000000000 */
[----:B------:R-:W-:-:S10]  /*ba20*/  IMAD.MOV.U32 R96, RZ, RZ, 0x23 ;  /* 0x00000023ff607424 */ /* 0x000fd400078e00ff */
[----:B------:R-:W-:Y:S05]  /*ba30*/  @!P0 BRA `(.L_x_187) ;  /* 0x0000001400008947 */ /* 0x000fea0003800000 */
[----:B------:R-:W-:-:S07]  /*ba40*/  VIADD R35, R35, 0x1 ;  /* 0x0000000123237836 */ /* 0x000fce0000000000 */
.L_x_222:
[----:B------:R-:W-:-:S13]  /*ba50*/  ISETP.NE.AND P0, PT, R100, RZ, PT ;  /* 0x000000ff6400720c */ /* 0x000fda0003f05270 */
[----:B------:R-:W-:Y:S05]  /*ba60*/  @P0 BRA `(.L_x_223) ;  /* 0x0000000000140947 */ /* 0x000fea0003800000 */
[----:B------:R-:W-:Y:S01]  /*ba70*/  ISETP.NE.AND P0, PT, R35, R138, PT ;  /* 0x0000008a2300720c */ /* 0x000fe20003f05270 */
[----:B------:R-:W-:Y:S02]  /*ba80*/  VIADD R31, R1, 0x90 ;  /* 0x00000090011f7836 */ /* 0x000fe40000000000 */
[----:B------:R-:W-:-:S10]  /*ba90*/  IMAD.MOV.U32 R96, RZ, RZ, 0x24 ;  /* 0x00000024ff607424 */ /* 0x000fd400078e00ff */
[----:B------:R-:W-:Y:S05]  /*baa0*/  @!P0 BRA `(.L_x_187) ;  /* 0x0000001000e48947 */ /* 0x000fea0003800000 */
[----:B------:R-:W-:-:S07]  /*bab0*/  VIADD R35, R35, 0x1 ;  /* 0x0000000123237836 */ /* 0x000fce0000000000 */
.L_x_223:
[----:B------:R-:W-:-:S13]  /*bac0*/  ISETP.NE.AND P0, PT, R101, RZ, PT ;  /* 0x000000ff6500720c */ /* 0x000fda0003f05270 */
[----:B------:R-:W-:Y:S05]  /*bad0*/  @P0 BRA `(.L_x_224) ;  /* 0x0000000000140947 */ /* 0x000fea0003800000 */
[----:B------:R-:W-:Y:S01]  /*bae0*/  ISETP.NE.AND P0, PT, R35, R138, PT ;  /* 0x0000008a2300720c */ /* 0x000fe20003f05270 */
[----:B------:R-:W-:Y:S02]  /*baf0*/  VIADD R31, R1, 0x94 ;  /* 0x00000094011f7836 */ /* 0x000fe40000000000 */
[----:B------:R-:W-:-:S10]  /*bb00*/  IMAD.MOV.U32 R96, RZ, RZ, 0x25 ;  /* 0x00000025ff607424 */ /* 0x000fd400078e00ff */
[----:B------:R-:W-:Y:S05]  /*bb10*/  @!P0 BRA `(.L_x_187) ;  /* 0x0000001000c88947 */ /* 0x000fea0003800000 */
[----:B------:R-:W-:-:S07]  /*bb20*/  VIADD R35, R35, 0x1 ;  /* 0x0000000123237836 */ /* 0x000fce0000000000 */
.L_x_224:
[----:B------:R-:W-:-:S13]  /*bb30*/  ISETP.NE.AND P0, PT, R44, RZ, PT ;  /* 0x000000ff2c00720c */ /* 0x000fda0003f05270 */
[----:B------:R-:W-:Y:S05]  /*bb40*/  @P0 BRA `(.L_x_225) ;  /* 0x0000000000140947 */ /* 0x000fea0003800000 */
[----:B------:R-:W-:Y:S01]  /*bb50*/  ISETP.NE.AND P0, PT, R35, R138, PT ;  /* 0x0000008a2300720c */ /* 0x000fe20003f05270 */
[----:B------:R-:W-:Y:S02]  /*bb60*/  VIADD R31, R1, 0x98 ;  /* 0x00000098011f7836 */ /* 0x000fe40000000000 */
[----:B------:R-:W-:-:S10]  /*bb70*/  IMAD.MOV.U32 R96, RZ, RZ, 0x26 ;  /* 0x00000026ff607424 */ /* 0x000fd400078e00ff */
[----:B------:R-:W-:Y:S05]  /*bb80*/  @!P0 BRA `(.L_x_187) ;  /* 0x0000001000ac8947 */ /* 0x000fea0003800000 */
[----:B------:R-:W-:-:S07]  /*bb90*/  VIADD R35, R35, 0x1 ;  /* 0x0000000123237836 */ /* 0x000fce0000000000 */
.L_x_225:
[----:B------:R-:W-:-:S13]  /*bba0*/  ISETP.NE.AND P0, PT, R45, RZ, PT ;  /* 0x000000ff2d00720c */ /* 0x000fda0003f05270 */
[----:B------:R-:W-:Y:S05]  /*bbb0*/  @P0 BRA `(.L_x_226) ;  /* 0x0000000000140947 */ /* 0x000fea0003800000 */
[----:B------:R-:W-:Y:S01]  /*bbc0*/  ISETP.NE.AND P0, PT, R35, R138, PT ;  /* 0x0000008a2300720c */ /* 0x000fe20003f05270 */
[----:B------:R-:W-:Y:S02]  /*bbd0*/  IMAD.MOV.U32 R96, RZ, RZ, 0x27 ;  /* 0x00000027ff607424 */ /* 0x000fe400078e00ff */
[----:B------:R-:W-:-:S10]  /*bbe0*/  IMAD.U32 R31, RZ, RZ, UR7 ;  /* 0x00000007ff1f7e24 */ /* 0x000fd4000f8e00ff */
[----:B------:R-:W-:Y:S05]  /*bbf0*/  @!P0 BRA `(.L_x_187) ;  /* 0x0000001000908947 */ /* 0x000fea0003800000 */
[----:B------:R-:W-:-:S07]  /*bc00*/  VIADD R35, R35, 0x1 ;  /* 0x0000000123237836 */ /* 0x000fce0000000000 */
.L_x_226:
[----:B------:R-:W-:-:S13]  /*bc10*/  ISETP.NE.AND P0, PT, R76, RZ, PT ;  /* 0x000000ff4c00720c */ /* 0x000fda0003f05270 */
[----:B------:R-:W-:Y:S05]  /*bc20*/  @P0 BRA `(.L_x_227) ;  /* 0x0000000000140947 */ /* 0x000fea0003800000 */
[----:B------:R-:W-:Y:S01]  /*bc30*/  ISETP.NE.AND P0, PT, R35, R138, PT ;  /* 0x0000008a2300720c */ /* 0x000fe20003f05270 */
[----:B------:R-:W-:Y:S02]  /*bc40*/  VIADD R31, R1, 0xa0 ;  /* 0x000000a0011f7836 */ /* 0x000fe40000000000 */
[----:B------:R-:W-:-:S10]  /*bc50*/  IMAD.MOV.U32 R96, RZ, RZ, 0x28 ;  /* 0x00000028ff607424 */ /* 0x000fd400078e00ff */
[----:B------:R-:W-:Y:S05]  /*bc60*/  @!P0 BRA `(.L_x_187) ;  /* 0x0000001000748947 */ /* 0x000fea0003800000 */
[----:B------:R-:W-:-:S07]  /*bc70*/  VIADD R35, R35, 0x1 ;  /* 0x0000000123237836 */ /* 0x000fce0000000000 */
.L_x_227:
[----:B------:R-:W-:-:S13]  /*bc80*/  ISETP.NE.AND P0, PT, R77, RZ, PT ;  /* 0x000000ff4d00720c */ /* 0x000fda0003f05270 */
[----:B------:R-:W-:Y:S05]  /*bc90*/  @P0 BRA `(.L_x_228) ;  /* 0x0000000000140947 */ /* 0x000fea0003800000 */
[----:B------:R-:W-:Y:S01]  /*bca0*/  ISETP.NE.AND P0, PT, R35, R138, PT ;  /* 0x0000008a2300720c */ /* 0x000fe20003f05270 */
[----:B------:R-:W-:Y:S02]  /*bcb0*/  IMAD.MOV.U32 R96, RZ, RZ, 0x29 ;  /* 0x00000029ff607424 */ /* 0x000fe400078e00ff */
[----:B------:R-:W-:-:S10]  /*bcc0*/  IMAD.U32 R31, RZ, RZ, UR8 ;  /* 0x00000008ff1f7e24 */ /* 0x000fd4000f8e00ff */
[----:B------:R-:W-:Y:S05]  /*bcd0*/  @!P0 BRA `(.L_x_187) ;  /* 0x0000001000588947 */ /* 0x000fea0003800000 */
[----:B------:R-:W-:-:S07]  /*bce0*/  VIADD R35, R35, 0x1 ;  /* 0x0000000123237836 */ /* 0x000fce0000000000 */
.L_x_228:
[----:B------:R-:W-:-:S13]  /*bcf0*/  ISETP.NE.AND P0, PT, R74, RZ, PT ;  /* 0x000000ff4a00720c */ /* 0x000fda0003f05270 */
[----:B------:R-:W-:Y:S05]  /*bd00*/  @P0 BRA `(.L_x_229) ;  /* 0x0000000000140947 */ /* 0x000fea0003800000 */
[----:B------:R-:W-:Y:S01]  /*bd10*/  ISETP.NE.AND P0, PT, R35, R138, PT ;  /* 0x0000008a2300720c */ /* 0x000fe20003f05270 */
[----:B------:R-:W-:Y:S02]  /*bd20*/  VIADD R31, R1, 0xa8 ;  /* 0x000000a8011f7836 */ /* 0x000fe40000000000 */
[----:B------:R-:W-:-:S10]  /*bd30*/  IMAD.MOV.U32 R96, RZ, RZ, 0x2a ;  /* 0x0000002aff607424 */ /* 0x000fd400078e00ff */
[----:B------:R-:W-:Y:S05]  /*bd40*/  @!P0 BRA `(.L_x_187) ;  /* 0x00000010003c8947 */ /* 0x000fea0003800000 */
[----:B------:R-:W-:-:S07]  /*bd50*/  VIADD R35, R35, 0x1 ;  /* 0x0000000123237836 */ /* 0x000fce0000000000 */
.L_x_229:
[----:B------:R-:W-:-:S13]  /*bd60*/  ISETP.NE.AND P0, PT, R75, RZ, PT ;  /* 0x000000ff4b00720c */ /* 0x000fda0003f05270 */
[----:B------:R-:W-:Y:S05]  /*bd70*/  @P0 BRA `(.L_x_230) ;  /* 0x0000000000140947 */ /* 0x000fea0003800000 */
[----:B------:R-:W-:Y:S01]  /*bd80*/  ISETP.NE.AND P0, PT, R35, R138, PT ;  /* 0x0000008a2300720c */ /* 0x000fe20003f05270 */
[----:B------:R-:W-:Y:S02]  /*bd90*/  VIADD R31, R1, 0xac ;  /* 0x000000ac011f7836 */ /* 0x000fe40000000000 */
[----:B------:R-:W-:-:S10]  /*bda0*/  IMAD.MOV.U32 R96, RZ, RZ, 0x2b ;  /* 0x0000002bff607424 */ /* 0x000fd400078e00ff */
[----:B------:R-:W-:Y:S05]  /*bdb0*/  @!P0 BRA `(.L_x_187) ;  /* 0x0000001000208947 */ /* 0x000fea0003800000 */
[----:B------:R-:W-:-:S07]  /*bdc0*/  VIADD R35, R35, 0x1 ;  /* 0x0000000123237836 */ /* 0x000fce0000000000 */
.L_x_230:
[----:B------:R-:W-:-:S13]  /*bdd0*/  ISETP.NE.AND P0, PT, R120, RZ, PT ;  /* 0x000000ff7800720c */ /* 0x000fda0003f05270 */
[----:B------:R-:W-:Y:S05]  /*bde0*/  @P0 BRA `(.L_x_231) ;  /* 0x0000000000140947 */ /* 0x000fea0003800000 */
[----:B------:R-:W-:Y:S01]  /*bdf0*/  ISETP.NE.AND P0, PT, R35, R138, PT ;  /* 0x0000008a2300720c */ /* 0x000fe20003f05270 */
[----:B------:R-:W-:Y:S02]  /*be00*/  VIADD R31, R1, 0xb0 ;  /* 0x000000b0011f7836 */ /* 0x000fe40000000000 */
[----:B------:R-:W-:-:S10]  /*be10*/  IMAD.MOV.U32 R96, RZ, RZ, 0x2c ;  /* 0x0000002cff607424 */ /* 0x000fd400078e00ff */
[----:B------:R-:W-:Y:S05]  /*be20*/  @!P0 BRA `(.L_x_187) ;  /* 0x0000001000048947 */ /* 0x000fea0003800000 */
[----:B------:R-:W-:-:S07]  /*be30*/  VIADD R35, R35, 0x1 ;  /* 0x0000000123237836 */ /* 0x000fce0000000000 */
.L_x_231:
[----:B------:R-:W-:-:S13]  /*be40*/  ISETP.NE.AND P0, PT, R121, RZ, PT ;  /* 0x000000ff7900720c */ /* 0x000fda0003f05270 */
[----:B------:R-:W-:Y:S05]  /*be50*/  @P0 BRA `(.L_x_232) ;  /* 0x0000000000140947 */ /* 0x000fea0003800000 */
[----:B------:R-:W-:Y:S01]  /*be60*/  ISETP.NE.AND P0, PT, R35, R138, PT ;  /* 0x0000008a2300720c */ /* 0x000fe20003f05270 */
[----:B------:R-:W-:Y:S02]  /*be70*/  VIADD R31, R1, 0xb4 ;  /* 0x000000b4011f7836 */ /* 0x000fe40000000000 */
[----:B------:R-:W-:-:S10]  /*be80*/  IMAD.MOV.U32 R96, RZ, RZ, 0x2d ;  /* 0x0000002dff607424 */ /* 0x000fd400078e00ff */
[----:B------:R-:W-:Y:S05]  /*be90*/  @!P0 BRA `(.L_x_187) ;  /* 0x0000000c00e88947 */ /* 0x000fea0003800000 */
[----:B------:R-:W-:-:S07]  /*bea0*/  VIADD R35, R35, 0x1 ;  /* 0x0000000123237836 */ /* 0x000fce0000000000 */
.L_x_232:
[----:B------:R-:W-:-:S13]  /*beb0*/  ISETP.NE.AND P0, PT, R46, RZ, PT ;  /* 0x000000ff2e00720c */ /* 0x000fda0003f05270 */
[----:B------:R-:W-:Y:S05]  /*bec0*/  @P0 BRA `(.L_x_233) ;  /* 0x0000000000140947 */ /* 0x000fea0003800000 */
[----:B------:R-:W-:Y:S01]  /*bed0*/  ISETP.NE.AND P0, PT, R35, R138, PT ;  /* 0x0000008a2300720c */ /* 0x000fe20003f05270 */
[----:B------:R-:W-:Y:S02]  /*bee0*/  VIADD R31, R1, 0xb8 ;  /* 0x000000b8011f7836 */ /* 0x000fe40000000000 */
[----:B------:R-:W-:-:S10]  /*bef0*/  IMAD.MOV.U32 R96, RZ, RZ, 0x2e ;  /* 0x0000002eff607424 */ /* 0x000fd400078e00ff */
[----:B------:R-:W-:Y:S05]  /*bf00*/  @!P0 BRA `(.L_x_187) ;  /* 0x0000000c00cc8947 */ /* 0x000fea0003800000 */
[----:B------:R-:W-:-:S07]  /*bf10*/  VIADD R35, R35, 0x1 ;  /* 0x0000000123237836 */ /* 0x000fce0000000000 */
.L_x_233:
[----:B------:R-:W-:-:S13]  /*bf20*/  ISETP.NE.AND P0, PT, R47, RZ, PT ;  /* 0x000000ff2f00720c */ /* 0x000fda0003f05270 */
[----:B------:R-:W-:Y:S05]  /*bf30*/  @P0 BRA `(.L_x_234) ;  /* 0x0000000000140947 */ /* 0x000fea0003800000 */
[----:B------:R-:W-:Y:S01]  /*bf40*/  ISETP.NE.AND P0, PT, R35, R138, PT ;  /* 0x0000008a2300720c */ /* 0x000fe20003f05270 */
[----:B------:R-:W-:Y:S02]  /*bf50*/  VIADD R31, R1, 0xbc ;  /* 0x000000bc011f7836 */ /* 0x000fe40000000000 */
[----:B------:R-:W-:-:S10]  /*bf60*/  IMAD.MOV.U32 R96, RZ, RZ, 0x2f ;  /* 0x0000002fff607424 */ /* 0x000fd400078e00ff */
[----:B------:R-:W-:Y:S05]  /*bf70*/  @!P0 BRA `(.L_x_187) ;  /* 0x0000000c00b08947 */ /* 0x000fea0003800000 */
[----:B------:R-:W-:-:S07]  /*bf80*/  VIADD R35, R35, 0x1 ;  /* 0x0000000123237836 */ /* 0x000fce0000000000 */
.L_x_234:
[----:B------:R-:W-:-:S13]  /*bf90*/  ISETP.NE.AND P0, PT, R72, RZ, PT ;  /* 0x000000ff4800720c */ /* 0x000fda0003f05270 */
[----:B------:R-:W-:Y:S05]  /*bfa0*/  @P0 BRA `(.L_x_235) ;  /* 0x0000000000140947 */ /* 0x000fea0003800000 */
[----:B------:R-:W-:Y:S01]  /*bfb0*/  ISETP.NE.AND P0, PT, R35, R138, PT ;  /* 0x0000008a2300720c */ /* 0x000fe20003f05270 */
[----:B------:R-:W-:Y:S02]  /*bfc0*/  VIADD R31, R1, 0xc0 ;  /* 0x000000c0011f7836 */ /* 0x000fe40000000000 */
[----:B------:R-:W-:-:S10]  /*bfd0*/  IMAD.MOV.U32 R96, RZ, RZ, 0x30 ;  /* 0x00000030ff607424 */ /* 0x000fd400078e00ff */
[----:B------:R-:W-:Y:S05]  /*bfe0*/  @!P0 BRA `(.L_x_187) ;  /* 0x0000000c00948947 */ /* 0x000fea0003800000 */
[----:B------:R-:W-:-:S07]  /*bff0*/  VIADD R35, R35, 0x1 ;  /* 0x0000000123237836 */ /* 0x000fce0000000000 */
.L_x_235:
[----:B------:R-:W-:-:S13]  /*c000*/  ISETP.NE.AND P0, PT, R73, RZ, PT ;  /* 0x000000ff4900720c */ /* 0x000fda0003f05270 */
[----:B------:R-:W-:Y:S05]  /*c010*/  @P0 BRA `(.L_x_236) ;  /* 0x0000000000140947 */ /* 0x000fea0003800000 */
[----:B------:R-:W-:Y:S01]  /*c020*/  ISETP.NE.AND P0, PT, R35, R138, PT ;  /* 0x0000008a2300720c */ /* 0x000fe20003f05270 */
[----:B------:R-:W-:Y:S02]  /*c030*/  VIADD R31, R1, 0xc4 ;  /* 0x000000c4011f7836 */ /* 0x000fe40000000000 */
[----:B------:R-:W-:-:S10]  /*c040*/  IMAD.MOV.U32 R96, RZ, RZ, 0x31 ;  /* 0x00000031ff607424 */ /* 0x000fd400078e00ff */
[----:B------:R-:W-:Y:S05]  /*c050*/  @!P0 BRA `(.L_x_187) ;  /* 0x0000000c00788947 */ /* 0x000fea0003800000 */
[----:B------:R-:W-:-:S07]  /*c060*/  VIADD R35, R35, 0x1 ;  /* 0x0000000123237836 */ /* 0x000fce0000000000 */
.L_x_236:
[----:B------:R-:W-:-:S13]  /*c070*/  ISETP.NE.AND P0, PT, R70, RZ, PT ;  /* 0x000000ff4600720c */ /* 0x000fda0003f05270 */
[----:B------:R-:W-:Y:S05]  /*c080*/  @P0 BRA `(.L_x_237) ;  /* 0x0000000000140947 */ /* 0x000fea0003800000 */
[----:B------:R-:W-:Y:S01]  /*c090*/  ISETP.NE.AND P0, PT, R35, R138, PT ;  /* 0x0000008a2300720c */ /* 0x000fe20003f05270 */
[----:B------:R-:W-:Y:S02]  /*c0a0*/  VIADD R31, R1, 0xc8 ;  /* 0x000000c8011f7836 */ /* 0x000fe40000000000 */
[----:B------:R-:W-:-:S10]  /*c0b0*/  IMAD.MOV.U32 R96, RZ, RZ, 0x32 ;  /* 0x00000032ff607424 */ /* 0x000fd400078e00ff */
[----:B------:R-:W-:Y:S05]  /*c0c0*/  @!P0 BRA `(.L_x_187) ;  /* 0x0000000c005c8947 */ /* 0x000fea0003800000 */
[----:B------:R-:W-:-:S07]  /*c0d0*/  VIADD R35, R35, 0x1 ;  /* 0x0000000123237836 */ /* 0x000fce0000000000 */
.L_x_237:
[----:B------:R-:W-:-:S13]  /*c0e0*/  ISETP.NE.AND P0, PT, R71, RZ, PT ;  /* 0x000000ff4700720c */ /* 0x000fda0003f05270 */
[----:B------:R-:W-:Y:S05]  /*c0f0*/  @P0 BRA `(.L_x_238) ;  /* 0x0000000000140947 */ /* 0x000fea0003800000 */
[----:B------:R-:W-:Y:S01]  /*c100*/  ISETP.NE.AND P0, PT, R35, R138, PT ;  /* 0x0000008a2300720c */ /* 0x000fe20003f05270 */
[----:B------:R-:W-:Y:S02]  /*c110*/  VIADD R31, R1, 0xcc ;  /* 0x000000cc011f7836 */ /* 0x000fe40000000000 */
[----:B------:R-:W-:-:S10]  /*c120*/  IMAD.MOV.U32 R96, RZ, RZ, 0x33 ;  /* 0x00000033ff607424 */ /* 0x000fd400078e00ff */
[----:B------:R-:W-:Y:S05]  /*c130*/  @!P0 BRA `(.L_x_187) ;  /* 0x0000000c00408947 */ /* 0x000fea0003800000 */
[----:B------:R-:W-:-:S07]  /*c140*/  VIADD R35, R35, 0x1 ;  /* 0x0000000123237836 */ /* 0x000fce0000000000 */
.L_x_238:
[----:B------:R-:W-:-:S13]  /*c150*/  ISETP.NE.AND P0, PT, R68, RZ, PT ;  /* 0x000000ff4400720c */ /* 0x000fda0003f05270 */
[----:B------:R-:W-:Y:S05]  /*c160*/  @P0 BRA `(.L_x_239) ;  /* 0x0000000000140947 */ /* 0x000fea0003800000 */
[----:B------:R-:W-:Y:S01]  /*c170*/  ISETP.NE.AND P0, PT, R35, R138, PT ;  /* 0x0000008a2300720c */ /* 0x000fe20003f05270 */
[----:B------:R-:W-:Y:S02]  /*c180*/  VIADD R31, R1, 0xd0 ;  /* 0x000000d0011f7836 */ /* 0x000fe40000000000 */
[----:B------:R-:W-:-:S10]  /*c190*/  IMAD.MOV.U32 R96, RZ, RZ, 0x34 ;  /* 0x00000034ff607424 */ /* 0x000fd400078e00ff */
[----:B------:R-:W-:Y:S05]  /*c1a0*/  @!P0 BRA `(.L_x_187) ;  /* 0x0000000c00248947 */ /* 0x000fea0003800000 */
[----:B------:R-:W-:-:S07]  /*c1b0*/  VIADD R35, R35, 0x1 ;  /* 0x0000000123237836 */ /* 0x000fce0000000000 */
.L_x_239:
[----:B------:R-:W-:-:S13]  /*c1c0*/  ISETP.NE.AND P0, PT, R69, RZ, PT ;  /* 0x000000ff4500720c */ /* 0x000fda0003f05270 */
[----:B------:R-:W-:Y:S05]  /*c1d0*/  @P0 BRA `(.L_x_240) ;  /* 0x0000000000140947 */ /* 0x000fea0003800000 */
[----:B------:R-:W-:Y:S01]  /*c1e0*/  ISETP.NE.AND P0, PT, R35, R138, PT ;  /* 0x0000008a2300720c */ /* 0x000fe20003f05270 */
[----:B------:R-:W-:Y:S02]  /*c1f0*/  VIADD R31, R1, 0xd4 ;  /* 0x000000d4011f7836 */ /* 0x000fe40000000000 */
[----:B------:R-:W-:-:S10]  /*c200*/  IMAD.MOV.U32 R96, RZ, RZ, 0x35 ;  /* 0x00000035ff607424 */ /* 0x000fd400078e00ff */
[----:B------:R-:W-:Y:S05]  /*c210*/  @!P0 BRA `(.L_x_187) ;  /* 0x0000000c00088947 */ /* 0x000fea0003800000 */
[----:B------:R-:W-:-:S07]  /*c220*/  VIADD R35, R35, 0x1 ;  /* 0x0000000123237836 */ /* 0x000fce0000000000 */
.L_x_240:
[----:B------:R-:W-:-:S13]  /*c230*/  ISETP.NE.AND P0, PT, R124, RZ, PT ;  /* 0x000000ff7c00720c */ /* 0x000fda0003f05270 */
[----:B------:R-:W-:Y:S05]  /*c240*/  @P0 BRA `(.L_x_241) ;  /* 0x0000000000140947 */ /* 0x000fea0003800000 */
[----:B------:R-:W-:Y:S01]  /*c250*/  ISETP.NE.AND P0, PT, R35, R138, PT ;  /* 0x0000008a2300720c */ /* 0x000fe20003f05270 */
[----:B------:R-:W-:Y:S02]  /*c260*/  VIADD R31, R1, 0xd8 ;  /* 0x000000d8011f7836 */ /* 0x000fe40000000000 */
[----:B------:R-:W-:-:S10]  /*c270*/  IMAD.MOV.U32 R96, RZ, RZ, 0x36 ;  /* 0x00000036ff607424 */ /* 0x000fd400078e00ff */
[----:B------:R-:W-:Y:S05]  /*c280*/  @!P0 BRA `(.L_x_187) ;  /* 0x0000000800ec8947 */ /* 0x000fea0003800000 */
[----:B------:R-:W-:-:S07]  /*c290*/  VIADD R35, R35, 0x1 ;  /* 0x0000000123237836 */ /* 0x000fce0000000000 */
.L_x_241:
[----:B------:R-:W-:-:S13]  /*c2a0*/  ISETP.NE.AND P0, PT, R125, RZ, PT ;  /* 0x000000ff7d00720c */ /* 0x000fda0003f05270 */
[----:B------:R-:W-:Y:S05]  /*c2b0*/  @P0 BRA `(.L_x_242) ;  /* 0x0000000000140947 */ /* 0x000fea0003800000 */
[----:B------:R-:W-:Y:S01]  /*c2c0*/  ISETP.NE.AND P0, PT, R35, R138, PT ;  /* 0x0000008a2300720c */ /* 0x000fe20003f05270 */
[----:B------:R-:W-:Y:S02]  /*c2d0*/  VIADD R31, R1, 0xdc ;  /* 0x000000dc011f7836 */ /* 0x000fe40000000000 */
[----:B------:R-:W-:-:S10]  /*c2e0*/  IMAD.MOV.U32 R96, RZ, RZ, 0x37 ;  /* 0x00000037ff607424 */ /* 0x000fd400078e00ff */
[----:B------:R-:W-:Y:S05]  /*c2f0*/  @!P0 BRA `(.L_x_187) ;  /* 0x0000000800d08947 */ /* 0x000fea0003800000 */
[----:B------:R-:W-:-:S07]  /*c300*/  VIADD R35, R35, 0x1 ;  /* 0x0000000123237836 */ /* 0x000fce0000000000 */
.L_x_242:
[----:B------:R-:W-:-:S13]  /*c310*/  ISETP.NE.AND P0, PT, R48, RZ, PT ;  /* 0x000000ff3000720c */ /* 0x000fda0003f05270 */
[----:B------:R-:W-:Y:S05]  /*c320*/  @P0 BRA `(.L_x_243) ;  /* 0x0000000000140947 */ /* 0x000fea0003800000 */
[----:B------:R-:W-:Y:S01]  /*c330*/  ISETP.NE.AND P0, PT, R35, R138, PT ;  /* 0x0000008a2300720c */ /* 0x000fe20003f05270 */
[----:B------:R-:W-:Y:S02]  /*c340*/  VIADD R31, R1, 0xe0 ;  /* 0x000000e0011f7836 */ /* 0x000fe40000000000 */
[----:B------:R-:W-:-:S10]  /*c350*/  IMAD.MOV.U32 R96, RZ, RZ, 0x38 ;  /* 0x00000038ff607424 */ /* 0x000fd400078e00ff */
[----:B------:R-:W-:Y:S05]  /*c360*/  @!P0 BRA `(.L_x_187) ;  /* 0x0000000800b48947 */ /* 0x000fea0003800000 */
[----:B------:R-:W-:-:S07]  /*c370*/  VIADD R35, R35, 0x1 ;  /* 0x0000000123237836 */ /* 0x000fce0000000000 */
.L_x_243:
[----:B------:R-:W-:-:S13]  /*c380*/  ISETP.NE.AND P0, PT, R49, RZ, PT ;  /* 0x000000ff3100720c */ /* 0x000fda0003f05270 */
[----:B------:R-:W-:Y:S05]  /*c390*/  @P0 BRA `(.L_x_244) ;  /* 0x0000000000140947 */ /* 0x000fea0003800000 */
[----:B------:R-:W-:Y:S01]  /*c3a0*/  ISETP.NE.AND P0, PT, R35, R138, PT ;  /* 0x0000008a2300720c */ /* 0x000fe20003f05270 */
[----:B------:R-:W-:Y:S02]  /*c3b0*/  VIADD R31, R1, 0xe4 ;  /* 0x000000e4011f7836 */ /* 0x000fe40000000000 */
[----:B------:R-:W-:-:S10]  /*c3c0*/  IMAD.MOV.U32 R96, RZ, RZ, 0x39 ;  /* 0x00000039ff607424 */ /* 0x000fd400078e00ff */
[----:B------:R-:W-:Y:S05]  /*c3d0*/  @!P0 BRA `(.L_x_187) ;  /* 0x0000000800988947 */ /* 0x000fea0003800000 */
[----:B------:R-:W-:-:S07]  /*c3e0*/  VIADD R35, R35, 0x1 ;  /* 0x0000000123237836 */ /* 0x000fce0000000000 */
.L_x_244:
[----:B------:R-:W-:-:S13]  /*c3f0*/  ISETP.NE.AND P0, PT, R66, RZ, PT ;  /* 0x000000ff4200720c */ /* 0x000fda0003f05270 */
[----:B------:R-:W-:Y:S05]  /*c400*/  @P0 BRA `(.L_x_245) ;  /* 0x0000000000140947 */ /* 0x000fea0003800000 */
[----:B------:R-:W-:Y:S01]  /*c410*/  ISETP.NE.AND P0, PT, R35, R138, PT ;  /* 0x0000008a2300720c */ /* 0x000fe20003f05270 */
[----:B------:R-:W-:Y:S02]  /*c420*/  VIADD R31, R1, 0xe8 ;  /* 0x000000e8011f7836 */ /* 0x000fe40000000000 */
[----:B------:R-:W-:-:S10]  /*c430*/  IMAD.MOV.U32 R96, RZ, RZ, 0x3a ;  /* 0x0000003aff607424 */ /* 0x000fd400078e00ff */
[----:B------:R-:W-:Y:S05]  /*c440*/  @!P0 BRA `(.L_x_187) ;  /* 0x00000008007c8947 */ /* 0x000fea0003800000 */
[----:B------:R-:W-:-:S07]  /*c450*/  VIADD R35, R35, 0x1 ;  /* 0x0000000123237836 */ /* 0x000fce0000000000 */
.L_x_245:
[----:B------:R-:W-:-:S13]  /*c460*/  ISETP.NE.AND P0, PT, R67, RZ, PT ;  /* 0x000000ff4300720c */ /* 0x000fda0003f05270 */
[----:B------:R-:W-:Y:S05]  /*c470*/  @P0 BRA `(.L_x_246) ;  /* 0x0000000000140947 */ /* 0x000fea0003800000 */
[----:B------:R-:W-:Y:S01]  /*c480*/  ISETP.NE.AND P0, PT, R35, R138, PT ;  /* 0x0000008a2300720c */ /* 0x000fe20003f05270 */
[----:B------:R-:W-:Y:S02]  /*c490*/  VIADD R31, R1, 0xec ;  /* 0x000000ec011f7836 */ /* 0x000fe40000000000 */
[----:B------:R-:W-:-:S10]  /*c4a0*/  IMAD.MOV.U32 R96, RZ, RZ, 0x3b ;  /* 0x0000003bff607424 */ /* 0x000fd400078e00ff */
[----:B------:R-:W-:Y:S05]  /*c4b0*/  @!P0 BRA `(.L_x_187) ;  /* 0x0000000800608947 */ /* 0x000fea0003800000 */
[----:B------:R-:W-:-:S07]  /*c4c0*/  VIADD R35, R35, 0x1 ;  /* 0x0000000123237836 */ /* 0x000fce0000000000 */
.L_x_246:
[----:B------:R-:W-:-:S13]  /*c4d0*/  ISETP.NE.AND P0, PT, R64, RZ, PT ;  /* 0x000000ff4000720c */ /* 0x000fda0003f05270 */
[----:B------:R-:W-:Y:S05]  /*c4e0*/  @P0 BRA `(.L_x_247) ;  /* 0x0000000000140947 */ /* 0x000fea0003800000 */
[----:B------:R-:W-:Y:S01]  /*c4f0*/  ISETP.NE.AND P0, PT, R35, R138, PT ;  /* 0x0000008a2300720c */ /* 0x000fe20003f05270 */
[----:B------:R-:W-:Y:S02]  /*c500*/  VIADD R31, R1, 0xf0 ;  /* 0x000000f0011f7836 */ /* 0x000fe40000000000 */
[----:B------:R-:W-:-:S10]  /*c510*/  IMAD.MOV.U32 R96, RZ, RZ, 0x3c ;  /* 0x0000003cff607424 */ /* 0x000fd400078e00ff */
[----:B------:R-:W-:Y:S05]  /*c520*/  @!P0 BRA `(.L_x_187) ;  /* 0x0000000800448947 */ /* 0x000fea0003800000 */
[----:B------:R-:W-:-:S07]  /*c530*/  VIADD R35, R35, 0x1 ;  /* 0x0000000123237836 */ /* 0x000fce0000000000 */
.L_x_247:
[----:B------:R-:W-:-:S13]  /*c540*/  ISETP.NE.AND P0, PT, R65, RZ, PT ;  /* 0x000000ff4100720c */ /* 0x000fda0003f05270 */
[----:B------:R-:W-:Y:S05]  /*c550*/  @P0 BRA `(.L_x_248) ;  /* 0x0000000000140947 */ /* 0x000fea0003800000 */
[----:B------:R-:W-:Y:S01]  /*c560*/  ISETP.NE.AND P0, PT, R35, R138, PT ;  /* 0x0000008a2300720c */ /* 0x000fe20003f05270 */
[----:B------:R-:W-:Y:S02]  /*c570*/  IMAD.MOV.U32 R96, RZ, RZ, 0x3d ;  /* 0x0000003dff607424 */ /* 0x000fe400078e00ff */
[----:B------:R-:W-:-:S10]  /*c580*/  IMAD.U32 R31, RZ, RZ, UR70 ;  /* 0x00000046ff1f7e24 */ /* 0x000fd4000f8e00ff */
[----:B------:R-:W-:Y:S05]  /*c590*/  @!P0 BRA `(.L_x_187) ;  /* 0x0000000800288947 */ /* 0x000fea0003800000 */
[----:B------:R-:W-:-:S07]  /*c5a0*/  VIADD R35, R35, 0x1 ;  /* 0x0000000123237836 */ /* 0x000fce0000000000 */
.L_x_248:
[----:B------:R-:W-:-:S13]  /*c5b0*/  ISETP.NE.AND P0, PT, R126, RZ, PT ;  /* 0x000000ff7e00720c */ /* 0x000fda0003f05270 */
[----:B------:R-:W-:Y:S05]  /*c5c0*/  @P0 BRA `(.L_x_249) ;  /* 0x0000000000140947 */ /* 0x000fea0003800000 */
[----:B------:R-:W-:Y:S01]  /*c5d0*/  ISETP.NE.AND P0, PT, R35, R138, PT ;  /* 0x0000008a2300720c */ /* 0x000fe20003f05270 */
[----:B------:R-:W-:Y:S02]  /*c5e0*/  VIADD R31, R1, 0xf8 ;  /* 0x000000f8011f7836 */ /* 0x000fe40000000000 */
[----:B------:R-:W-:-:S10]  /*c5f0*/  IMAD.MOV.U32 R96, RZ, RZ, 0x3e ;  /* 0x0000003eff607424 */ /* 0x000fd400078e00ff */
[----:B------:R-:W-:Y:S05]  /*c600*/  @!P0 BRA `(.L_x_187) ;  /* 0x00000008000c8947 */ /* 0x000fea0003800000 */
[----:B------:R-:W-:-:S07]  /*c610*/  VIADD R35, R35, 0x1 ;  /* 0x0000000123237836 */ /* 0x000fce0000000000 */
.L_x_249:
[----:B------:R-:W-:-:S13]  /*c620*/  ISETP.NE.AND P0, PT, R127, RZ, PT ;  /* 0x000000ff7f00720c */ /* 0x000fda0003f05270 */
[----:B------:R-:W-:Y:S05]  /*c630*/  @P0 BRA `(.L_x_250) ;  /* 0x0000000000140947 */ /* 0x000fea0003800000 */
[----:B------:R-:W-:Y:S01]  /*c640*/  ISETP.NE.AND P0, PT, R35, R138, PT ;  /* 0x0000008a2300720c */ /* 0x000fe20003f05270 */
[----:B------:R-:W-:Y:S02]  /*c650*/  VIADD R31, R1, 0xfc ;  /* 0x000000fc011f7836 */ /* 0x000fe40000000000 */
[----:B------:R-:W-:-:S10]  /*c660*/  IMAD.MOV.U32 R96, RZ, RZ, 0x3f ;  /* 0x0000003fff607424 */ /* 0x000fd400078e00ff */
[----:B------:R-:W-:Y:S05]  /*c670*/  @!P0 BRA `(.L_x_187) ;  /* 0x0000000400f08947 */ /* 0x000fea0003800000 */
[----:B------:R-:W-:-:S07]  /*c680*/  VIADD R35, R35, 0x1 ;  /* 0x0000000123237836 */ /* 0x000fce0000000000 */
.L_x_250:
[----:B------:R-:W-:-:S13]  /*c690*/  ISETP.NE.AND P0, PT, R50, RZ, PT ;  /* 0x000000ff3200720c */ /* 0x000fda0003f05270 */
[----:B------:R-:W-:Y:S05]  /*c6a0*/  @P0 BRA `(.L_x_251) ;  /* 0x0000000000140947 */ /* 0x000fea0003800000 */
[----:B------:R-:W-:Y:S01]  /*c6b0*/  ISETP.NE.AND P0, PT, R35, R138, PT ;  /* 0x0000008a2300720c */ /* 0x000fe20003f05270 */
[----:B------:R-:W-:Y:S02]  /*c6c0*/  VIADD R31, R1, 0x100 ;  /* 0x00000100011f7836 */ /* 0x000fe40000000000 */
[----:B------:R-:W-:-:S10]  /*c6d0*/  IMAD.MOV.U32 R96, RZ, RZ, 0x40 ;  /* 0x00000040ff607424 */ /* 0x000fd400078e00ff */
[----:B------:R-:W-:Y:S05]  /*c6e0*/  @!P0 BRA `(.L_x_187) ;  /* 0x0000000400d48947 */ /* 0x000fea0003800000 */
[----:B------:R-:W-:-:S07]  /*c6f0*/  VIADD R35, R35, 0x1 ;  /* 0x0000000123237836 */ /* 0x000fce0000000000 */
.L_x_251:
[----:B------:R-:W-:-:S13]  /*c700*/  ISETP.NE.AND P0, PT, R51, RZ, PT ;  /* 0x000000ff3300720c */ /* 0x000fda0003f05270 */
[----:B------:R-:W-:Y:S05]  /*c710*/  @P0 BRA `(.L_x_252) ;  /* 0x0000000000140947 */ /* 0x000fea0003800000 */
[----:B------:R-:W-:Y:S01]  /*c720*/  ISETP.NE.AND P0, PT, R35, R138, PT ;  /* 0x0000008a2300720c */ /* 0x000fe20003f05270 */
[----:B------:R-:W-:Y:S02]  /*c730*/  VIADD R31, R1, 0x104 ;  /* 0x00000104011f7836 */ /* 0x000fe40000000000 */
[----:B------:R-:W-:-:S10]  /*c740*/  IMAD.MOV.U32 R96, RZ, RZ, 0x41 ;  /* 0x00000041ff607424 */ /* 0x000fd400078e00ff */
[----:B------:R-:W-:Y:S05]  /*c750*/  @!P0 BRA `(.L_x_187) ;  /* 0x0000000400b88947 */ /* 0x000fea0003800000 */
[----:B------:R-:W-:-:S07]  /*c760*/  VIADD R35, R35, 0x1 ;  /* 0x0000000123237836 */ /* 0x000fce0000000000 */
.L_x_252:
[----:B------:R-:W-:-:S13]  /*c770*/  ISETP.NE.AND P0, PT, R62, RZ, PT ;  /* 0x000000ff3e00720c */ /* 0x000fda0003f05270 */
[----:B------:R-:W-:Y:S05]  /*c780*/  @P0 BRA `(.L_x_253) ;  /* 0x0000000000140947 */ /* 0x000fea0003800000 */
[----:B------:R-:W-:Y:S01]  /*c790*/  ISETP.NE.AND P0, PT, R35, R138, PT ;  /* 0x0000008a2300720c */ /* 0x000fe20003f05270 */
[----:B------:R-:W-:Y:S02]  /*c7a0*/  VIADD R31, R1, 0x108 ;  /* 0x00000108011f7836 */ /* 0x000fe40000000000 */
[----:B------:R-:W-:-:S10]  /*c7b0*/  IMAD.MOV.U32 R96, RZ, RZ, 0x42 ;  /* 0x00000042ff607424 */ /* 0x000fd400078e00ff */
[----:B------:R-:W-:Y:S05]  /*c7c0*/  @!P0 BRA `(.L_x_187) ;  /* 0x00000004009c8947 */ /* 0x000fea0003800000 */
[----:B------:R-:W-:-:S07]  /*c7d0*/  VIADD R35, R35, 0x1 ;  /* 0x0000000123237836 */ /* 0x000fce0000000000 */
.L_x_253:
[----:B------:R-:W-:-:S13]  /*c7e0*/  ISETP.NE.AND P0, PT, R63, RZ, PT ;  /* 0x000000ff3f00720c */ /* 0x000fda0003f05270 */
[----:B------:R-:W-:Y:S05]  /*c7f0*/  @P0 BRA `(.L_x_254) ;  /* 0x0000000000140947 */ /* 0x000fea0003800000 */
[----:B------:R-:W-:Y:S01]  /*c800*/  ISETP.NE.AND P0, PT, R35, R138, PT ;  /* 0x0000008a2300720c */ /* 0x000fe20003f05270 */
[----:B------:R-:W-:Y:S02]  /*c810*/  VIADD R31, R1, 0x10c ;  /* 0x0000010c011f7836 */ /* 0x000fe40000000000 */
[----:B------:R-:W-:-:S10]  /*c820*/  IMAD.MOV.U32 R96, RZ, RZ, 0x43 ;  /* 0x00000043ff607424 */ /* 0x000fd400078e00ff */
[----:B------:R-:W-:Y:S05]  /*c830*/  @!P0 BRA `(.L_x_187) ;  /* 0x0000000400808947 */ /* 0x000fea0003800000 */
[----:B------:R-:W-:-:S07]  /*c840*/  VIADD R35, R35, 0x1 ;  /* 0x0000000123237836 */ /* 0x000fce0000000000 */
.L_x_254:
[----:B------:R-:W-:-:S13]  /*c850*/  ISETP.NE.AND P0, PT, R60, RZ, PT ;  /* 0x000000ff3c00720c */ /* 0x000fda0003f05270 */
[----:B------:R-:W-:Y:S05]  /*c860*/  @P0 BRA `(.L_x_255) ;  /* 0x0000000000140947 */ /* 0x000fea0003800000 */
[----:B------:R-:W-:Y:S01]  /*c870*/  ISETP.NE.AND P0, PT, R35, R138, PT ;  /* 0x0000008a2300720c */ /* 0x000fe20003f05270 */
[----:B------:R-:W-:Y:S02]  /*c880*/  VIADD R31, R1, 0x110 ;  /* 0x00000110011f7836 */ /* 0x000fe40000000000 */
[----:B------:R-:W-:-:S10]  /*c890*/  IMAD.MOV.U32 R96, RZ, RZ, 0x44 ;  /* 0x00000044ff607424 */ /* 0x000fd400078e00ff */
[----:B------:R-:W-:Y:S05]  /*c8a0*/  @!P0 BRA `(.L_x_187) ;  /* 0x0000000400648947 */ /* 0x000fea0003800000 */
[----:B------:R-:W-:-:S07]  /*c8b0*/  VIADD R35, R35, 0x1 ;  /* 0x0000000123237836 */ /* 0x000fce0000000000 */
.L_x_255:
[----:B------:R-:W-:-:S13]  /*c8c0*/  ISETP.NE.AND P0, PT, R61, RZ, PT ;  /* 0x000000ff3d00720c */ /* 0x000fda0003f05270 */
[----:B------:R-:W-:Y:S05]  /*c8d0*/  @P0 BRA `(.L_x_256) ;  /* 0x0000000000140947 */ /* 0x000fea0003800000 */
[----:B------:R-:W-:Y:S01]  /*c8e0*/  ISETP.NE.AND P0, PT, R35, R138, PT ;  /* 0x0000008a2300720c */ /* 0x000fe20003f05270 */
[----:B------:R-:W-:Y:S02]  /*c8f0*/  VIADD R31, R1, 0x114 ;  /* 0x00000114011f7836 */ /* 0x000fe40000000000 */
[----:B------:R-:W-:-:S10]  /*c900*/  IMAD.MOV.U32 R96, RZ, RZ, 0x45 ;  /* 0x00000045ff607424 */ /* 0x000fd400078e00ff */
[----:B------:R-:W-:Y:S05]  /*c910*/  @!P0 BRA `(.L_x_187) ;  /* 0x0000000400488947 */ /* 0x000fea0003800000 */
[----:B------:R-:W-:-:S07]  /*c920*/  VIADD R35, R35, 0x1 ;  /* 0x0000000123237836 */ /* 0x000fce0000000000 */
.L_x_256:
[----:B------:R-:W-:-:S13]  /*c930*/  ISETP.NE.AND P0, PT, R58, RZ, PT ;  /* 0x000000ff3a00720c */ /* 0x000fda0003f05270 */
[----:B------:R-:W-:Y:S05]  /*c940*/  @P0 BRA `(.L_x_257) ;  /* 0x0000000000140947 */ /* 0x000fea0003800000 */
[----:B------:R-:W-:Y:S01]  /*c950*/  ISETP.NE.AND P0, PT, R35, R138, PT ;  /* 0x0000008a2300720c */ /* 0x000fe20003f05270 */
[----:B------:R-:W-:Y:S02]  /*c960*/  VIADD R31, R1, 0x118 ;  /* 0x00000118011f7836 */ /* 0x000fe40000000000 */
[----:B------:R-:W-:-:S10]  /*c970*/  IMAD.MOV.U32 R96, RZ, RZ, 0x46 ;  /* 0x00000046ff607424 */ /* 0x000fd400078e00ff */
[----:B------:R-:W-:Y:S05]  /*c980*/  @!P0 BRA `(.L_x_187) ;  /* 0x00000004002c8947 */ /* 0x000fea0003800000 */
[----:B------:R-:W-:-:S07]  /*c990*/  VIADD R35, R35, 0x1 ;  /* 0x0000000123237836 */ /* 0x000fce0000000000 */
.L_x_257:
[----:B------:R-:W-:-:S13]  /*c9a0*/  ISETP.NE.AND P0, PT, R59, RZ, PT ;  /* 0x000000ff3b00720c */ /* 0x000fda0003f05270 */
[----:B------:R-:W-:Y:S05]  /*c9b0*/  @P0 BRA `(.L_x_258) ;  /* 0x0000000000140947 */ /* 0x000fea0003800000 */
[----:B------:R-:W-:Y:S01]  /*c9c0*/  ISETP.NE.AND P0, PT, R35, R138, PT ;  /* 0x0000008a2300720c */ /* 0x000fe20003f05270 */
[----:B------:R-:W-:Y:S02]  /*c9d0*/  VIADD R31, R1, 0x11c ;  /* 0x0000011c011f7836 */ /* 0x000fe40000000000 */
[----:B------:R-:W-:-:S10]  /*c9e0*/  IMAD.MOV.U32 R96, RZ, RZ, 0x47 ;  /* 0x00000047ff607424 */ /* 0x000fd400078e00ff */
[----:B------:R-:W-:Y:S05]  /*c9f0*/  @!P0 BRA `(.L_x_187) ;  /* 0x0000000400108947 */ /* 0x000fea0003800000 */
[----:B------:R-:W-:-:S07]  /*ca00*/  VIADD R35, R35, 0x1 ;  /* 0x0000000123237836 */ /* 0x000fce0000000000 */
.L_x_258:
[----:B------:R-:W-:-:S13]  /*ca10*/  ISETP.NE.AND P0, PT, R128, RZ, PT ;  /* 0x000000ff8000720c */ /* 0x000fda0003f05270 */
[----:B------:R-:W-:Y:S05]  /*ca20*/  @P0 BRA `(.L_x_259) ;  /* 0x0000000000140947 */ /* 0x000fea0003800000 */
[----:B------:R-:W-:Y:S01]  /*ca30*/  ISETP.NE.AND P0, PT, R35, R138, PT ;  /* 0x0000008a2300720c */ /* 0x000fe20003f05270 */
[----:B------:R-:W-:Y:S02]  /*ca40*/  VIADD R31, R1, 0x120 ;  /* 0x00000120011f7836 */ /* 0x000fe40000000000 */
[----:B------:R-:W-:-:S10]  /*ca50*/  IMAD.MOV.U32 R96, RZ, RZ, 0x48 ;  /* 0x00000048ff607424 */ /* 0x000fd400078e00ff */
[----:B------:R-:W-:Y:S05]  /*ca60*/  @!P0 BRA `(.L_x_187) ;  /* 0x0000000000f48947 */ /* 0x000fea0003800000 */
[----:B------:R-:W-:-:S07]  /*ca70*/  VIADD R35, R35, 0x1 ;  /* 0x0000000123237836 */ /* 0x000fce0000000000 */
.L_x_259:
[----:B------:R-:W-:-:S13]  /*ca80*/  ISETP.NE.AND P0, PT, R129, RZ, PT ;  /* 0x000000ff8100720c */ /* 0x000fda0003f05270 */
[----:B------:R-:W-:Y:S05]  /*ca90*/  @P0 BRA `(.L_x_260) ;  /* 0x0000000000140947 */ /* 0x000fea0003800000 */
[----:B------:R-:W-:Y:S01]  /*caa0*/  ISETP.NE.AND P0, PT, R35, R138, PT ;  /* 0x0000008a2300720c */ /* 0x000fe20003f05270 */
[----:B------:R-:W-:Y:S02]  /*cab0*/  VIADD R31, R1, 0x124 ;  /* 0x00000124011f7836 */ /* 0x000fe40000000000 */
[----:B------:R-:W-:-:S10]  /*cac0*/  IMAD.MOV.U32 R96, RZ, RZ, 0x49 ;  /* 0x00000049ff607424 */ /* 0x000fd400078e00ff */
[----:B------:R-:W-:Y:S05]  /*cad0*/  @!P0 BRA `(.L_x_187) ;  /* 0x0000000000d88947 */ /* 0x000fea0003800000 */
[----:B------:R-:W-:-:S07]  /*cae0*/  VIADD R35, R35, 0x1 ;  /* 0x0000000123237836 */ /* 0x000fce0000000000 */
.L_x_260:
[----:B------:R-:W-:-:S13]  /*caf0*/  ISETP.NE.AND P0, PT, R52, RZ, PT ;  /* 0x000000ff3400720c */ /* 0x000fda0003f05270 */
[----:B------:R-:W-:Y:S05]  /*cb00*/  @P0 BRA `(.L_x_261) ;  /* 0x0000000000140947 */ /* 0x000fea0003800000 */
[----:B------:R-:W-:Y:S01]  /*cb10*/  ISETP.NE.AND P0, PT, R35, R138, PT ;  /* 0x0000008a2300720c */ /* 0x000fe20003f05270 */
[----:B------:R-:W-:Y:S02]  /*cb20*/  VIADD R31, R1, 0x128 ;  /* 0x00000128011f7836 */ /* 0x000fe40000000000 */
[----:B------:R-:W-:-:S10]  /*cb30*/  IMAD.MOV.U32 R96, RZ, RZ, 0x4a ;  /* 0x0000004aff607424 */ /* 0x000fd400078e00ff */
[----:B------:R-:W-:Y:S05]  /*cb40*/  @!P0 BRA `(.L_x_187) ;  /* 0x0000000000bc8947 */ /* 0x000fea0003800000 */
[----:B------:R-:W-:-:S07]  /*cb50*/  VIADD R35, R35, 0x1 ;  /* 0x0000000123237836 */ /* 0x000fce0000000000 */
.L_x_261:
[----:B------:R-:W-:-:S13]  /*cb60*/  ISETP.NE.AND P0, PT, R53, RZ, PT ;  /* 0x000000ff3500720c */ /* 0x000fda0003f05270 */
[----:B------:R-:W-:Y:S05]  /*cb70*/  @P0 BRA `(.L_x_262) ;  /* 0x0000000000140947 */ /* 0x000fea0003800000 */
[----:B------:R-:W-:Y:S01]  /*cb80*/  ISETP.NE.AND P0, PT, R35, R138, PT ;  /* 0x0000008a2300720c */ /* 0x000fe20003f05270 */
[----:B------:R-:W-:Y:S02]  /*cb90*/  VIADD R31, R1, 0x12c ;  /* 0x0000012c011f7836 */ /* 0x000fe40000000000 */
[----:B------:R-:W-:-:S10]  /*cba0*/  IMAD.MOV.U32 R96, RZ, RZ, 0x4b ;  /* 0x0000004bff607424 */ /* 0x000fd400078e00ff */
[----:B------:R-:W-:Y:S05]  /*cbb0*/  @!P0 BRA `(.L_x_187) ;  /* 0x0000000000a08947 */ /* 0x000fea0003800000 */
[----:B------:R-:W-:-:S07]  /*cbc0*/  VIADD R35, R35, 0x1 ;  /* 0x0000000123237836 */ /* 0x000fce0000000000 */
.L_x_262:
[----:B------:R-:W-:-:S13]  /*cbd0*/  ISETP.NE.AND P0, PT, R56, RZ, PT ;  /* 0x000000ff3800720c */ /* 0x000fda0003f05270 */
[----:B------:R-:W-:Y:S05]  /*cbe0*/  @P0 BRA `(.L_x_263) ;  /* 0x0000000000140947 */ /* 0x000fea0003800000 */
[----:B------:R-:W-:Y:S01]  /*cbf0*/  ISETP.NE.AND P0, PT, R35, R138, PT ;  /* 0x0000008a2300720c */ /* 0x000fe20003f05270 */
[----:B------:R-:W-:Y:S02]  /*cc00*/  VIADD R31, R1, 0x130 ;  /* 0x00000130011f7836 */ /* 0x000fe40000000000 */
[----:B------:R-:W-:-:S10]  /*cc10*/  IMAD.MOV.U32 R96, RZ, RZ, 0x4c ;  /* 0x0000004cff607424 */ /* 0x000fd400078e00ff */
[----:B------:R-:W-:Y:S05]  /*cc20*/  @!P0 BRA `(.L_x_187) ;  /* 0x0000000000848947 */ /* 0x000fea0003800000 */
[----:B------:R-:W-:-:S07]  /*cc30*/  VIADD R35, R35, 0x1 ;  /* 0x0000000123237836 */ /* 0x000fce0000000000 */
.L_x_263:
[----:B------:R-:W-:-:S13]  /*cc40*/  ISETP.NE.AND P0, PT, R57, RZ, PT ;  /* 0x000000ff3900720c */ /* 0x000fda0003f05270 */
[----:B------:R-:W-:Y:S05]  /*cc50*/  @P0 BRA `(.L_x_264) ;  /* 0x0000000000140947 */ /* 0x000fea0003800000 */
[----:B------:R-:W-:Y:S01]  /*cc60*/  ISETP.NE.AND P0, PT, R35, R138, PT ;  /* 0x0000008a2300720c */ /* 0x000fe20003f05270 */
[----:B------:R-:W-:Y:S02]  /*cc70*/  VIADD R31, R1, 0x134 ;  /* 0x00000134011f7836 */ /* 0x000fe40000000000 */
[----:B------:R-:W-:-:S10]  /*cc80*/  IMAD.MOV.U32 R96, RZ, RZ, 0x4d ;  /* 0x0000004dff607424 */ /* 0x000fd400078e00ff */
[----:B------:R-:W-:Y:S05]  /*cc90*/  @!P0 BRA `(.L_x_187) ;  /* 0x0000000000688947 */ /* 0x000fea0003800000 */
[----:B------:R-:W-:-:S07]  /*cca0*/  VIADD R35, R35, 0x1 ;  /* 0x0000000123237836 */ /* 0x000fce0000000000 */
.L_x_264:
[----:B------:R-:W-:-:S13]  /*ccb0*/  ISETP.NE.AND P0, PT, R54, RZ, PT ;  /* 0x000000ff3600720c */ /* 0x000fda0003f05270 */
[----:B------:R-:W-:Y:S05]  /*ccc0*/  @P0 BRA `(.L_x_265) ;  /* 0x0000000000140947 */ /* 0x000fea0003800000 */
[----:B------:R-:W-:Y:S01]  /*ccd0*/  ISETP.NE.AND P0, PT, R35, R138, PT ;  /* 0x0000008a2300720c */ /* 0x000fe20003f05270 */
[----:B------:R-:W-:Y:S02]  /*cce0*/  VIADD R31, R1, 0x138 ;  /* 0x00000138011f7836 */ /* 0x000fe40000000000 */
[----:B------:R-:W-:-:S10]  /*ccf0*/  IMAD.MOV.U32 R96, RZ, RZ, 0x4e ;  /* 0x0000004eff607424 */ /* 0x000fd400078e00ff */
[----:B------:R-:W-:Y:S05]  /*cd00*/  @!P0 BRA `(.L_x_187) ;  /* 0x00000000004c8947 */ /* 0x000fea0003800000 */
[----:B------:R-:W-:-:S07]  /*cd10*/  VIADD R35, R35, 0x1 ;  /* 0x0000000123237836 */ /* 0x000fce0000000000 */
.L_x_265:
[----:B------:R-:W-:-:S13]  /*cd20*/  ISETP.NE.AND P0, PT, R55, RZ, PT ;  /* 0x000000ff3700720c */ /* 0x000fda0003f05270 */
[----:B------:R-:W-:Y:S05]  /*cd30*/  @P0 BRA `(.L_x_266) ;  /* 0x0000000000140947 */ /* 0x000fea0003800000 */
[----:B------:R-:W-:Y:S01]  /*cd40*/  ISETP.NE.AND P0, PT, R35, R138, PT ;  /* 0x0000008a2300720c */ /* 0x000fe20003f05270 */
[----:B------:R-:W-:Y:S02]  /*cd50*/  VIADD R31, R1, 0x13c ;  /* 0x0000013c011f7836 */ /* 0x000fe40000000000 */
[----:B------:R-:W-:-:S10]  /*cd60*/  IMAD.MOV.U32 R96, RZ, RZ, 0x4f ;  /* 0x0000004fff607424 */ /* 0x000fd400078e00ff */
[----:B------:R-:W-:Y:S05]  /*cd70*/  @!P0 BRA `(.L_x_187) ;  /* 0x0000000000308947 */ /* 0x000fea0003800000 */
[----:B------:R-:W-:-:S07]  /*cd80*/  VIADD R35, R35, 0x1 ;  /* 0x0000000123237836 */ /* 0x000fce0000000000 */
.L_x_266:
[----:B------:R-:W-:Y:S01]  /*cd90*/  ISETP.NE.AND P0, PT, R28, RZ, PT ;  /* 0x000000ff1c00720c */ /* 0x000fe20003f05270 */
[----:B------:R-:W-:-:S12]  /*cda0*/  IMAD.MOV.U32 R96, RZ, RZ, 0x51 ;  /* 0x00000051ff607424 */ /* 0x000fd800078e00ff */
[----:B------:R-:W-:Y:S05]  /*cdb0*/  @P0 BREAK.RELIABLE B4 ;  /* 0x0000000000040942 */ /* 0x000fea0003800100 */
[----:B------:R-:W-:Y:S05]  /*cdc0*/  @P0 BRA `(.L_x_267) ;  /* 0x0000000000280947 */ /* 0x000fea0003800000 */
[----:B------:R-:W-:Y:S01]  /*cdd0*/  ISETP.NE.AND P0, PT, R35, R138, PT ;  /* 0x0000008a2300720c */ /* 0x000fe20003f05270 */
[----:B------:R-:W-:-:S12]  /*cde0*/  IMAD.MOV.U32 R96, RZ, RZ, 0x50 ;  /* 0x00000050ff607424 */ /* 0x000fd800078e00ff */
[----:B------:R-:W-:Y:S05]  /*cdf0*/  @P0 BREAK.RELIABLE B4 ;  /* 0x0000000000040942 */ /* 0x000fea0003800100 */
[----:B------:R-:W-:Y:S02]  /*ce00*/  @P0 VIADD R35, R35, 0x1 ;  /* 0x0000000123230836 */ /* 0x000fe40000000000 */
[----:B------:R-:W-:Y:S01]  /*ce10*/  @P0 IMAD.MOV.U32 R96, RZ, RZ, 0x51 ;  /* 0x00000051ff600424 */ /* 0x000fe200078e00ff */
[----:B------:R-:W-:Y:S06]  /*ce20*/  @P0 BRA `(.L_x_267) ;  /* 0x0000000000100947 */ /* 0x000fec0003800000 */
[----:B------:R-:W-:-:S07]  /*ce30*/  VIADD R31, R1, 0x140 ;  /* 0x00000140011f7836 */ /* 0x000fce0000000000 */
.L_x_187:
[----:B------:R-:W-:Y:S05]  /*ce40*/  BSYNC.RELIABLE B4 ;  /* 0x0000000000047941 */ /* 0x000fea0003800100 */
.L_x_185:
[----:B------:R0:W-:Y:S01]  /*ce50*/  STL [R31], R0 ;  /* 0x000000001f007387 */ /* 0x0001e20000100800 */
[----:B------:R-:W-:-:S07]  /*ce60*/  IMAD.MOV.U32 R35, RZ, RZ, R96 ;  /* 0x000000ffff237224 */ /* 0x000fce00078e0060 */
.L_x_267:
[----:B------:R-:W-:Y:S05]  /*ce70*/  BSYNC.RECONVERGENT B3 ;  /* 0x0000000000037941 */ /* 0x000fea0003800200 */
.L_x_184:
[----:B------:R-:W-:-:S05]  /*ce80*/  PRMT R28, R96, 0x9910, RZ ;  /* 0x00009910601c7816 */ /* 0x000fca00000000ff */
[----:B------:R-:W-:-:S05]  /*ce90*/  IMAD R28, R28, 0x39, RZ ;  /* 0x000000391c1c7824 */ /* 0x000fca00078e02ff */
[----:B------:R-:W-:-:S04]  /*cea0*/  LOP3.LUT R28, R28, 0xffff, RZ, 0xc0, !PT ;  /* 0x0000ffff1c1c7812 */ /* 0x000fc800078ec0ff */
[----:B------:R-:W-:-:S04]  /*ceb0*/  SHF.R.U32.HI R28, RZ, 0x9, R28 ;  /* 0x00000009ff1c7819 */ /* 0x000fc8000001161c */
[----:B------:R-:W-:-:S05]  /*cec0*/  PRMT R28, R28, 0x9910, RZ ;  /* 0x000099101c1c7816 */ /* 0x000fca00000000ff */
[----:B------:R-:W-:-:S04]  /*ced0*/  IMAD R28, R28, 0x9, RZ ;  /* 0x000000091c1c7824 */ /* 0x000fc800078e02ff */
[----:B------:R-:W-:-:S05]  /*cee0*/  IMAD.MOV R28, RZ, RZ, -R28 ;  /* 0x000000ffff1c7224 */ /* 0x000fca00078e0a1c */
[----:B0-----:R-:W-:-:S05]  /*cef0*/  PRMT R31, R28, 0x7710, RZ ;  /* 0x000077101c1f7816 */ /* 0x001fca00000000ff */
        /* <DEDUP_REMOVED lines=48> */
.L_x_270:
[----:B------:R-:W-:-:S05]  /*d200*/  VIADD R28, R28, 0x2 ;  /* 0x000000021c1c7836 */ /* 0x000fca0000000000 */
[----:B------:R-:W-:-:S13]  /*d210*/  ISETP.GE.U32.AND P0, PT, R28, 0x5, PT ;  /* 0x000000051c00780c */ /* 0x000fda0003f06070 */
[----:B------:R-:W-:Y:S05]  /*d220*/  @!P0 BREAK.RELIABLE B4 ;  /* 0x0000000000048942 */ /* 0x000fea0003800100 */
[----:B------:R-:W-:Y:S05]  /*d230*/  @!P0 BRA `(.L_x_271) ;  /* 0x0000000000288947 */ /* 0x000fea0003800000 */
[----:B------:R-:W-:Y:S05]  /*d240*/  BSYNC.RELIABLE B4 ;  /* 0x0000000000047941 */ /* 0x000fea0003800100 */
.L_x_269:
        /* <DEDUP_REMOVED lines=9> */
.L_x_271:
[----:B------:R-:W-:Y:S05]  /*d2e0*/  BSYNC.RECONVERGENT B3 ;  /* 0x0000000000037941 */ /* 0x000fea0003800200 */
.L_x_268:
[----:B------:R-:W-:Y:S01]  /*d2f0*/  IMAD.IADD R35, R38, 0x1, R35 ;  /* 0x0000000126237824 */ /* 0x000fe200078e0223 */
[----:B------:R-:W-:Y:S06]  /*d300*/  BRA `(.L_x_272) ;  /* 0x00000008002c7947 */ /* 0x000fec0003800000 */
.L_x_183:
[----:B------:R-:W-:Y:S01]  /*d310*/  ISETP.NE.AND P0, PT, R31, RZ, PT ;  /* 0x000000ff1f00720c */ /* 0x000fe20003f05270 */
[----:B------:R-:W-:Y:S04]  /*d320*/  BSSY.RECONVERGENT B3, `(.L_x_273) ;  /* 0x0000050000037945 */ /* 0x000fe80003800200 */
[----:B------:R-:W-:Y:S01]  /*d330*/  BSSY.RELIABLE B4, `(.L_x_274) ;  /* 0x000004a000047945 */ /* 0x000fe20003800100 */
[----:B------:R-:W-:Y:S02]  /*d340*/  IMAD R43, R132, 0x4, R1 ;  /* 0x00000004842b7824 */ /* 0x000fe400078e0201 */
[----:B------:R-:W-:-:S05]  /*d350*/  IMAD.MOV.U32 R37, RZ, RZ, RZ ;  /* 0x000000ffff257224 */ /* 0x000fca00078e00ff */
[----:B------:R-:W-:Y:S05]  /*d360*/  @P0 BRA `(.L_x_275) ;  /* 0x0000000000140947 */ /* 0x000fea0003800000 */
[----:B------:R-:W-:Y:S01]  /*d370*/  ISETP.NE.AND P0, PT, R138, RZ, PT ;  /* 0x000000ff8a00720c */ /* 0x000fe20003f05270 */
[----:B------:R-:W-:Y:S02]  /*d380*/  IMAD.MOV.U32 R39, RZ, RZ, RZ ;  /* 0x000000ffff277224 */ /* 0x000fe400078e00ff */
[----:B------:R-:W-:-:S10]  /*d390*/  IMAD.MOV.U32 R41, RZ, RZ, R43 ;  /* 0x000000ffff297224 */ /* 0x000fd400078e002b */
[----:B------:R-:W-:Y:S05]  /*d3a0*/  @!P0 BRA `(.L_x_276) ;  /* 0x0000000400088947 */ /* 0x000fea0003800000 */
[----:B------:R-:W-:-:S07]  /*d3b0*/  IMAD.MOV.U32 R37, RZ, RZ, 0x1 ;  /* 0x00000001ff257424 */ /* 0x000fce00078e00ff */
.L_x_275:
[----:B------:R-:W-:-:S13]  /*d3c0*/  ISETP.NE.AND P0, PT, R134, RZ, PT ;  /* 0x000000ff8600720c */ /* 0x000fda0003f05270 */
[----:B------:R-:W-:Y:S05]  /*d3d0*/  @P0 BRA `(.L_x_277) ;  /* 0x0000000000140947 */ /* 0x000fea0003800000 */
[----:B------:R-:W-:Y:S01]  /*d3e0*/  ISETP.NE.AND P0, PT, R37, R138, PT ;  /* 0x0000008a2500720c */ /* 0x000fe20003f05270 */
[----:B------:R-:W-:Y:S02]  /*d3f0*/  VIADD R41, R43, 0x4 ;  /* 0x000000042b297836 */ /* 0x000fe40000000000 */
[----:B------:R-:W-:-:S10]  /*d400*/  IMAD.MOV.U32 R39, RZ, RZ, 0x1 ;  /* 0x00000001ff277424 */ /* 0x000fd400078e00ff */
[----:B------:R-:W-:Y:S05]  /*d410*/  @!P0 BRA `(.L_x_276) ;  /* 0x0000000000ec8947 */ /* 0x000fea0003800000 */
[----:B------:R-:W-:-:S07]  /*d420*/  VIADD R37, R37, 0x1 ;  /* 0x0000000125257836 */ /* 0x000fce0000000000 */
.L_x_277:
[----:B------:R-:W-:-:S13]  /*d430*/  ISETP.NE.AND P0, PT, R35, RZ, PT ;  /* 0x000000ff2300720c */ /* 0x000fda0003f05270 */
[----:B------:R-:W-:Y:S05]  /*d440*/  @P0 BRA `(.L_x_278) ;  /* 0x0000000000140947 */ /* 0x000fea0003800000 */
[----:B------:R-:W-:Y:S01]  /*d450*/  ISETP.NE.AND P0, PT, R37, R138, PT ;  /* 0x0000008a2500720c */ /* 0x000fe20003f05270 */
[----:B------:R-:W-:Y:S02]  /*d460*/  VIADD R41, R43, 0x8 ;  /* 0x000000082b297836 */ /* 0x000fe40000000000 */
[----:B------:R-:W-:-:S10]  /*d470*/  IMAD.MOV.U32 R39, RZ, RZ, 0x2 ;  /* 0x00000002ff277424 */ /* 0x000fd400078e00ff */
[----:B------:R-:W-:Y:S05]  /*d480*/  @!P0 BRA `(.L_x_276) ;  /* 0x0000000000d08947 */ /* 0x000fea0003800000 */
[----:B------:R-:W-:-:S07]  /*d490*/  VIADD R37, R37, 0x1 ;  /* 0x0000000125257836 */ /* 0x000fce0000000000 */
.L_x_278:
[----:B------:R-:W2:Y:S02]  /*d4a0*/  LDL R28, [R43+0xc] ;  /* 0x00000c002b1c7983 */ /* 0x000ea40000100800 */
[----:B--2---:R-:W-:-:S13]  /*d4b0*/  ISETP.NE.AND P0, PT, R28, RZ, PT ;  /* 0x000000ff1c00720c */ /* 0x004fda0003f05270 */
[----:B------:R-:W-:Y:S05]  /*d4c0*/  @P0 BRA `(.L_x_279) ;  /* 0x0000000000140947 */ /* 0x000fea0003800000 */
[----:B------:R-:W-:Y:S01]  /*d4d0*/  ISETP.NE.AND P0, PT, R37, R138, PT ;  /* 0x0000008a2500720c */ /* 0x000fe20003f05270 */
[----:B------:R-:W-:Y:S02]  /*d4e0*/  VIADD R41, R43, 0xc ;  /* 0x0000000c2b297836 */ /* 0x000fe40000000000 */
[----:B------:R-:W-:-:S10]  /*d4f0*/  IMAD.MOV.U32 R39, RZ, RZ, 0x3 ;  /* 0x00000003ff277424 */ /* 0x000fd400078e00ff */
[----:B------:R-:W-:Y:S05]  /*d500*/  @!P0 BRA `(.L_x_276) ;  /* 0x0000000000b08947 */ /* 0x000fea0003800000 */
[----:B------:R-:W-:-:S07]  /*d510*/  VIADD R37, R37, 0x1 ;  /* 0x0000000125257836 */ /* 0x000fce0000000000 */
.L_x_279:
        /* <DEDUP_REMOVED lines=8> */
.L_x_280:
        /* <DEDUP_REMOVED lines=8> */
.L_x_281:
        /* <DEDUP_REMOVED lines=8> */
.L_x_282:
        /* <DEDUP_REMOVED lines=8> */
.L_x_283:
[----:B------:R-:W2:Y:S01]  /*d720*/  LDL R28, [R43+0x20] ;  /* 0x000020002b1c7983 */ /* 0x000ea20000100800 */
[----:B------:R-:W-:Y:S01]  /*d730*/  IMAD.MOV.U32 R39, RZ, RZ, R37 ;  /* 0x000000ffff277224 */ /* 0x000fe200078e0025 */
[----:B--2---:R-:W-:-:S13]  /*d740*/  ISETP.NE.AND P0, PT, R28, RZ, PT ;  /* 0x000000ff1c00720c */ /* 0x004fda0003f05270 */
[----:B------:R-:W-:Y:S05]  /*d750*/  @P0 BREAK.RELIABLE B4 ;  /* 0x0000000000040942 */ /* 0x000fea0003800100 */
[----:B------:R-:W-:Y:S05]  /*d760*/  @P0 BRA `(.L_x_284) ;  /* 0x00000000002c0947 */ /* 0x000fea0003800000 */
[----:B------:R-:W-:Y:S01]  /*d770*/  ISETP.NE.AND P0, PT, R37, R138, PT ;  /* 0x0000008a2500720c */ /* 0x000fe20003f05270 */
[----:B------:R-:W-:-:S12]  /*d780*/  IMAD.MOV.U32 R39, RZ, RZ, 0x8 ;  /* 0x00000008ff277424 */ /* 0x000fd800078e00ff */
[----:B------:R-:W-:Y:S05]  /*d790*/  @P0 BREAK.RELIABLE B4 ;  /* 0x0000000000040942 */ /* 0x000fea0003800100 */
[----:B------:R-:W-:Y:S01]  /*d7a0*/  @P0 VIADD R39, R37, 0x1 ;  /* 0x0000000125270836 */ /* 0x000fe20000000000 */
[----:B------:R-:W-:Y:S06]  /*d7b0*/  @P0 BRA `(.L_x_284) ;  /* 0x0000000000180947 */ /* 0x000fec0003800000 */
[----:B------:R-:W-:-:S07]  /*d7c0*/  VIADD R41, R43, 0x20 ;  /* 0x000000202b297836 */ /* 0x000fce0000000000 */
.L_x_276:
[----:B------:R-:W-:Y:S05]  /*d7d0*/  BSYNC.RELIABLE B4 ;  /* 0x0000000000047941 */ /* 0x000fea0003800100 */
.L_x_274:
[----:B------:R0:W-:Y:S04]  /*d7e0*/  STL [R41], R0 ;  /* 0x0000000029007387 */ /* 0x0001e80000100800 */
[----:B------:R0:W5:Y:S04]  /*d7f0*/  LDL R31, [R43] ;  /* 0x000000002b1f7983 */ /* 0x0001680000100800 */
[----:B------:R0:W5:Y:S04]  /*d800*/  LDL R134, [R43+0x4] ;  /* 0x000004002b867983 */ /* 0x0001680000100800 */
[----:B------:R0:W5:Y:S02]  /*d810*/  LDL R35, [R43+0x8] ;  /* 0x000008002b237983 */ /* 0x0001640000100800 */
.L_x_284:
[----:B------:R-:W-:Y:S05]  /*d820*/  BSYNC.RECONVERGENT B3 ;  /* 0x0000000000037941 */ /* 0x000fea0003800200 */
.L_x_273:
[----:B-----5:R-:W-:Y:S01]  /*d830*/  IADD3 R28, PT, PT, R35, R134, R31 ;  /* 0x00000086231c7210 */ /* 0x020fe20007ffe01f */
[----:B------:R-:W-:Y:S04]  /*d840*/  BSSY.RECONVERGENT B3, `(.L_x_285) ;  /* 0x0000036000037945 */ /* 0x000fe80003800200 */
[----:B------:R-:W-:Y:S01]  /*d850*/  BSSY.RELIABLE B4, `(.L_x_286) ;  /* 0x000002b000047945 */ /* 0x000fe20003800100 */
        /* <DEDUP_REMOVED lines=11> */
[----:B0-----:R-:W2:Y:S04]  /*d910*/  LDL R41, [R43+0x1c] ;  /* 0x00001c002b297983 */ /* 0x001ea80000100800 */
        /* <DEDUP_REMOVED lines=26> */
.L_x_287:
[----:B------:R-:W-:-:S05]  /*dac0*/  VIADD R28, R28, 0x2 ;  /* 0x000000021c1c7836 */ /* 0x000fca0000000000 */
[----:B------:R-:W-:-:S13]  /*dad0*/  ISETP.GE.U32.AND P0, PT, R28, 0x5, PT ;  /* 0x000000051c00780c */ /* 0x000fda0003f06070 */
[----:B------:R-:W-:Y:S05]  /*dae0*/  @!P0 BREAK.RELIABLE B4 ;  /* 0x0000000000048942 */ /* 0x000fea0003800100 */
[----:B------:R-:W-:Y:S05]  /*daf0*/  @!P0 BRA `(.L_x_288) ;  /* 0x0000000000288947 */ /* 0x000fea0003800000 */
[----:B------:R-:W-:Y:S05]  /*db00*/  BSYNC.RELIABLE B4 ;  /* 0x0000000000047941 */ /* 0x000fea0003800100 */
.L_x_286:
        /* <DEDUP_REMOVED lines=9> */
.L_x_288:
[----:B------:R-:W-:Y:S05]  /*dba0*/  BSYNC.RECONVERGENT B3 ;  /* 0x0000000000037941 */ /* 0x000fea0003800200 */
.L_x_285:
[----:B------:R-:W-:-:S07]  /*dbb0*/  IMAD.IADD R35, R132, 0x1, R39 ;  /* 0x0000000184237824 */ /* 0x000fce00078e0227 */
.L_x_272:
[----:B------:R-:W-:Y:S05]  /*dbc0*/  BSYNC.RECONVERGENT B2 ;  /* 0x0000000000027941 */ /* 0x000fea0003800200 */
.L_x_182:
[----:B------:R-:W-:Y:S05]  /*dbd0*/  BRA `(.L_x_289) ;  /* 0xffffff9000747947 */ /* 0x000fea000383ffff */
.L_x_24:
[----:B------:R-:W-:Y:S05]  /*dbe0*/  BSYNC.RECONVERGENT B0 ;  /* 0x0000000000007941 */ /* 0x000fea0003800200 */
.L_x_23:
[----:B------:R-:W-:Y:S01]  /*dbf0*/  IADD3 R0, PT, PT, R36, R97, R96 ;  /* 0x0000006124007210 */ /* 0x000fe20007ffe060 */
[----:B------:R-:W-:Y:S03]  /*dc00*/  BSSY.RECONVERGENT B0, `(.L_x_290) ;  /* 0x000002d000007945 */ /* 0x000fe60003800200 */
        /* <DEDUP_REMOVED lines=15> */
.L_x_291:
[----:B------:R-:W-:-:S05]  /*dd00*/  IMAD.HI R0, R0, 0x55555556, RZ ;  /* 0x5555555600007827 */ /* 0x000fca00078e02ff */
[----:B------:R-:W-:Y:S01]  /*dd10*/  LEA.HI R31, R0, R0, RZ, 0x1 ;  /* 0x00000000001f7211 */ /* 0x000fe200078f08ff */
[----:B------:R-:W-:Y:S06]  /*dd20*/  BRA `(.L_x_293) ;  /* 0x0000000000687947 */ /* 0x000fec0003800000 */
.L_x_292:
        /* <DEDUP_REMOVED lines=24> */
.L_x_294:
[----:B------:R-:W-:-:S05]  /*deb0*/  IMAD.HI R31, R31, 0x55555556, RZ ;  /* 0x555555561f1f7827 */ /* 0x000fca00078e02ff */
[----:B------:R-:W-:-:S07]  /*dec0*/  LEA.HI R31, R31, R31, RZ, 0x1 ;  /* 0x0000001f1f1f7211 */ /* 0x000fce00078f08ff */
.L_x_293:
[----:B------:R-:W-:Y:S05]  /*ded0*/  BSYNC.RECONVERGENT B0 ;  /* 0x0000000000007941 */ /* 0x000fea0003800200 */
.L_x_290:
[----:B------:R-:W-:Y:S01]  /*dee0*/  IADD3 R0, PT, PT, R39, R38, R111 ;  /* 0x0000002627007210 */ /* 0x000fe20007ffe06f */
[----:B------:R-:W-:Y:S03]  /*def0*/  BSSY.RECONVERGENT B0, `(.L_x_295) ;  /* 0x000002c000007945 */ /* 0x000fe60003800200 */
        /* <DEDUP_REMOVED lines=38> */
.L_x_297:
[----:B------:R-:W-:-:S05]  /*e160*/  IMAD.HI R54, R54, 0x55555556, RZ ;  /* 0x5555555636367827 */ /* 0x000fca00078e02ff */
[----:B------:R-:W-:Y:S01]  /*e170*/  LEA.HI R54, R54, R54, RZ, 0x1 ;  /* 0x0000003636367211 */ /* 0x000fe200078f08ff */
[----:B------:R-:W-:Y:S06]  /*e180*/  BRA `(.L_x_298) ;  /* 0x0000000000087947 */ /* 0x000fec0003800000 */
.L_x_296:
[----:B------:R-:W-:-:S05]  /*e190*/  IMAD.HI R0, R0, 0x55555556, RZ ;  /* 0x5555555600007827 */ /* 0x000fca00078e02ff */
[----:B------:R-:W-:-:S07]  /*e1a0*/  LEA.HI R54, R0, R0, RZ, 0x1 ;  /* 0x0000000000367211 */ /* 0x000fce00078f08ff */
.L_x_298:
[----:B------:R-:W-:Y:S05]  /*e1b0*/  BSYNC.RECONVERGENT B0 ;  /* 0x0000000000007941 */ /* 0x000fea0003800200 */
.L_x_295:
        /* <DEDUP_REMOVED lines=41> */
.L_x_301:
[----:B------:R-:W-:-:S05]  /*e450*/  IMAD.HI R35, R35, 0x55555556, RZ ;  /* 0x5555555623237827 */ /* 0x000fca00078e02ff */
[----:B------:R-:W-:Y:S01]  /*e460*/  LEA.HI R35, R35, R35, RZ, 0x1 ;  /* 0x0000002323237211 */ /* 0x000fe200078f08ff */
[----:B------:R-:W-:Y:S06]  /*e470*/  BRA `(.L_x_302) ;  /* 0x0000000000087947 */ /* 0x000fec0003800000 */
.L_x_300:
[----:B------:R-:W-:-:S05]  /*e480*/  IMAD.HI R0, R0, 0x55555556, RZ ;  /* 0x5555555600007827 */ /* 0x000fca00078e02ff */
[----:B------:R-:W-:-:S07]  /*e490*/  LEA.HI R35, R0, R0, RZ, 0x1 ;  /* 0x0000000000237211 */ /* 0x000fce00078f08ff */
.L_x_302:
[----:B------:R-:W-:Y:S05]  /*e4a0*/  BSYNC.RECONVERGENT B0 ;  /* 0x0000000000007941 */ /* 0x000fea0003800200 */
.L_x_299:
        /* <DEDUP_REMOVED lines=40> */
.L_x_305:
[----:B------:R-:W-:-:S05]  /*e730*/  IMAD.HI R38, R38, 0x55555556, RZ ;  /* 0x5555555626267827 */ /* 0x000fca00078e02ff */
[----:B------:R-:W-:Y:S01]  /*e740*/  LEA.HI R40, R38, R38, RZ, 0x1 ;  /* 0x0000002626287211 */ /* 0x000fe200078f08ff */
[----:B------:R-:W-:Y:S06]  /*e750*/  BRA `(.L_x_306) ;  /* 0x0000000000087947 */ /* 0x000fec0003800000 */
.L_x_304:
[----:B------:R-:W-:-:S05]  /*e760*/  IMAD.HI R0, R0, 0x55555556, RZ ;  /* 0x5555555600007827 */ /* 0x000fca00078e02ff */
[----:B------:R-:W-:-:S07]  /*e770*/  LEA.HI R40, R0, R0, RZ, 0x1 ;  /* 0x0000000000287211 */ /* 0x000fce00078f08ff */
.L_x_306:
[----:B------:R-:W-:Y:S05]  /*e780*/  BSYNC.RECONVERGENT B0 ;  /* 0x0000000000007941 */ /* 0x000fea0003800200 */
.L_x_303:
        /* <DEDUP_REMOVED lines=41> */
.L_x_309:
[----:B------:R-:W-:-:S05]  /*ea20*/  IMAD.HI R41, R41, 0x55555556, RZ ;  /* 0x5555555629297827 */ /* 0x000fca00078e02ff */
[----:B------:R-:W-:Y:S01]  /*ea30*/  LEA.HI R41, R41, R41, RZ, 0x1 ;  /* 0x0000002929297211 */ /* 0x000fe200078f08ff */
[----:B------:R-:W-:Y:S06]  /*ea40*/  BRA `(.L_x_310) ;  /* 0x0000000000087947 */ /* 0x000fec0003800000 */
.L_x_308:
[----:B------:R-:W-:-:S05]  /*ea50*/  IMAD.HI R0, R0, 0x55555556, RZ ;  /* 0x5555555600007827 */ /* 0x000fca00078e02ff */
[----:B------:R-:W-:-:S07]  /*ea60*/  LEA.HI R41, R0, R0, RZ, 0x1 ;  /* 0x0000000000297211 */ /* 0x000fce00078f08ff */
.L_x_310:
[----:B------:R-:W-:Y:S05]  /*ea70*/  BSYNC.RECONVERGENT B0 ;  /* 0x0000000000007941 */ /* 0x000fea0003800200 */
.L_x_307:
        /* <DEDUP_REMOVED lines=40> */
.L_x_313:
[----:B------:R-:W-:-:S05]  /*ed00*/  IMAD.HI R38, R38, 0x55555556, RZ ;  /* 0x5555555626267827 */ /* 0x000fca00078e02ff */
[----:B------:R-:W-:Y:S01]  /*ed10*/  LEA.HI R42, R38, R38, RZ, 0x1 ;  /* 0x00000026262a7211 */ /* 0x000fe200078f08ff */
[----:B------:R-:W-:Y:S06]  /*ed20*/  BRA `(.L_x_314) ;  /* 0x0000000000087947 */ /* 0x000fec0003800000 */
.L_x_312:
[----:B------:R-:W-:-:S05]  /*ed30*/  IMAD.HI R0, R0, 0x55555556, RZ ;  /* 0x5555555600007827 */ /* 0x000fca00078e02ff */
[----:B------:R-:W-:-:S07]  /*ed40*/  LEA.HI R42, R0, R0, RZ, 0x1 ;  /* 0x00000000002a7211 */ /* 0x000fce00078f08ff */
.L_x_314:
[----:B------:R-:W-:Y:S05]  /*ed50*/  BSYNC.RECONVERGENT B0 ;  /* 0x0000000000007941 */ /* 0x000fea0003800200 */
.L_x_311:
        /* <DEDUP_REMOVED lines=41> */
.L_x_317:
[----:B------:R-:W-:-:S05]  /*eff0*/  IMAD.HI R43, R43, 0x55555556, RZ ;  /* 0x555555562b2b7827 */ /* 0x000fca00078e02ff */
[----:B------:R-:W-:Y:S01]  /*f000*/  LEA.HI R44, R43, R43, RZ, 0x1 ;  /* 0x0000002b2b2c7211 */ /* 0x000fe200078f08ff */
[----:B------:R-:W-:Y:S06]  /*f010*/  BRA `(.L_x_318) ;  /* 0x0000000000087947 */ /* 0x000fec0003800000 */
.L_x_316:
[----:B------:R-:W-:-:S05]  /*f020*/  IMAD.HI R0, R0, 0x55555556, RZ ;  /* 0x5555555600007827 */ /* 0x000fca00078e02ff */
[----:B------:R-:W-:-:S07]  /*f030*/  LEA.HI R44, R0, R0, RZ, 0x1 ;  /* 0x00000000002c7211 */ /* 0x000fce00078f08ff */
.L_x_318:
[----:B------:R-:W-:Y:S05]  /*f040*/  BSYNC.RECONVERGENT B0 ;  /* 0x0000000000007941 */ /* 0x000fea0003800200 */
.L_x_315:
        /* <DEDUP_REMOVED lines=40> */
.L_x_321:
[----:B------:R-:W-:-:S05]  /*f2d0*/  IMAD.HI R38, R38, 0x55555556, RZ ;  /* 0x5555555626267827 */ /* 0x000fca00078e02ff */
[----:B------:R-:W-:Y:S01]  /*f2e0*/  LEA.HI R43, R38, R38, RZ, 0x1 ;  /* 0x00000026262b7211 */ /* 0x000fe200078f08ff */
[----:B------:R-:W-:Y:S06]  /*f2f0*/  BRA `(.L_x_322) ;  /* 0x0000000000087947 */ /* 0x000fec0003800000 */
.L_x_320:
[----:B------:R-:W-:-:S05]  /*f300*/  IMAD.HI R0, R0, 0x55555556, RZ ;  /* 0x5555555600007827 */ /* 0x000fca00078e02ff */
[----:B------:R-:W-:-:S07]  /*f310*/  LEA.HI R43, R0, R0, RZ, 0x1 ;  /* 0x00000000002b7211 */ /* 0x000fce00078f08ff */
.L_x_322:
[----:B------:R-:W-:Y:S05]  /*f320*/  BSYNC.RECONVERGENT B0 ;  /* 0x0000000000007941 */ /* 0x000fea0003800200 */
.L_x_319:
        /* <DEDUP_REMOVED lines=41> */
.L_x_325:
[----:B------:R-:W-:-:S05]  /*f5c0*/  IMAD.HI R36, R45, 0x55555556, RZ ;  /* 0x555555562d247827 */ /* 0x000fca00078e02ff */
[----:B------:R-:W-:Y:S01]  /*f5d0*/  LEA.HI R36, R36, R36, RZ, 0x1 ;  /* 0x0000002424247211 */ /* 0x000fe200078f08ff */
[----:B------:R-:W-:Y:S06]  /*f5e0*/  BRA `(.L_x_326) ;  /* 0x0000000000087947 */ /* 0x000fec0003800000 */
.L_x_324:
[----:B------:R-:W-:-:S05]  /*f5f0*/  IMAD.HI R0, R0, 0x55555556, RZ ;  /* 0x5555555600007827 */ /* 0x000fca00078e02ff */
[----:B------:R-:W-:-:S07]  /*f600*/  LEA.HI R36, R0, R0, RZ, 0x1 ;  /* 0x0000000000247211 */ /* 0x000fce00078f08ff */
.L_x_326:
[----:B------:R-:W-:Y:S05]  /*f610*/  BSYNC.RECONVERGENT B0 ;  /* 0x0000000000007941 */ /* 0x000fea0003800200 */
.L_x_323:
        /* <DEDUP_REMOVED lines=13> */
.L_x_328:
[----:B------:R-:W-:-:S05]  /*f6f0*/  IMAD.HI R0, R0, 0x55555556, RZ ;  /* 0x5555555600007827 */ /* 0x000fca00078e02ff */
[----:B------:R-:W-:Y:S01]  /*f700*/  LEA.HI R0, R0, R0, RZ, 0x1 ;  /* 0x0000000000007211 */ /* 0x000fe200078f08ff */
[----:B------:R-:W-:Y:S06]  /*f710*/  BRA `(.L_x_330) ;  /* 0x0000000000687947 */ /* 0x000fec0003800000 */
.L_x_329:
        /* <DEDUP_REMOVED lines=24> */
.L_x_331:
[----:B------:R-:W-:-:S05]  /*f8a0*/  IMAD.HI R0, R40, 0x55555556, RZ ;  /* 0x5555555628007827 */ /* 0x000fca00078e02ff */
[----:B------:R-:W-:-:S07]  /*f8b0*/  LEA.HI R0, R0, R0, RZ, 0x1 ;  /* 0x0000000000007211 */ /* 0x000fce00078f08ff */
.L_x_330:
[----:B------:R-:W-:Y:S05]  /*f8c0*/  BSYNC.RECONVERGENT B0 ;  /* 0x0000000000007941 */ /* 0x000fea0003800200 */
.L_x_327:
[----:B------:R-:W0:Y:S01]  /*f8d0*/  S2UR UR6, SR_CgaCtaId ;  /* 0x00000000000679c3 */ /* 0x000e220000008800 */
[----:B------:R-:W-:Y:S01]  /*f8e0*/  UMOV UR5, 0x400 ;  /* 0x0000040000057882 */ /* 0x000fe20000000000 */
[----:B------:R-:W-:Y:S01]  /*f8f0*/  ISETP.NE.AND P0, PT, R0, 0x1, PT ;  /* 0x000000010000780c */ /* 0x000fe20003f05270 */
[----:B------:R-:W-:Y:S01]  /*f900*/  VIADD R118, R118, 0x1 ;  /* 0x0000000176767836 */ /* 0x000fe20000000000 */
[----:B------:R-:W-:Y:S02]  /*f910*/  ISETP.NE.AND P2, PT, R0, -0x1, PT ;  /* 0xffffffff0000780c */ /* 0x000fe40003f45270 */
[----:B------:R-:W-:Y:S02]  /*f920*/  SEL R0, RZ, 0x1, P0 ;  /* 0x00000001ff007807 */ /* 0x000fe40000000000 */
[----:B------:R-:W-:Y:S02]  /*f930*/  ISETP.GE.AND P0, PT, R118, R103, PT ;  /* 0x000000677600720c */ /* 0x000fe40003f06270 */
[----:B------:R-:W-:Y:S01]  /*f940*/  SEL R0, R0, 0xffffffff, P2 ;  /* 0xffffffff00007807 */ /* 0x000fe20001000000 */
[----:B0-----:R-:W-:-:S06]  /*f950*/  ULEA UR5, UR6, UR5, 0x18 ;  /* 0x0000000506057291 */ /* 0x001fcc000f8ec0ff */
[----:B------:R-:W-:-:S04]  /*f960*/  IMAD.U32 R35, RZ, RZ, UR5 ;  /* 0x00000005ff237e24 */ /* 0x000fc8000f8e00ff */
[----:B------:R-:W-:-:S05]  /*f970*/  IMAD R31, R32, 0x4, R35 ;  /* 0x00000004201f7824 */ /* 0x000fca00078e0223 */
[----:B------:R0:W-:Y:S01]  /*f980*/  ATOMS.ADD RZ, [R31], R0 ;  /* 0x000000001fff738c */ /* 0x0001e20000000000 */
[----:B------:R-:W-:Y:S05]  /*f990*/  @!P0 BRA `(.L_x_332) ;  /* 0xffffff1c00ec8947 */ /* 0x000fea000383ffff */
[----:B------:R-:W-:Y:S05]  /*f9a0*/  BSYNC.RECONVERGENT B1 ;  /* 0x0000000000017941 */ /* 0x000fea0003800200 */
.L_x_0:
[----:B-----5:R-:W1:Y:S08]  /*f9b0*/  LDC.64 R2, c[0x0][0x3a0] ;  /* 0x0000e800ff027b82 */ /* 0x020e700000000a00 */
[----:B------:R-:W-:Y:S06]  /*f9c0*/  BAR.SYNC.DEFER_BLOCKING 0x0 ;  /* 0x0000000000007b1d */ /* 0x000fec0000010000 */
[----:B-1----:R-:W2:Y:S01]  /*f9d0*/  LDG.E R2, desc[UR10][R2.64] ;  /* 0x0000000a02027981 */ /* 0x002ea2000c1e1900 */
[----:B------:R-:W2:Y:S02]  /*f9e0*/  S2R R7, SR_TID.X ;  /* 0x0000000000077919 */ /* 0x000ea40000002100 */
[----:B--2---:R-:W-:-:S13]  /*f9f0*/  ISETP.GE.AND P0, PT, R7, R2, PT ;  /* 0x000000020700720c */ /* 0x004fda0003f06270 */
[----:B------:R-:W-:Y:S05]  /*fa00*/  @P0 EXIT ;  /* 0x000000000000094d */ /* 0x000fea0003800000 */
[C---:B------:R-:W-:Y:S01]  /*fa10*/  IMAD R5, R7.reuse, 0x4, R35 ;  /* 0x0000000407057824 */ /* 0x040fe200078e0223 */
[----:B------:R-:W1:Y:S05]  /*fa20*/  LDC.64 R2, c[0x0][0x3a8] ;  /* 0x0000ea00ff027b82 */ /* 0x000e6a0000000a00 */
[----:B------:R-:W2:Y:S01]  /*fa30*/  LDS R5, [R5] ;  /* 0x0000000005057984 */ /* 0x000ea20000000800 */
[----:B-1----:R-:W-:-:S05]  /*fa40*/  IMAD.WIDE.U32 R2, R7, 0x4, R2 ;  /* 0x0000000407027825 */ /* 0x002fca00078e0002 */
[----:B--2---:R-:W-:Y:S01]  /*fa50*/  REDG.E.ADD.STRONG.GPU desc[UR10][R2.64], R5 ;  /* 0x000000050200798e */ /* 0x004fe2000c12e10a */
[----:B------:R-:W-:Y:S05]  /*fa60*/  EXIT ;  /* 0x000000000000794d */ /* 0x000fea0003800000 */
.L_x_333:
[----:B------:R-:W-:-:S00]  /*fa70*/  BRA `(.L_x_333) ;  /* 0xfffffffc00fc7947 */ /* 0x000fc0000383ffff */
[----:B------:R-:W-:-:S00]  /*fa80*/  NOP ;  /* 0x0000000000007918 */ /* 0x000fc00000000000 */
[----:B------:R-:W-:-:S00]  /*fa90*/  NOP ;  /* 0x0000000000007918 */ /* 0x000fc00000000000 */
[----:B------:R-:W-:-:S00]  /*faa0*/  NOP ;  /* 0x0000000000007918 */ /* 0x000fc00000000000 */
[----:B------:R-:W-:-:S00]  /*fab0*/  NOP ;  /* 0x0000000000007918 */ /* 0x000fc00000000000 */
[----:B------:R-:W-:-:S00]  /*fac0*/  NOP ;  /* 0x0000000000007918 */ /* 0x000fc00000000000 */
[----:B------:R-:W-:-:S00]  /*fad0*/  NOP ;  /* 0x0000000000007918 */ /* 0x000fc00000000000 */
[----:B------:R-:W-:-:S00]  /*fae0*/  NOP ;  /* 0x0000000000007918 */ /* 0x000fc00000000000 */
[----:B------:R-:W-:-:S00]  /*faf0*/  NOP ;  /* 0x0000000000007918 */ /* 0x000fc00000000000 */
.L_x_334:


//--------------------- .nv.global.init           --------------------------
	.section	.nv.global.init,"aw",@progbits
	.align	4
.nv.global.init:
	.type		mrg32k3aM1SubSeq,@object
	.size		mrg32k3aM1SubSeq,(mrg32k3aM2SubSeq - mrg32k3aM1SubSeq)
mrg32k3aM1SubSeq:
        /*0000*/ 	.byte	0x0b, 0xcc, 0xee, 0x04, 0x73, 0x29, 0x8b, 0x6f, 0xf6, 0x53, 0x03, 0xf6, 0x23, 0xf6, 0xea, 0xda
        /* <DEDUP_REMOVED lines=125> */
	.type		mrg32k3aM2SubSeq,@object
	.size		mrg32k3aM2SubSeq,(mrg32k3aM1 - mrg32k3aM2SubSeq)
mrg32k3aM2SubSeq:
        /* <DEDUP_REMOVED lines=126> */
	.type		mrg32k3aM1,@object
	.size		mrg32k3aM1,(mrg32k3aM1Seq - mrg32k3aM1)
mrg32k3aM1:
        /* <DEDUP_REMOVED lines=144> */
	.type		mrg32k3aM1Seq,@object
	.size		mrg32k3aM1Seq,(mrg32k3aM2 - mrg32k3aM1Seq)
mrg32k3aM1Seq:
        /* <DEDUP_REMOVED lines=144> */
	.type		mrg32k3aM2,@object
	.size		mrg32k3aM2,(mrg32k3aM2Seq - mrg32k3aM2)
mrg32k3aM2:
        /* <DEDUP_REMOVED lines=144> */
	.type		mrg32k3aM2Seq,@object
	.size		mrg32k3aM2Seq,(precalc_xorwow_matrix - mrg32k3aM2Seq)
mrg32k3aM2Seq:
        /* <DEDUP_REMOVED lines=144> */
	.type		precalc_xorwow_matrix,@object
	.size		precalc_xorwow_matrix,(precalc_xorwow_offset_matrix - precalc_xorwow_matrix)
precalc_xorwow_matrix:
        /* <DEDUP_REMOVED lines=6400> */
	.type		precalc_xorwow_offset_matrix,@object
	.size		precalc_xorwow_offset_matrix,(.L_1 - precalc_xorwow_offset_matrix)
precalc_xorwow_offset_matrix:
        /* <DEDUP_REMOVED lines=6400> */
.L_1:


//--------------------- .nv.shared._Z16MonteCarloKernelPiS_S_PbS_S_i --------------------------
	.section	.nv.shared._Z16MonteCarloKernelPiS_S_PbS_S_i,"aw",@nobits
	.sectionflags	@""
	.align	16
	.zero		1024


//--------------------- .nv.shared.reserved.0     --------------------------
	.section	.nv.shared.reserved.0,"aw",@nobits
	.weak		__nv_reservedSMEM_offset_0_alias
	.size		__nv_reservedSMEM_offset_0_alias, 0, 64
	.other		__nv_reservedSMEM_offset_0_alias,@"STO_CUDA_RESERVED_SHARED STV_DEFAULT"
__nv_reservedSMEM_offset_0_alias:
	.zero		0
	.zero		64


//--------------------- .nv.constant0._Z16MonteCarloKernelPiS_S_PbS_S_i --------------------------
	.section	.nv.constant0._Z16MonteCarloKernelPiS_S_PbS_S_i,"a",@progbits
	.sectionflags	@""
	.align	4
.nv.constant0._Z16MonteCarloKernelPiS_S_PbS_S_i:
	.zero		948


//--------------------- SYMBOLS --------------------------

	.type		.nv.reservedSmem.offset0,@object
	.size		.nv.reservedSmem.offset0,0x4
	.type		.nv.reservedSmem.cap,@object
	.size		.nv.reservedSmem.cap,0x4
